def matmul_kernel(
    a_ptr,
    b_ptr,
    c_ptr,
    M,
    N,
    K,
    stride_am,
    stride_ak,
    stride_bk,
    stride_bn,
    stride_cm,
    stride_cn,
    BLOCK_M: tl.constexpr,
    BLOCK_N: tl.constexpr,
    BLOCK_K: tl.constexpr,
    GROUP_M: tl.constexpr,
):
    pid = tl.program_id(axis=0)
    num_pid_m = tl.cdiv(M, BLOCK_M)
    num_pid_n = tl.cdiv(N, BLOCK_N)
    num_pid_in_group = GROUP_M * num_pid_n
    group_id = pid // num_pid_in_group
    first_pid_m = group_id * GROUP_M
    group_size_m = min(num_pid_m - first_pid_m, GROUP_M)
    pid_m = first_pid_m + ((pid % num_pid_in_group) % group_size_m)
    pid_n = (pid % num_pid_in_group) // group_size_m

    offs_am = (pid_m * BLOCK_M + tl.arange(0, BLOCK_M)) % M
    offs_bn = (pid_n * BLOCK_N + tl.arange(0, BLOCK_N)) % N
    offs_k = tl.arange(0, BLOCK_K)
    a_ptrs = a_ptr + offs_am[:, None] * stride_am + offs_k[None, :] * stride_ak
    b_ptrs = b_ptr + offs_k[:, None] * stride_bk + offs_bn[None, :] * stride_bn

    acc = tl.zeros((BLOCK_M, BLOCK_N), dtype=tl.float32)
    for kk in range(0, tl.cdiv(K, BLOCK_K)):
        a = tl.load(a_ptrs, mask=offs_k[None, :] < K - kk * BLOCK_K, other=0.0)
        b = tl.load(b_ptrs, mask=offs_k[:, None] < K - kk * BLOCK_K, other=0.0)
        acc = tl.dot(a, b, acc)
        a_ptrs += BLOCK_K * stride_ak
        b_ptrs += BLOCK_K * stride_bk

    c = acc.to(c_ptr.dtype.element_ty)
    offs_cm = pid_m * BLOCK_M + tl.arange(0, BLOCK_M)
    offs_cn = pid_n * BLOCK_N + tl.arange(0, BLOCK_N)
    c_ptrs = c_ptr + offs_cm[:, None] * stride_cm + offs_cn[None, :] * stride_cn
    mask = (offs_cm[:, None] < M) & (offs_cn[None, :] < N)
    tl.store(c_ptrs, c, mask=mask)

# config = {"BLOCK_K": 128, "BLOCK_M": 256, "BLOCK_N": 512, "GROUP_M": 8, "arch": "sm_90", "dtype": "fp32", "num_ctas": 2, "num_stages": 3, "num_warps": 4}
# arch = sm_90


// ===== COMPILED SASS (sm_90a) =====

	.target	sm_90a

	.elftype	@"ET_EXEC"


//--------------------- .note.nv.tkinfo           --------------------------
	.section	.note.nv.tkinfo,"",@"SHT_NOTE"
	.sectionflags	@"SHF_NOTE_NV_TKINFO"
	.tkinfo
        /*0018*/ 	.word	0x00000002
        /*0030*/ 	.string	""
        /*0030*/ 	.string	"ptxas"
        /*0030*/ 	.string	"Cuda compilation tools, release 13.0, V13.0.88"
        /*0030*/ 	.string	"Build cuda_13.0.r13.0/compiler.36424714_0"
        /*0030*/ 	.string	"-v  -suppress-debug-info  -lineinfo  -arch sm_90a "



//--------------------- .note.nv.cuinfo           --------------------------
	.section	.note.nv.cuinfo,"",@"SHT_NOTE"
	.sectionflags	@"SHF_NOTE_NV_CUINFO"
        /*0018*/ 	.short	0x0002
        /*001a*/ 	.short	0x005a
        /*001c*/ 	.short	0x0082
	.zero		2


//--------------------- .nv.info                  --------------------------
	.section	.nv.info,"",@"SHT_CUDA_INFO"
	.align	4


	//----- nvinfo : EIATTR_REGCOUNT
	.align		4
        /*0000*/ 	.byte	0x04, 0x2f
        /*0002*/ 	.short	(.L_1 - .L_0)
	.align		4
.L_0:
        /*0004*/ 	.word	index@(matmul_kernel)
        /*0008*/ 	.word	0x000000ff


	//----- nvinfo : EIATTR_FRAME_SIZE
	.align		4
.L_1:
        /*000c*/ 	.byte	0x04, 0x11
        /*000e*/ 	.short	(.L_3 - .L_2)
	.align		4
.L_2:
        /*0010*/ 	.word	index@(matmul_kernel)
        /*0014*/ 	.word	0x00002b08


	//----- nvinfo : EIATTR_MIN_STACK_SIZE
	.align		4
.L_3:
        /*0018*/ 	.byte	0x04, 0x12
        /*001a*/ 	.short	(.L_5 - .L_4)
	.align		4
.L_4:
        /*001c*/ 	.word	index@(matmul_kernel)
        /*0020*/ 	.word	0x00002b08
.L_5:


//--------------------- .nv.compat                --------------------------
	.section	.nv.compat,"",@"SHT_CUDA_COMPAT_INFO"
	.align	4
        /*0000*/ 	.byte	0x02, 0x09, 0x01, 0x00, 0x02, 0x02, 0x04, 0x00, 0x02, 0x05, 0x05, 0x00, 0x03, 0x07, 0x01, 0x01
        /*0010*/ 	.byte	0x02, 0x03, 0x00, 0x00, 0x02, 0x06, 0x01, 0x00, 0x04, 0x0b, 0x08, 0x00, 0x00, 0x00, 0x00, 0x00
        /*0020*/ 	.byte	0x00, 0x00, 0x00, 0x00


//--------------------- .nv.info.matmul_kernel    --------------------------
	.section	.nv.info.matmul_kernel,"",@"SHT_CUDA_INFO"
	.sectionflags	@""
	.align	4


	//----- nvinfo : EIATTR_CUDA_API_VERSION
	.align		4
        /*0000*/ 	.byte	0x04, 0x37
        /*0002*/ 	.short	(.L_7 - .L_6)
.L_6:
        /*0004*/ 	.word	0x00000082


	//----- nvinfo : EIATTR_KPARAM_INFO
	.align		4
.L_7:
        /*0008*/ 	.byte	0x04, 0x17
        /*000a*/ 	.short	(.L_9 - .L_8)
.L_8:
        /*000c*/ 	.word	0x00000000
        /*0010*/ 	.short	0x000d
        /*0012*/ 	.short	0x0048
        /*0014*/ 	.byte	0x00, 0xf4, 0x21, 0x00


	//----- nvinfo : EIATTR_KPARAM_INFO
	.align		4
.L_9:
        /*0018*/ 	.byte	0x04, 0x17
        /*001a*/ 	.short	(.L_11 - .L_10)
.L_10:
        /*001c*/ 	.word	0x00000000
        /*0020*/ 	.short	0x000c
        /*0022*/ 	.short	0x0040
        /*0024*/ 	.byte	0x00, 0xf4, 0x21, 0x00


	//----- nvinfo : EIATTR_KPARAM_INFO
	.align		4
.L_11:
        /*0028*/ 	.byte	0x04, 0x17
        /*002a*/ 	.short	(.L_13 - .L_12)
.L_12:
        /*002c*/ 	.word	0x00000000
        /*0030*/ 	.short	0x000b
        /*0032*/ 	.short	0x0038
        /*0034*/ 	.byte	0x00, 0xf0, 0x11, 0x00


	//----- nvinfo : EIATTR_KPARAM_INFO
	.align		4
.L_13:
        /*0038*/ 	.byte	0x04, 0x17
        /*003a*/ 	.short	(.L_15 - .L_14)
.L_14:
        /*003c*/ 	.word	0x00000000
        /*0040*/ 	.short	0x000a
        /*0042*/ 	.short	0x0034
        /*0044*/ 	.byte	0x00, 0xf0, 0x11, 0x00


	//----- nvinfo : EIATTR_KPARAM_INFO
	.align		4
.L_15:
        /*0048*/ 	.byte	0x04, 0x17
        /*004a*/ 	.short	(.L_17 - .L_16)
.L_16:
        /*004c*/ 	.word	0x00000000
        /*0050*/ 	.short	0x0009
        /*0052*/ 	.short	0x0030
        /*0054*/ 	.byte	0x00, 0xf0, 0x11, 0x00


	//----- nvinfo : EIATTR_KPARAM_INFO
	.align		4
.L_17:
        /*0058*/ 	.byte	0x04, 0x17
        /*005a*/ 	.short	(.L_19 - .L_18)
.L_18:
        /*005c*/ 	.word	0x00000000
        /*0060*/ 	.short	0x0008
        /*0062*/ 	.short	0x002c
        /*0064*/ 	.byte	0x00, 0xf0, 0x11, 0x00


	//----- nvinfo : EIATTR_KPARAM_INFO
	.align		4
.L_19:
        /*0068*/ 	.byte	0x04, 0x17
        /*006a*/ 	.short	(.L_21 - .L_20)
.L_20:
        /*006c*/ 	.word	0x00000000
        /*0070*/ 	.short	0x0007
        /*0072*/ 	.short	0x0028
        /*0074*/ 	.byte	0x00, 0xf0, 0x11, 0x00


	//----- nvinfo : EIATTR_KPARAM_INFO
	.align		4
.L_21:
        /*0078*/ 	.byte	0x04, 0x17
        /*007a*/ 	.short	(.L_23 - .L_22)
.L_22:
        /*007c*/ 	.word	0x00000000
        /*0080*/ 	.short	0x0006
        /*0082*/ 	.short	0x0024
        /*0084*/ 	.byte	0x00, 0xf0, 0x11, 0x00


	//----- nvinfo : EIATTR_KPARAM_INFO
	.align		4
.L_23:
        /*0088*/ 	.byte	0x04, 0x17
        /*008a*/ 	.short	(.L_25 - .L_24)
.L_24:
        /*008c*/ 	.word	0x00000000
        /*0090*/ 	.short	0x0005
        /*0092*/ 	.short	0x0020
        /*0094*/ 	.byte	0x00, 0xf0, 0x11, 0x00


	//----- nvinfo : EIATTR_KPARAM_INFO
	.align		4
.L_25:
        /*0098*/ 	.byte	0x04, 0x17
        /*009a*/ 	.short	(.L_27 - .L_26)
.L_26:
        /*009c*/ 	.word	0x00000000
        /*00a0*/ 	.short	0x0004
        /*00a2*/ 	.short	0x001c
        /*00a4*/ 	.byte	0x00, 0xf0, 0x11, 0x00


	//----- nvinfo : EIATTR_KPARAM_INFO
	.align		4
.L_27:
        /*00a8*/ 	.byte	0x04, 0x17
        /*00aa*/ 	.short	(.L_29 - .L_28)
.L_28:
        /*00ac*/ 	.word	0x00000000
        /*00b0*/ 	.short	0x0003
        /*00b2*/ 	.short	0x0018
        /*00b4*/ 	.byte	0x00, 0xf0, 0x11, 0x00


	//----- nvinfo : EIATTR_KPARAM_INFO
	.align		4
.L_29:
        /*00b8*/ 	.byte	0x04, 0x17
        /*00ba*/ 	.short	(.L_31 - .L_30)
.L_30:
        /*00bc*/ 	.word	0x00000000
        /*00c0*/ 	.short	0x0002
        /*00c2*/ 	.short	0x0010
        /*00c4*/ 	.byte	0x00, 0xf4, 0x21, 0x00


	//----- nvinfo : EIATTR_KPARAM_INFO
	.align		4
.L_31:
        /*00c8*/ 	.byte	0x04, 0x17
        /*00ca*/ 	.short	(.L_33 - .L_32)
.L_32:
        /*00cc*/ 	.word	0x00000000
        /*00d0*/ 	.short	0x0001
        /*00d2*/ 	.short	0x0008
        /*00d4*/ 	.byte	0x00, 0xf4, 0x21, 0x00


	//----- nvinfo : EIATTR_KPARAM_INFO
	.align		4
.L_33:
        /*00d8*/ 	.byte	0x04, 0x17
        /*00da*/ 	.short	(.L_35 - .L_34)
.L_34:
        /*00dc*/ 	.word	0x00000000
        /*00e0*/ 	.short	0x0000
        /*00e2*/ 	.short	0x0000
        /*00e4*/ 	.byte	0x00, 0xf4, 0x21, 0x00


	//----- nvinfo : EIATTR_EXPLICIT_CLUSTER
	.align		4
.L_35:
        /*00e8*/ 	.byte	0x01, 0x3e
	.zero		2


	//----- nvinfo : EIATTR_CTA_PER_CLUSTER
	.align		4
        /*00ec*/ 	.byte	0x04, 0x3d
        /*00ee*/ 	.short	(.L_37 - .L_36)
.L_36:
        /*00f0*/ 	.word	0x00000002
        /*00f4*/ 	.word	0x00000001
        /*00f8*/ 	.word	0x00000001


	//----- nvinfo : EIATTR_SPARSE_MMA_MASK
	.align		4
.L_37:
        /*00fc*/ 	.byte	0x03, 0x50
        /*00fe*/ 	.short	0x0000


	//----- nvinfo : EIATTR_MAXREG_COUNT
	.align		4
        /*0100*/ 	.byte	0x03, 0x1b
        /*0102*/ 	.short	0x00ff


	//----- nvinfo : EIATTR_NUM_BARRIERS
	.align		4
        /*0104*/ 	.byte	0x02, 0x4c
        /*0106*/ 	.byte	0x01
	.zero		1


	//----- nvinfo : EIATTR_ANNOTATIONS
	.align		4
        /*0108*/ 	.byte	0x04, 0x55
        /*010a*/ 	.short	(.L_39 - .L_38)


	//   ....[0]....
.L_38:
        /*010c*/ 	.word	0x00000001
        /*0110*/ 	.byte	0x20, 0x06, 0x00, 0x00, 0x01, 0x00, 0x00, 0x00, 0x80, 0x07, 0x00, 0x00, 0x01, 0x00, 0x00, 0x00
        /* <DEDUP_REMOVED lines=2938> */
        /*b8c0*/ 	.byte	0xe0, 0x03, 0x04, 0x00, 0x01, 0x00, 0x00, 0x00, 0x00, 0x04, 0x04, 0x00


	//----- nvinfo : EIATTR_MERCURY_ISA_VERSION
	.align		4
.L_39:
        /*b8cc*/ 	.byte	0x03, 0x5f
        /*b8ce*/ 	.short	0x0101


	//----- nvinfo : EIATTR_EXIT_INSTR_OFFSETS
	.align		4
        /*b8d0*/ 	.byte	0x04, 0x1c
        /*b8d2*/ 	.short	(.L_41 - .L_40)


	//   ....[0]....
.L_40:
        /*b8d4*/ 	.word	0x000867b0


	//   ....[1]....
        /*b8d8*/ 	.word	0x000867d0


	//----- nvinfo : EIATTR_REQNTID
	.align		4
.L_41:
        /*b8dc*/ 	.byte	0x04, 0x10
        /*b8de*/ 	.short	(.L_43 - .L_42)
.L_42:
        /*b8e0*/ 	.word	0x00000080
        /*b8e4*/ 	.word	0x00000001
        /*b8e8*/ 	.word	0x00000001


	//----- nvinfo : EIATTR_CBANK_PARAM_SIZE
	.align		4
.L_43:
        /*b8ec*/ 	.byte	0x03, 0x19
        /*b8ee*/ 	.short	0x0050


	//----- nvinfo : EIATTR_PARAM_CBANK
	.align		4
        /*b8f0*/ 	.byte	0x04, 0x0a
        /*b8f2*/ 	.short	(.L_45 - .L_44)
	.align		4
.L_44:
        /*b8f4*/ 	.word	index@(.nv.constant0.matmul_kernel)
        /*b8f8*/ 	.short	0x0210
        /*b8fa*/ 	.short	0x0050


	//----- nvinfo : EIATTR_SW_WAR
	.align		4
.L_45:
        /*b8fc*/ 	.byte	0x04, 0x36
        /*b8fe*/ 	.short	(.L_47 - .L_46)
.L_46:
        /*b900*/ 	.word	0x00000008
.L_47:


//--------------------- .nv.callgraph             --------------------------
	.section	.nv.callgraph,"",@"SHT_CUDA_CALLGRAPH"
	.align	4
	.sectionentsize	8
	.align		4
        /*0000*/ 	.word	0x00000000
	.align		4
        /*0004*/ 	.word	0xffffffff
	.align		4
        /*0008*/ 	.word	0x00000000
	.align		4
        /*000c*/ 	.word	0xfffffffe
	.align		4
        /*0010*/ 	.word	0x00000000
	.align		4
        /*0014*/ 	.word	0xfffffffd
	.align		4
        /*0018*/ 	.word	0x00000000
	.align		4
        /*001c*/ 	.word	0xfffffffc


//--------------------- .text.matmul_kernel       --------------------------
	.section	.text.matmul_kernel,"ax",@progbits
	.align	128
        .global         matmul_kernel
        .type           matmul_kernel,@function
        .size           matmul_kernel,(.L_x_3 - matmul_kernel)
        .other          matmul_kernel,@"STO_CUDA_ENTRY STV_DEFAULT"
matmul_kernel:
.text.matmul_kernel:
[----:B------:R-:W1:Y:S08]  /*0000*/  LDC R1, c[0x0][0x28] ;  /* 0x00000a00ff017b82 */ /* 0x000e700000000800 */
[----:B------:R-:W2:Y:S01]  /*0010*/  LDC.64 R234, c[0x0][0x228] ;  /* 0x00008a00ffea7b82 */ /* 0x000ea20000000a00 */
[----:B------:R-:W-:Y:S01]  /*0020*/  MOV R252, 0x400 ;  /* 0x0000040000fc7802 */ /* 0x000fe20000000f00 */
[----:B-1----:R-:W-:-:S06]  /*0030*/  VIADD R1, R1, 0xffffd4f8 ;  /* 0xffffd4f801017836 */ /* 0x002fcc0000000000 */
[----:B------:R-:W1:Y:S01]  /*0040*/  LDC R5, c[0x0][0x150] ;  /* 0x00005400ff057b82 */ /* 0x000e620000000800 */
[----:B--2---:R-:W-:Y:S01]  /*0050*/  VIADD R0, R235, 0x1ff ;  /* 0x000001ffeb007836 */ /* 0x004fe20000000000 */
[----:B------:R-:W-:Y:S02]  /*0060*/  IABS R247, R235 ;  /* 0x000000eb00f77213 */ /* 0x000fe40000000000 */
[----:B------:R-:W-:Y:S02]  /*0070*/  IABS R232, R234 ;  /* 0x000000ea00e87213 */ /* 0x000fe40000000000 */
[----:B------:R-:W-:-:S04]  /*0080*/  SHF.R.S32.HI R3, RZ, 0x1f, R0 ;  /* 0x0000001fff037819 */ /* 0x000fc80000011400 */
[----:B------:R-:W-:-:S04]  /*0090*/  LEA.HI R3, R3, R0, RZ, 0x9 ;  /* 0x0000000003037211 */ /* 0x000fc800078f48ff */
[----:B------:R-:W-:-:S05]  /*00a0*/  SHF.R.S32.HI R3, RZ, 0x9, R3 ;  /* 0x00000009ff037819 */ /* 0x000fca0000011403 */
[----:B------:R-:W-:Y:S02]  /*00b0*/  IMAD.SHL.U32 R4, R3, 0x8, RZ ;  /* 0x0000000803047824 */ /* 0x000fe400078e00ff */
[----:B------:R-:W2:Y:S03]  /*00c0*/  S2R R3, SR_CTAID.X ;  /* 0x0000000000037919 */ /* 0x000ea60000002500 */
[----:B------:R-:W-:-:S04]  /*00d0*/  IABS R7, R4 ;  /* 0x0000000400077213 */ /* 0x000fc80000000000 */
[----:B------:R-:W3:Y:S08]  /*00e0*/  I2F.RP R0, R7 ;  /* 0x0000000700007306 */ /* 0x000ef00000209400 */
[----:B---3--:R-:W3:Y:S01]  /*00f0*/  MUFU.RCP R0, R0 ;  /* 0x0000000000007308 */ /* 0x008ee20000001000 */
[----:B--2---:R-:W-:-:S05]  /*0100*/  I2FP.F32.U32 R6, R3 ;  /* 0x0000000300067245 */ /* 0x004fca0000201000 */
[----:B-1----:R-:W-:Y:S01]  /*0110*/  FMUL R5, R5, R6 ;  /* 0x0000000605057220 */ /* 0x002fe20000400000 */
[----:B---3--:R-:W-:-:S04]  /*0120*/  VIADD R2, R0, 0xffffffe ;  /* 0x0ffffffe00027836 */ /* 0x008fc80000000000 */
[----:B------:R1:W2:Y:S08]  /*0130*/  F2I.FTZ.U32.TRUNC.NTZ R3, R2 ;  /* 0x0000000200037305 */ /* 0x0002b0000021f000 */
[----:B------:R-:W3:Y:S01]  /*0140*/  F2I.U32.TRUNC.NTZ R5, R5 ;  /* 0x0000000500057305 */ /* 0x000ee2000020f000 */
[----:B-1----:R-:W-:Y:S02]  /*0150*/  IMAD.MOV.U32 R2, RZ, RZ, RZ ;  /* 0x000000ffff027224 */ /* 0x002fe400078e00ff */
[----:B--2---:R-:W-:-:S04]  /*0160*/  IMAD.MOV R6, RZ, RZ, -R3 ;  /* 0x000000ffff067224 */ /* 0x004fc800078e0a03 */
[----:B------:R-:W-:Y:S01]  /*0170*/  IMAD R9, R6, R7, RZ ;  /* 0x0000000706097224 */ /* 0x000fe200078e02ff */
[----:B------:R-:W-:-:S03]  /*0180*/  IABS R6, R4 ;  /* 0x0000000400067213 */ /* 0x000fc60000000000 */
[----:B------:R-:W-:Y:S01]  /*0190*/  IMAD.HI.U32 R3, R3, R9, R2 ;  /* 0x0000000903037227 */ /* 0x000fe200078e0002 */
[----:B---3--:R-:W-:-:S03]  /*01a0*/  IABS R0, R5 ;  /* 0x0000000500007213 */ /* 0x008fc60000000000 */
[----:B------:R-:W-:Y:S02]  /*01b0*/  IMAD.MOV R2, RZ, RZ, -R6 ;  /* 0x000000ffff027224 */ /* 0x000fe400078e0a06 */
[----:B------:R-:W-:-:S04]  /*01c0*/  IMAD.HI.U32 R3, R3, R0, RZ ;  /* 0x0000000003037227 */ /* 0x000fc800078e00ff */
[----:B------:R-:W-:-:S05]  /*01d0*/  IMAD R0, R3, R2, R0 ;  /* 0x0000000203007224 */ /* 0x000fca00078e0200 */
[----:B------:R-:W-:-:S13]  /*01e0*/  ISETP.GT.U32.AND P1, PT, R7, R0, PT ;  /* 0x000000000700720c */ /* 0x000fda0003f24070 */
[-C--:B------:R-:W-:Y:S01]  /*01f0*/  @!P1 IADD3 R0, R0, -R7.reuse, RZ ;  /* 0x8000000700009210 */ /* 0x080fe20007ffe0ff */
[----:B------:R-:W-:Y:S01]  /*0200*/  @!P1 VIADD R3, R3, 0x1 ;  /* 0x0000000103039836 */ /* 0x000fe20000000000 */
[----:B------:R-:W-:Y:S02]  /*0210*/  ISETP.NE.AND P1, PT, R4, RZ, PT ;  /* 0x000000ff0400720c */ /* 0x000fe40003f25270 */
[----:B------:R-:W-:Y:S02]  /*0220*/  ISETP.GE.U32.AND P0, PT, R0, R7, PT ;  /* 0x000000070000720c */ /* 0x000fe40003f06070 */
[----:B------:R-:W-:-:S04]  /*0230*/  LOP3.LUT R0, R5, R4, RZ, 0x3c, !PT ;  /* 0x0000000405007212 */ /* 0x000fc800078e3cff */
[----:B------:R-:W-:Y:S01]  /*0240*/  ISETP.GE.AND P2, PT, R0, RZ, PT ;  /* 0x000000ff0000720c */ /* 0x000fe20003f46270 */
[----:B------:R-:W-:-:S06]  /*0250*/  VIADD R0, R234, 0xff ;  /* 0x000000ffea007836 */ /* 0x000fcc0000000000 */
[----:B------:R-:W-:-:S04]  /*0260*/  @P0 VIADD R3, R3, 0x1 ;  /* 0x0000000103030836 */ /* 0x000fc80000000000 */
[----:B------:R-:W-:Y:S01]  /*0270*/  IMAD.MOV.U32 R2, RZ, RZ, R3 ;  /* 0x000000ffff027224 */ /* 0x000fe200078e0003 */
[----:B------:R-:W-:-:S03]  /*0280*/  SHF.R.S32.HI R3, RZ, 0x1f, R0 ;  /* 0x0000001fff037819 */ /* 0x000fc60000011400 */
[----:B------:R-:W-:Y:S01]  /*0290*/  @!P2 IMAD.MOV R2, RZ, RZ, -R2 ;  /* 0x000000ffff02a224 */ /* 0x000fe200078e0a02 */
[----:B------:R-:W-:Y:S02]  /*02a0*/  @!P1 LOP3.LUT R2, RZ, R4, RZ, 0x33, !PT ;  /* 0x00000004ff029212 */ /* 0x000fe400078e33ff */
[----:B------:R-:W-:-:S03]  /*02b0*/  LEA.HI R3, R3, R0, RZ, 0x8 ;  /* 0x0000000003037211 */ /* 0x000fc600078f40ff */
[C---:B------:R-:W-:Y:S01]  /*02c0*/  IMAD.SHL.U32 R8, R2.reuse, 0x8, RZ ;  /* 0x0000000802087824 */ /* 0x040fe200078e00ff */
[----:B------:R-:W-:-:S04]  /*02d0*/  IADD3 R2, -R2, RZ, RZ ;  /* 0x000000ff02027210 */ /* 0x000fc80007ffe1ff */
[----:B------:R-:W-:Y:S01]  /*02e0*/  LEA.HI.SX32 R3, R3, -R8, 0x18 ;  /* 0x8000000803037211 */ /* 0x000fe200078fc2ff */
[----:B------:R-:W-:Y:S02]  /*02f0*/  IMAD R10, R4, R2, R5 ;  /* 0x00000002040a7224 */ /* 0x000fe400078e0205 */
[----:B------:R-:W-:Y:S01]  /*0300*/  IMAD.MOV.U32 R2, RZ, RZ, RZ ;  /* 0x000000ffff027224 */ /* 0x000fe200078e00ff */
[----:B------:R-:W-:Y:S02]  /*0310*/  VIMNMX R9, R3, 0x8, PT ;  /* 0x0000000803097848 */ /* 0x000fe40003fe0100 */
[----:B------:R-:W-:Y:S02]  /*0320*/  IABS R4, R10 ;  /* 0x0000000a00047213 */ /* 0x000fe40000000000 */
[----:B------:R-:W-:-:S04]  /*0330*/  IABS R7, R9 ;  /* 0x0000000900077213 */ /* 0x000fc80000000000 */
[----:B------:R-:W1:Y:S08]  /*0340*/  I2F.RP R0, R7 ;  /* 0x0000000700007306 */ /* 0x000e700000209400 */
[----:B-1----:R-:W1:Y:S02]  /*0350*/  MUFU.RCP R0, R0 ;  /* 0x0000000000007308 */ /* 0x002e640000001000 */
[----:B-1----:R-:W-:-:S06]  /*0360*/  VIADD R3, R0, 0xffffffe ;  /* 0x0ffffffe00037836 */ /* 0x002fcc0000000000 */
[----:B------:R-:W1:Y:S02]  /*0370*/  F2I.FTZ.U32.TRUNC.NTZ R3, R3 ;  /* 0x0000000300037305 */ /* 0x000e64000021f000 */
[----:B-1----:R-:W-:-:S04]  /*0380*/  IMAD.MOV R6, RZ, RZ, -R3 ;  /* 0x000000ffff067224 */ /* 0x002fc800078e0a03 */
[----:B------:R-:W-:Y:S01]  /*0390*/  IMAD R5, R6, R7, RZ ;  /* 0x0000000706057224 */ /* 0x000fe200078e02ff */
[----:B------:R-:W-:-:S03]  /*03a0*/  IABS R6, R9 ;  /* 0x0000000900067213 */ /* 0x000fc60000000000 */
[----:B------:R-:W-:-:S04]  /*03b0*/  IMAD.HI.U32 R2, R3, R5, R2 ;  /* 0x0000000503027227 */ /* 0x000fc800078e0002 */
[----:B------:R-:W-:Y:S02]  /*03c0*/  IMAD.MOV.U32 R3, RZ, RZ, R4 ;  /* 0x000000ffff037224 */ /* 0x000fe400078e0004 */
[----:B------:R-:W-:Y:S02]  /*03d0*/  IMAD.MOV R0, RZ, RZ, -R6 ;  /* 0x000000ffff007224 */ /* 0x000fe400078e0a06 */
[----:B------:R-:W-:Y:S01]  /*03e0*/  IMAD.HI.U32 R2, R2, R3, RZ ;  /* 0x0000000302027227 */ /* 0x000fe200078e00ff */
[----:B------:R-:W1:Y:S03]  /*03f0*/  I2F.RP R6, R247 ;  /* 0x000000f700067306 */ /* 0x000e660000209400 */
[----:B------:R-:W-:-:S05]  /*0400*/  IMAD R0, R2, R0, R3 ;  /* 0x0000000002007224 */ /* 0x000fca00078e0203 */
[----:B------:R-:W2:Y:S01]  /*0410*/  I2F.RP R3, R232 ;  /* 0x000000e800037306 */ /* 0x000ea20000209400 */
[----:B------:R-:W-:-:S07]  /*0420*/  ISETP.GT.U32.AND P1, PT, R7, R0, PT ;  /* 0x000000000700720c */ /* 0x000fce0003f24070 */
[----:B-1----:R-:W1:Y:S06]  /*0430*/  MUFU.RCP R6, R6 ;  /* 0x0000000600067308 */ /* 0x002e6c0000001000 */
[----:B------:R-:W-:Y:S02]  /*0440*/  @!P1 IMAD.IADD R0, R0, 0x1, -R7 ;  /* 0x0000000100009824 */ /* 0x000fe400078e0a07 */
[----:B--2---:R-:W2:Y:S01]  /*0450*/  MUFU.RCP R3, R3 ;  /* 0x0000000300037308 */ /* 0x004ea20000001000 */
[----:B------:R-:W-:Y:S01]  /*0460*/  @!P1 VIADD R2, R2, 0x1 ;  /* 0x0000000102029836 */ /* 0x000fe20000000000 */
[----:B------:R-:W-:-:S02]  /*0470*/  ISETP.NE.AND P1, PT, R9, RZ, PT ;  /* 0x000000ff0900720c */ /* 0x000fc40003f25270 */
[----:B------:R-:W-:Y:S02]  /*0480*/  ISETP.GE.U32.AND P0, PT, R0, R7, PT ;  /* 0x000000070000720c */ /* 0x000fe40003f06070 */
[----:B------:R-:W3:Y:S01]  /*0490*/  S2R R7, SR_CgaCtaId ;  /* 0x0000000000077919 */ /* 0x000ee20000008800 */
[----:B------:R-:W-:Y:S01]  /*04a0*/  LOP3.LUT R0, R10, R9, RZ, 0x3c, !PT ;  /* 0x000000090a007212 */ /* 0x000fe200078e3cff */
[----:B-1----:R-:W-:-:S03]  /*04b0*/  VIADD R4, R6, 0xffffffe ;  /* 0x0ffffffe06047836 */ /* 0x002fc60000000000 */
[----:B------:R-:W-:Y:S01]  /*04c0*/  ISETP.GE.AND P2, PT, R0, RZ, PT ;  /* 0x000000ff0000720c */ /* 0x000fe20003f46270 */
[----:B------:R1:W4:Y:S05]  /*04d0*/  F2I.FTZ.U32.TRUNC.NTZ R5, R4 ;  /* 0x0000000400057305 */ /* 0x00032a000021f000 */
[----:B------:R-:W-:Y:S01]  /*04e0*/  @P0 IADD3 R2, R2, 0x1, RZ ;  /* 0x0000000102020810 */ /* 0x000fe20007ffe0ff */
[----:B--2---:R-:W-:-:S04]  /*04f0*/  VIADD R3, R3, 0xffffffe ;  /* 0x0ffffffe03037836 */ /* 0x004fc80000000000 */
[----:B------:R-:W-:Y:S02]  /*0500*/  IMAD.MOV.U32 R6, RZ, RZ, R2 ;  /* 0x000000ffff067224 */ /* 0x000fe400078e0002 */
[----:B------:R-:W2:Y:S01]  /*0510*/  F2I.FTZ.U32.TRUNC.NTZ R3, R3 ;  /* 0x0000000300037305 */ /* 0x000ea2000021f000 */
[----:B-1----:R-:W-:Y:S02]  /*0520*/  IMAD.MOV.U32 R4, RZ, RZ, RZ ;  /* 0x000000ffff047224 */ /* 0x002fe400078e00ff */
[----:B------:R-:W-:Y:S01]  /*0530*/  @!P2 IMAD.MOV R6, RZ, RZ, -R6 ;  /* 0x000000ffff06a224 */ /* 0x000fe200078e0a06 */
[----:B------:R-:W-:Y:S01]  /*0540*/  @!P1 LOP3.LUT R6, RZ, R9, RZ, 0x33, !PT ;  /* 0x00000009ff069212 */ /* 0x000fe200078e33ff */
[----:B----4-:R-:W-:-:S04]  /*0550*/  IMAD.MOV R2, RZ, RZ, -R5 ;  /* 0x000000ffff027224 */ /* 0x010fc800078e0a05 */
[----:B------:R-:W-:Y:S01]  /*0560*/  IMAD.MOV R0, RZ, RZ, -R6 ;  /* 0x000000ffff007224 */ /* 0x000fe200078e0a06 */
[----:B------:R-:W-:Y:S01]  /*0570*/  SHF.L.U32 R6, R6, 0x9, RZ ;  /* 0x0000000906067819 */ /* 0x000fe200000006ff */
[----:B------:R-:W-:Y:S02]  /*0580*/  IMAD R245, R2, R247, RZ ;  /* 0x000000f702f57224 */ /* 0x000fe400078e02ff */
[----:B------:R-:W-:Y:S01]  /*0590*/  IMAD R0, R9, R0, R10 ;  /* 0x0000000009007224 */ /* 0x000fe200078e020a */
[C---:B------:R-:W-:Y:S01]  /*05a0*/  IADD3 R9, R6.reuse, 0x3, RZ ;  /* 0x0000000306097810 */ /* 0x040fe20007ffe0ff */
[C---:B---3--:R-:W-:Y:S01]  /*05b0*/  IMAD.SHL.U32 R2, R7.reuse, 0x80, RZ ;  /* 0x0000008007027824 */ /* 0x048fe200078e00ff */
[----:B------:R-:W-:Y:S01]  /*05c0*/  LEA R252, R7, R252, 0x18 ;  /* 0x000000fc07fc7211 */ /* 0x000fe200078ec0ff */
[----:B------:R-:W-:Y:S02]  /*05d0*/  VIADD R11, R6, 0x2 ;  /* 0x00000002060b7836 */ /* 0x000fe40000000000 */
[----:B--2---:R-:W-:Y:S01]  /*05e0*/  IMAD.MOV R229, RZ, RZ, -R3 ;  /* 0x000000ffffe57224 */ /* 0x004fe200078e0a03 */
[----:B------:R-:W-:Y:S01]  /*05f0*/  LOP3.LUT R227, R2, 0x80, RZ, 0xc0, !PT ;  /* 0x0000008002e37812 */ /* 0x000fe200078ec0ff */
[----:B------:R-:W-:Y:S01]  /*0600*/  IMAD.HI.U32 R245, R5, R245, R4 ;  /* 0x000000f505f57227 */ /* 0x000fe200078e0004 */
[----:B------:R-:W-:Y:S01]  /*0610*/  IABS R250, R11 ;  /* 0x0000000b00fa7213 */ /* 0x000fe20000000000 */
[----:B------:R-:W-:Y:S02]  /*0620*/  STL [R1+0x2930], R252 ;  /* 0x002930fc01007387 */ /* 0x000fe40000100800 */
[----:B------:R-:W-:Y:S01]  /*0630*/  IMAD.IADD R0, R8, 0x1, R0 ;  /* 0x0000000108007824 */ /* 0x000fe200078e0200 */
[----:B------:R-:W-:Y:S01]  /*0640*/  IABS R8, R6 ;  /* 0x0000000600087213 */ /* 0x000fe20000000000 */
[----:B------:R-:W-:-:S02]  /*0650*/  VIADD R12, R6, 0x1 ;  /* 0x00000001060c7836 */ /* 0x000fc40000000000 */
[----:B------:R-:W-:Y:S02]  /*0660*/  IMAD.MOV.U32 R2, RZ, RZ, RZ ;  /* 0x000000ffff027224 */ /* 0x000fe400078e00ff */
[----:B------:R-:W-:Y:S01]  /*0670*/  IMAD R229, R229, R232, RZ ;  /* 0x000000e8e5e57224 */ /* 0x000fe200078e02ff */
[----:B------:R-:W-:Y:S01]  /*0680*/  IABS R10, R12 ;  /* 0x0000000c000a7213 */ /* 0x000fe20000000000 */
[----:B------:R-:W-:-:S04]  /*0690*/  IMAD.HI.U32 R4, R245, R8, RZ ;  /* 0x00000008f5047227 */ /* 0x000fc800078e00ff */
[----:B------:R-:W-:-:S04]  /*06a0*/  IMAD.HI.U32 R229, R3, R229, R2 ;  /* 0x000000e503e57227 */ /* 0x000fc800078e0002 */
[----:B------:R-:W-:-:S04]  /*06b0*/  IMAD.HI.U32 R2, R245, R250, RZ ;  /* 0x000000faf5027227 */ /* 0x000fc800078e00ff */
[----:B------:R-:W-:Y:S02]  /*06c0*/  IMAD R227, R0, 0x100, R227 ;  /* 0x0000010000e37824 */ /* 0x000fe400078e02e3 */
[----:B------:R-:W-:Y:S02]  /*06d0*/  IMAD.MOV R4, RZ, RZ, -R4 ;  /* 0x000000ffff047224 */ /* 0x000fe400078e0a04 */
[----:B------:R-:W-:Y:S02]  /*06e0*/  VIADD R5, R6, 0x4 ;  /* 0x0000000406057836 */ /* 0x000fe40000000000 */
[----:B------:R-:W-:-:S03]  /*06f0*/  IMAD.HI.U32 R0, R245, R10, RZ ;  /* 0x0000000af5007227 */ /* 0x000fc600078e00ff */
[----:B------:R-:W-:Y:S01]  /*0700*/  IABS R248, R5 ;  /* 0x0000000500f87213 */ /* 0x000fe20000000000 */
[----:B------:R-:W-:Y:S02]  /*0710*/  IMAD.MOV R2, RZ, RZ, -R2 ;  /* 0x000000ffff027224 */ /* 0x000fe400078e0a02 */
[C---:B------:R-:W-:Y:S02]  /*0720*/  VIADD R3, R6.reuse, 0x5 ;  /* 0x0000000506037836 */ /* 0x040fe40000000000 */
[C---:B------:R-:W-:Y:S01]  /*0730*/  IMAD R7, R247.reuse, R4, R8 ;  /* 0x00000004f7077224 */ /* 0x040fe200078e0208 */
[----:B------:R-:W-:Y:S01]  /*0740*/  IABS R4, R9 ;  /* 0x0000000900047213 */ /* 0x000fe20000000000 */
[----:B------:R-:W-:Y:S01]  /*0750*/  IMAD.MOV R0, RZ, RZ, -R0 ;  /* 0x000000ffff007224 */ /* 0x000fe200078e0a00 */
[----:B------:R-:W-:Y:S01]  /*0760*/  IABS R246, R3 ;  /* 0x0000000300f67213 */ /* 0x000fe20000000000 */
[----:B------:R-:W-:Y:S01]  /*0770*/  IMAD R250, R247, R2, R250 ;  /* 0x00000002f7fa7224 */ /* 0x000fe200078e02fa */
[----:B------:R-:W-:Y:S01]  /*0780*/  STL [R1+0x2a8c], R7 ;  /* 0x002a8c0701007387 */ /* 0x000fe20000100800 */
[----:B------:R-:W-:-:S02]  /*0790*/  VIADD R5, R6, 0x6 ;  /* 0x0000000606057836 */ /* 0x000fc40000000000 */
[----:B------:R-:W-:Y:S01]  /*07a0*/  VIADD R3, R6, 0x7 ;  /* 0x0000000706037836 */ /* 0x000fe20000000000 */
[----:B------:R-:W-:Y:S01]  /*07b0*/  STL [R1+0x2a94], R250 ;  /* 0x002a94fa01007387 */ /* 0x000fe20000100800 */
[----:B------:R-:W-:Y:S01]  /*07c0*/  IMAD R251, R247, R0, R10 ;  /* 0x00000000f7fb7224 */ /* 0x000fe200078e020a */
[----:B------:R-:W-:Y:S01]  /*07d0*/  IABS R8, R5 ;  /* 0x0000000500087213 */ /* 0x000fe20000000000 */
[C---:B------:R-:W-:Y:S01]  /*07e0*/  IMAD.HI.U32 R0, R245.reuse, R4, RZ ;  /* 0x00000004f5007227 */ /* 0x040fe200078e00ff */
[----:B------:R-:W-:Y:S03]  /*07f0*/  STL [R1+0x44c], R5 ;  /* 0x00044c0501007387 */ /* 0x000fe60000100800 */
[C---:B------:R-:W-:Y:S01]  /*0800*/  IMAD.HI.U32 R2, R245.reuse, R248, RZ ;  /* 0x000000f8f5027227 */ /* 0x040fe200078e00ff */
[----:B------:R1:W-:Y:S03]  /*0810*/  STL [R1+0x448], R3 ;  /* 0x0004480301007387 */ /* 0x0003e60000100800 */
[----:B------:R-:W-:Y:S01]  /*0820*/  IMAD.MOV R249, RZ, RZ, -R0 ;  /* 0x000000fffff97224 */ /* 0x000fe200078e0a00 */
[----:B------:R-:W-:Y:S01]  /*0830*/  IADD3 R2, -R2, RZ, RZ ;  /* 0x000000ff02027210 */ /* 0x000fe20007ffe1ff */
[----:B------:R-:W-:-:S04]  /*0840*/  IMAD.HI.U32 R0, R245, R246, RZ ;  /* 0x000000f6f5007227 */ /* 0x000fc800078e00ff */
[C---:B------:R-:W-:Y:S01]  /*0850*/  IMAD R249, R247.reuse, R249, R4 ;  /* 0x000000f9f7f97224 */ /* 0x040fe200078e0204 */
[----:B-1----:R-:W-:Y:S01]  /*0860*/  IABS R3, R3 ;  /* 0x0000000300037213 */ /* 0x002fe20000000000 */
[----:B------:R-:W-:Y:S02]  /*0870*/  IMAD R248, R247, R2, R248 ;  /* 0x00000002f7f87224 */ /* 0x000fe400078e02f8 */
[----:B------:R-:W-:-:S04]  /*0880*/  IMAD.HI.U32 R2, R245, R8, RZ ;  /* 0x00000008f5027227 */ /* 0x000fc800078e00ff */
[----:B------:R-:W-:Y:S02]  /*0890*/  IMAD.MOV.U32 R4, RZ, RZ, R3 ;  /* 0x000000ffff047224 */ /* 0x000fe400078e0003 */
[----:B------:R-:W-:Y:S02]  /*08a0*/  IMAD.MOV R3, RZ, RZ, -R0 ;  /* 0x000000ffff037224 */ /* 0x000fe400078e0a00 */
[----:B------:R-:W-:Y:S02]  /*08b0*/  VIADD R7, R6, 0x8 ;  /* 0x0000000806077836 */ /* 0x000fe40000000000 */
[----:B------:R-:W-:-:S03]  /*08c0*/  IMAD.HI.U32 R0, R245, R4, RZ ;  /* 0x00000004f5007227 */ /* 0x000fc600078e00ff */
[----:B------:R-:W-:Y:S01]  /*08d0*/  STL [R1+0x444], R7 ;  /* 0x0004440701007387 */ /* 0x000fe20000100800 */
[----:B------:R-:W-:Y:S02]  /*08e0*/  VIADD R5, R6, 0x9 ;  /* 0x0000000906057836 */ /* 0x000fe40000000000 */
[----:B------:R-:W-:Y:S02]  /*08f0*/  IMAD.MOV R2, RZ, RZ, -R2 ;  /* 0x000000ffff027224 */ /* 0x000fe400078e0a02 */
[C---:B------:R-:W-:Y:S01]  /*0900*/  IMAD R246, R247.reuse, R3, R246 ;  /* 0x00000003f7f67224 */ /* 0x040fe200078e02f6 */
[----:B------:R-:W-:Y:S01]  /*0910*/  IABS R3, R7 ;  /* 0x0000000700037213 */ /* 0x000fe20000000000 */
[----:B------:R-:W-:Y:S01]  /*0920*/  IMAD.MOV R0, RZ, RZ, -R0 ;  /* 0x000000ffff007224 */ /* 0x000fe200078e0a00 */
[----:B------:R1:W-:Y:S01]  /*0930*/  STL [R1+0x440], R5 ;  /* 0x0004400501007387 */ /* 0x0003e20000100800 */
[----:B------:R-:W-:Y:S01]  /*0940*/  IABS R10, R5 ;  /* 0x00000005000a7213 */ /* 0x000fe20000000000 */
[C---:B------:R-:W-:Y:S01]  /*0950*/  IMAD R2, R247.reuse, R2, R8 ;  /* 0x00000002f7027224 */ /* 0x040fe200078e0208 */
[----:B------:R-:W-:Y:S01]  /*0960*/  MOV R8, R3 ;  /* 0x0000000300087202 */ /* 0x000fe20000000f00 */
[----:B------:R-:W-:-:S02]  /*0970*/  IMAD R0, R247, R0, R4 ;  /* 0x00000000f7007224 */ /* 0x000fc400078e0204 */
[C---:B------:R-:W-:Y:S01]  /*0980*/  VIADD R3, R6.reuse, 0xb ;  /* 0x0000000b06037836 */ /* 0x040fe20000000000 */
[----:B------:R2:W-:Y:S01]  /*0990*/  STL [R1+0x418], R2 ;  /* 0x0004180201007387 */ /* 0x0005e20000100800 */
[C---:B------:R-:W-:Y:S02]  /*09a0*/  VIADD R9, R6.reuse, 0xd ;  /* 0x0000000d06097836 */ /* 0x040fe40000000000 */
[----:B-1----:R-:W-:Y:S01]  /*09b0*/  VIADD R5, R6, 0xa ;  /* 0x0000000a06057836 */ /* 0x002fe20000000000 */
[----:B------:R-:W-:-:S04]  /*09c0*/  IABS R12, R3 ;  /* 0x00000003000c7213 */ /* 0x000fc80000000000 */
[----:B------:R1:W-:Y:S01]  /*09d0*/  STL [R1+0x43c], R5 ;  /* 0x00043c0501007387 */ /* 0x0003e20000100800 */
[----:B------:R-:W-:Y:S01]  /*09e0*/  IABS R4, R5 ;  /* 0x0000000500047213 */ /* 0x000fe20000000000 */
[C---:B--2---:R-:W-:Y:S02]  /*09f0*/  IMAD.HI.U32 R2, R245.reuse, R10, RZ ;  /* 0x0000000af5027227 */ /* 0x044fe400078e00ff */
[----:B------:R2:W-:Y:S02]  /*0a00*/  STL [R1+0x414], R0 ;  /* 0x0004140001007387 */ /* 0x0005e40000100800 */
[----:B------:R-:W-:Y:S02]  /*0a10*/  IMAD.MOV R2, RZ, RZ, -R2 ;  /* 0x000000ffff027224 */ /* 0x000fe400078e0a02 */
[----:B------:R3:W-:Y:S01]  /*0a20*/  STL [R1+0x438], R3 ;  /* 0x0004380301007387 */ /* 0x0007e20000100800 */
[----:B-1----:R-:W-:Y:S02]  /*0a30*/  VIADD R5, R6, 0xc ;  /* 0x0000000c06057836 */ /* 0x002fe40000000000 */
[----:B--2---:R-:W-:-:S03]  /*0a40*/  IMAD.HI.U32 R0, R245, R8, RZ ;  /* 0x00000008f5007227 */ /* 0x004fc600078e00ff */
[----:B------:R1:W-:Y:S01]  /*0a50*/  STL [R1+0x1eb4], R5 ;  /* 0x001eb40501007387 */ /* 0x0003e20000100800 */
[----:B---3--:R-:W-:Y:S02]  /*0a60*/  IMAD.MOV R3, RZ, RZ, -R0 ;  /* 0x000000ffff037224 */ /* 0x008fe400078e0a00 */
[----:B------:R-:W-:-:S04]  /*0a70*/  IMAD.HI.U32 R0, R245, R4, RZ ;  /* 0x00000004f5007227 */ /* 0x000fc800078e00ff */
[C---:B------:R-:W-:Y:S01]  /*0a80*/  IMAD R7, R247.reuse, R3, R8 ;  /* 0x00000003f7077224 */ /* 0x040fe200078e0208 */
[----:B-1----:R-:W-:Y:S01]  /*0a90*/  IABS R5, R5 ;  /* 0x0000000500057213 */ /* 0x002fe20000000000 */
[----:B------:R-:W-:Y:S02]  /*0aa0*/  IMAD R3, R247, R2, R10 ;  /* 0x00000002f7037224 */ /* 0x000fe400078e020a */
[----:B------:R-:W-:Y:S01]  /*0ab0*/  IMAD.HI.U32 R2, R245, R12, RZ ;  /* 0x0000000cf5027227 */ /* 0x000fe200078e00ff */
[----:B------:R1:W-:Y:S03]  /*0ac0*/  STL [R1+0x410], R7 ;  /* 0x0004100701007387 */ /* 0x0003e60000100800 */
[----:B------:R-:W-:Y:S01]  /*0ad0*/  IMAD.MOV.U32 R8, RZ, RZ, R5 ;  /* 0x000000ffff087224 */ /* 0x000fe200078e0005 */
[----:B------:R2:W-:Y:S01]  /*0ae0*/  STL [R1+0x40c], R3 ;  /* 0x00040c0301007387 */ /* 0x0005e20000100800 */
[----:B------:R-:W-:-:S02]  /*0af0*/  VIADD R5, R6, 0xf ;  /* 0x0000000f06057836 */ /* 0x000fc40000000000 */
[----:B------:R-:W-:Y:S01]  /*0b00*/  IMAD.MOV R2, RZ, RZ, -R2 ;  /* 0x000000ffff027224 */ /* 0x000fe200078e0a02 */
[----:B------:R-:W-:Y:S01]  /*0b10*/  STL [R1+0x1ebc], R9 ;  /* 0x001ebc0901007387 */ /* 0x000fe20000100800 */
[C---:B-1----:R-:W-:Y:S02]  /*0b20*/  IADD3 R7, R6.reuse, 0xe, RZ ;  /* 0x0000000e06077810 */ /* 0x042fe40007ffe0ff */
[----:B------:R-:W-:Y:S02]  /*0b30*/  IMAD R216, R247, R2, R12 ;  /* 0x00000002f7d87224 */ /* 0x000fe400078e020c */
[----:B--2---:R-:W-:Y:S01]  /*0b40*/  IMAD.MOV R3, RZ, RZ, -R0 ;  /* 0x000000ffff037224 */ /* 0x004fe200078e0a00 */
[----:B------:R-:W-:Y:S01]  /*0b50*/  IABS R10, R7 ;  /* 0x00000007000a7213 */ /* 0x000fe20000000000 */
[----:B------:R-:W-:Y:S01]  /*0b60*/  IMAD.HI.U32 R0, R245, R8, RZ ;  /* 0x00000008f5007227 */ /* 0x000fe200078e00ff */
[----:B------:R-:W-:Y:S03]  /*0b70*/  STL [R1+0x1eb8], R7 ;  /* 0x001eb80701007387 */ /* 0x000fe60000100800 */
[----:B------:R-:W-:Y:S01]  /*0b80*/  IMAD.MOV R0, RZ, RZ, -R0 ;  /* 0x000000ffff007224 */ /* 0x000fe200078e0a00 */
[----:B------:R1:W-:Y:S01]  /*0b90*/  STL [R1+0x1ec0], R5 ;  /* 0x001ec00501007387 */ /* 0x0003e20000100800 */
[C---:B------:R-:W-:Y:S01]  /*0ba0*/  IMAD R209, R247.reuse, R3, R4 ;  /* 0x00000003f7d17224 */ /* 0x040fe200078e0204 */
[----:B------:R-:W-:Y:S01]  /*0bb0*/  IABS R4, R9 ;  /* 0x0000000900047213 */ /* 0x000fe20000000000 */
[----:B------:R-:W-:Y:S01]  /*0bc0*/  IMAD R0, R247, R0, R8 ;  /* 0x00000000f7007224 */ /* 0x000fe200078e0208 */
[----:B------:R-:W-:Y:S01]  /*0bd0*/  IABS R8, R5 ;  /* 0x0000000500087213 */ /* 0x000fe20000000000 */
[----:B------:R-:W-:-:S02]  /*0be0*/  VIADD R3, R6, 0x10 ;  /* 0x0000001006037836 */ /* 0x000fc40000000000 */
[C---:B------:R-:W-:Y:S01]  /*0bf0*/  IMAD.HI.U32 R2, R245.reuse, R10, RZ ;  /* 0x0000000af5027227 */ /* 0x040fe200078e00ff */
[----:B------:R2:W-:Y:S02]  /*0c00*/  STL [R1+0x400], R0 ;  /* 0x0004000001007387 */ /* 0x0005e40000100800 */
[----:B------:R-:W-:Y:S01]  /*0c10*/  IABS R12, R3 ;  /* 0x00000003000c7213 */ /* 0x000fe20000000000 */
[C---:B-1----:R-:W-:Y:S01]  /*0c20*/  VIADD R5, R6.reuse, 0x11 ;  /* 0x0000001106057836 */ /* 0x042fe20000000000 */
[----:B------:R1:W-:Y:S01]  /*0c30*/  STL [R1+0x1ec4], R3 ;  /* 0x001ec40301007387 */ /* 0x0003e20000100800 */
[----:B------:R-:W-:Y:S02]  /*0c40*/  IMAD.MOV R2, RZ, RZ, -R2 ;  /* 0x000000ffff027224 */ /* 0x000fe400078e0a02 */
[----:B------:R-:W-:Y:S01]  /*0c50*/  VIADD R9, R6, 0x12 ;  /* 0x0000001206097836 */ /* 0x000fe20000000000 */
[----:B------:R3:W-:Y:S01]  /*0c60*/  STL [R1+0x1ecc], R5 ;  /* 0x001ecc0501007387 */ /* 0x0007e20000100800 */
[----:B--2---:R-:W-:-:S04]  /*0c70*/  IMAD.HI.U32 R0, R245, R4, RZ ;  /* 0x00000004f5007227 */ /* 0x004fc800078e00ff */
[----:B-1----:R-:W-:Y:S02]  /*0c80*/  IMAD.MOV R3, RZ, RZ, -R0 ;  /* 0x000000ffff037224 */ /* 0x002fe400078e0a00 */
[----:B------:R-:W-:Y:S01]  /*0c90*/  IMAD.HI.U32 R0, R245, R8, RZ ;  /* 0x00000008f5007227 */ /* 0x000fe200078e00ff */
[----:B---3--:R-:W-:-:S03]  /*0ca0*/  IABS R5, R5 ;  /* 0x0000000500057213 */ /* 0x008fc60000000000 */
[C---:B------:R-:W-:Y:S02]  /*0cb0*/  IMAD R7, R247.reuse, R3, R4 ;  /* 0x00000003f7077224 */ /* 0x040fe400078e0204 */
[----:B------:R-:W-:Y:S01]  /*0cc0*/  IMAD R3, R247, R2, R10 ;  /* 0x00000002f7037224 */ /* 0x000fe200078e020a */
[----:B------:R-:W-:Y:S01]  /*0cd0*/  MOV R4, R5 ;  /* 0x0000000500047202 */ /* 0x000fe20000000f00 */
[----:B------:R-:W-:Y:S01]  /*0ce0*/  VIADD R5, R6, 0x14 ;  /* 0x0000001406057836 */ /* 0x000fe20000000000 */
[----:B------:R1:W-:Y:S01]  /*0cf0*/  STL [R1+0x3fc], R7 ;  /* 0x0003fc0701007387 */ /* 0x0003e20000100800 */
[----:B------:R-:W-:-:S03]  /*0d00*/  IMAD.HI.U32 R2, R245, R12, RZ ;  /* 0x0000000cf5027227 */ /* 0x000fc600078e00ff */
[----:B------:R2:W-:Y:S01]  /*0d10*/  STL [R1+0x3f8], R3 ;  /* 0x0003f80301007387 */ /* 0x0005e20000100800 */
[----:B------:R-:W-:-:S03]  /*0d20*/  IMAD.MOV R2, RZ, RZ, -R2 ;  /* 0x000000ffff027224 */ /* 0x000fc600078e0a02 */
[----:B------:R-:W-:Y:S01]  /*0d30*/  STL [R1+0x1ec8], R9 ;  /* 0x001ec80901007387 */ /* 0x000fe20000100800 */
[----:B------:R-:W-:Y:S02]  /*0d40*/  IMAD R205, R247, R2, R12 ;  /* 0x00000002f7cd7224 */ /* 0x000fe400078e020c */
[----:B-1----:R-:W-:Y:S02]  /*0d50*/  VIADD R7, R6, 0x13 ;  /* 0x0000001306077836 */ /* 0x002fe40000000000 */
[----:B--2---:R-:W-:Y:S02]  /*0d60*/  IMAD.MOV R3, RZ, RZ, -R0 ;  /* 0x000000ffff037224 */ /* 0x004fe400078e0a00 */
[----:B------:R-:W-:Y:S01]  /*0d70*/  IMAD.HI.U32 R0, R245, R4, RZ ;  /* 0x00000004f5007227 */ /* 0x000fe200078e00ff */
[----:B------:R-:W-:Y:S01]  /*0d80*/  STL [R1+0x1ed0], R7 ;  /* 0x001ed00701007387 */ /* 0x000fe20000100800 */
[----:B------:R-:W-:Y:S02]  /*0d90*/  IABS R10, R7 ;  /* 0x00000007000a7213 */ /* 0x000fe40000000000 */
[----:B------:R-:W-:Y:S01]  /*0da0*/  IMAD R3, R247, R3, R8 ;  /* 0x00000003f7037224 */ /* 0x000fe200078e0208 */
[----:B------:R-:W-:Y:S01]  /*0db0*/  IABS R8, R9 ;  /* 0x0000000900087213 */ /* 0x000fe20000000000 */
[----:B------:R-:W-:-:S02]  /*0dc0*/  IMAD.MOV R0, RZ, RZ, -R0 ;  /* 0x000000ffff007224 */ /* 0x000fc400078e0a00 */
[----:B------:R-:W-:Y:S01]  /*0dd0*/  IMAD.HI.U32 R2, R245, R10, RZ ;  /* 0x0000000af5027227 */ /* 0x000fe200078e00ff */
[----:B------:R1:W-:Y:S03]  /*0de0*/  STL [R1+0x3f4], R3 ;  /* 0x0003f40301007387 */ /* 0x0003e60000100800 */
[----:B------:R-:W-:Y:S01]  /*0df0*/  IMAD R206, R247, R0, R4 ;  /* 0x00000000f7ce7224 */ /* 0x000fe200078e0204 */
[----:B------:R2:W-:Y:S01]  /*0e00*/  STL [R1+0x1ed4], R5 ;  /* 0x001ed40501007387 */ /* 0x0005e20000100800 */
[----:B------:R-:W-:Y:S01]  /*0e10*/  IABS R4, R5 ;  /* 0x0000000500047213 */ /* 0x000fe20000000000 */
[----:B------:R-:W-:-:S04]  /*0e20*/  IMAD.HI.U32 R0, R245, R8, RZ ;  /* 0x00000008f5007227 */ /* 0x000fc800078e00ff */
[C---:B-1----:R-:W-:Y:S02]  /*0e30*/  VIADD R3, R6.reuse, 0x15 ;  /* 0x0000001506037836 */ /* 0x042fe40000000000 */
[----:B------:R-:W-:Y:S01]  /*0e40*/  IMAD.MOV R2, RZ, RZ, -R2 ;  /* 0x000000ffff027224 */ /* 0x000fe200078e0a02 */
[C---:B--2---:R-:W-:Y:S02]  /*0e50*/  IADD3 R5, R6.reuse, 0x16, RZ ;  /* 0x0000001606057810 */ /* 0x044fe40007ffe0ff */
[----:B------:R1:W-:Y:S01]  /*0e60*/  STL [R1+0x1edc], R3 ;  /* 0x001edc0301007387 */ /* 0x0003e20000100800 */
[----:B------:R-:W-:Y:S01]  /*0e70*/  IABS R12, R3 ;  /* 0x00000003000c7213 */ /* 0x000fe20000000000 */
[----:B------:R-:W-:Y:S02]  /*0e80*/  VIADD R9, R6, 0x17 ;  /* 0x0000001706097836 */ /* 0x000fe40000000000 */
[----:B------:R2:W-:Y:S01]  /*0e90*/  STL [R1+0x1ed8], R5 ;  /* 0x001ed80501007387 */ /* 0x0005e20000100800 */
[----:B------:R-:W-:-:S02]  /*0ea0*/  IMAD R221, R247, R2, R10 ;  /* 0x00000002f7dd7224 */ /* 0x000fc400078e020a */
[----:B------:R-:W-:Y:S01]  /*0eb0*/  VIADD R7, R6, 0x18 ;  /* 0x0000001806077836 */ /* 0x000fe20000000000 */
[----:B------:R3:W-:Y:S01]  /*0ec0*/  STL [R1+0x1ee0], R9 ;  /* 0x001ee00901007387 */ /* 0x0007e20000100800 */
[----:B------:R-:W-:-:S03]  /*0ed0*/  IMAD.HI.U32 R2, R245, R12, RZ ;  /* 0x0000000cf5027227 */ /* 0x000fc600078e00ff */
[----:B------:R-:W-:Y:S01]  /*0ee0*/  IABS R10, R7 ;  /* 0x00000007000a7213 */ /* 0x000fe20000000000 */
[----:B-1----:R-:W-:Y:S01]  /*0ef0*/  IMAD.MOV R3, RZ, RZ, -R0 ;  /* 0x000000ffff037224 */ /* 0x002fe200078e0a00 */
[----:B--2---:R-:W-:Y:S01]  /*0f00*/  IABS R5, R5 ;  /* 0x0000000500057213 */ /* 0x004fe20000000000 */
[----:B------:R-:W-:Y:S01]  /*0f10*/  IMAD.HI.U32 R0, R245, R4, RZ ;  /* 0x00000004f5007227 */ /* 0x000fe200078e00ff */
[----:B------:R-:W-:Y:S03]  /*0f20*/  STL [R1+0x1ee4], R7 ;  /* 0x001ee40701007387 */ /* 0x000fe60000100800 */
[----:B------:R-:W-:Y:S02]  /*0f30*/  IMAD R207, R247, R3, R8 ;  /* 0x00000003f7cf7224 */ /* 0x000fe400078e0208 */
[----:B------:R-:W-:Y:S02]  /*0f40*/  IMAD.MOV.U32 R8, RZ, RZ, R5 ;  /* 0x000000ffff087224 */ /* 0x000fe400078e0005 */
[----:B------:R-:W-:-:S02]  /*0f50*/  IMAD.MOV R3, RZ, RZ, -R0 ;  /* 0x000000ffff037224 */ /* 0x000fc400078e0a00 */
[----:B------:R-:W-:-:S04]  /*0f60*/  IMAD.HI.U32 R0, R245, R8, RZ ;  /* 0x00000008f5007227 */ /* 0x000fc800078e00ff */
[C---:B------:R-:W-:Y:S01]  /*0f70*/  IMAD R222, R247.reuse, R3, R4 ;  /* 0x00000003f7de7224 */ /* 0x040fe200078e0204 */
[----:B------:R-:W-:Y:S01]  /*0f80*/  IADD3 R0, -R0, RZ, RZ ;  /* 0x000000ff00007210 */ /* 0x000fe20007ffe1ff */
[C---:B------:R-:W-:Y:S01]  /*0f90*/  VIADD R5, R6.reuse, 0x19 ;  /* 0x0000001906057836 */ /* 0x040fe20000000000 */
[----:B------:R-:W-:Y:S01]  /*0fa0*/  IABS R4, R9 ;  /* 0x0000000900047213 */ /* 0x000fe20000000000 */
[----:B------:R-:W-:Y:S01]  /*0fb0*/  IMAD.MOV R2, RZ, RZ, -R2 ;  /* 0x000000ffff027224 */ /* 0x000fe200078e0a02 */
[C---:B---3--:R-:W-:Y:S01]  /*0fc0*/  IADD3 R9, R6.reuse, 0x1c, RZ ;  /* 0x0000001c06097810 */ /* 0x048fe20007ffe0ff */
[----:B------:R-:W-:Y:S01]  /*0fd0*/  VIADD R3, R6, 0x1a ;  /* 0x0000001a06037836 */ /* 0x000fe20000000000 */
[----:B------:R1:W-:Y:S01]  /*0fe0*/  STL [R1+0x1eec], R5 ;  /* 0x001eec0501007387 */ /* 0x0003e20000100800 */
[C---:B------:R-:W-:Y:S01]  /*0ff0*/  IMAD R237, R247.reuse, R0, R8 ;  /* 0x00000000f7ed7224 */ /* 0x040fe200078e0208 */
[----:B------:R-:W-:Y:S01]  /*1000*/  IABS R8, R5 ;  /* 0x0000000500087213 */ /* 0x000fe20000000000 */
[----:B------:R-:W-:Y:S01]  /*1010*/  IMAD R223, R247, R2, R12 ;  /* 0x00000002f7df7224 */ /* 0x000fe200078e020c */
[----:B------:R2:W-:Y:S01]  /*1020*/  STL [R1+0x1ee8], R3 ;  /* 0x001ee80301007387 */ /* 0x0005e20000100800 */
[----:B------:R-:W-:Y:S01]  /*1030*/  IMAD.HI.U32 R0, R245, R4, RZ ;  /* 0x00000004f5007227 */ /* 0x000fe200078e00ff */
[----:B------:R-:W-:-:S03]  /*1040*/  IABS R12, R3 ;  /* 0x00000003000c7213 */ /* 0x000fc60000000000 */
[----:B------:R-:W-:-:S04]  /*1050*/  IMAD.HI.U32 R2, R245, R10, RZ ;  /* 0x0000000af5027227 */ /* 0x000fc800078e00ff */
[----:B-1----:R-:W-:Y:S02]  /*1060*/  VIADD R5, R6, 0x1b ;  /* 0x0000001b06057836 */ /* 0x002fe40000000000 */
[----:B--2---:R-:W-:Y:S02]  /*1070*/  IMAD.MOV R3, RZ, RZ, -R0 ;  /* 0x000000ffff037224 */ /* 0x004fe400078e0a00 */
[----:B------:R-:W-:Y:S01]  /*1080*/  IMAD.MOV R2, RZ, RZ, -R2 ;  /* 0x000000ffff027224 */ /* 0x000fe200078e0a02 */
[----:B------:R1:W-:Y:S01]  /*1090*/  STL [R1+0x1ef0], R5 ;  /* 0x001ef00501007387 */ /* 0x0003e20000100800 */
[C---:B------:R-:W-:Y:S02]  /*10a0*/  IMAD R238, R247.reuse, R3, R4 ;  /* 0x00000003f7ee7224 */ /* 0x040fe400078e0204 */
[----:B------:R-:W-:Y:S02]  /*10b0*/  IMAD R3, R247, R2, R10 ;  /* 0x00000002f7037224 */ /* 0x000fe400078e020a */
[----:B------:R-:W-:-:S03]  /*10c0*/  IMAD.HI.U32 R0, R245, R8, RZ ;  /* 0x00000008f5007227 */ /* 0x000fc600078e00ff */
[----:B------:R2:W-:Y:S01]  /*10d0*/  STL [R1+0x3d0], R3 ;  /* 0x0003d00301007387 */ /* 0x0005e20000100800 */
[----:B------:R-:W-:Y:S01]  /*10e0*/  IMAD.HI.U32 R2, R245, R12, RZ ;  /* 0x0000000cf5027227 */ /* 0x000fe200078e00ff */
[----:B-1----:R-:W-:Y:S02]  /*10f0*/  IABS R5, R5 ;  /* 0x0000000500057213 */ /* 0x002fe40000000000 */
[----:B------:R1:W-:Y:S01]  /*1100*/  STL [R1+0x1ef4], R9 ;  /* 0x001ef40901007387 */ /* 0x0003e20000100800 */
[----:B------:R-:W-:Y:S02]  /*1110*/  IMAD.MOV R2, RZ, RZ, -R2 ;  /* 0x000000ffff027224 */ /* 0x000fe400078e0a02 */
[----:B------:R-:W-:Y:S02]  /*1120*/  IMAD.MOV.U32 R4, RZ, RZ, R5 ;  /* 0x000000ffff047224 */ /* 0x000fe400078e0005 */
[----:B------:R-:W-:Y:S02]  /*1130*/  VIADD R7, R6, 0x1d ;  /* 0x0000001d06077836 */ /* 0x000fe40000000000 */
[----:B--2---:R-:W-:-:S02]  /*1140*/  IMAD.MOV R3, RZ, RZ, -R0 ;  /* 0x000000ffff037224 */ /* 0x004fc400078e0a00 */
[----:B------:R-:W-:Y:S01]  /*1150*/  IMAD.HI.U32 R0, R245, R4, RZ ;  /* 0x00000004f5007227 */ /* 0x000fe200078e00ff */
[----:B------:R-:W-:Y:S01]  /*1160*/  IABS R10, R7 ;  /* 0x00000007000a7213 */ /* 0x000fe20000000000 */
[----:B------:R-:W-:Y:S02]  /*1170*/  STL [R1+0x1efc], R7 ;  /* 0x001efc0701007387 */ /* 0x000fe40000100800 */
[----:B------:R-:W-:Y:S02]  /*1180*/  IMAD.MOV R0, RZ, RZ, -R0 ;  /* 0x000000ffff007224 */ /* 0x000fe400078e0a00 */
[C---:B------:R-:W-:Y:S01]  /*1190*/  IMAD R3, R247.reuse, R3, R8 ;  /* 0x00000003f7037224 */ /* 0x040fe200078e0208 */
[----:B------:R-:W-:Y:S01]  /*11a0*/  IABS R8, R9 ;  /* 0x0000000900087213 */ /* 0x000fe20000000000 */
[C---:B------:R-:W-:Y:S02]  /*11b0*/  IMAD R2, R247.reuse, R2, R12 ;  /* 0x00000002f7027224 */ /* 0x040fe400078e020c */
[----:B------:R-:W-:Y:S01]  /*11c0*/  VIADD R5, R6, 0x1e ;  /* 0x0000001e06057836 */ /* 0x000fe20000000000 */
[----:B------:R2:W-:Y:S01]  /*11d0*/  STL [R1+0x3cc], R3 ;  /* 0x0003cc0301007387 */ /* 0x0005e20000100800 */
[----:B------:R-:W-:-:S02]  /*11e0*/  IMAD R0, R247, R0, R4 ;  /* 0x00000000f7007224 */ /* 0x000fc400078e0204 */
[----:B-1----:R-:W-:Y:S01]  /*11f0*/  VIADD R9, R6, 0x21 ;  /* 0x0000002106097836 */ /* 0x002fe20000000000 */
[----:B------:R1:W-:Y:S01]  /*1200*/  STL [R1+0x3c8], R2 ;  /* 0x0003c80201007387 */ /* 0x0003e20000100800 */
[----:B------:R-:W-:-:S03]  /*1210*/  IABS R4, R5 ;  /* 0x0000000500047213 */ /* 0x000fc60000000000 */
[----:B------:R3:W-:Y:S01]  /*1220*/  STL [R1+0x1ef8], R5 ;  /* 0x001ef80501007387 */ /* 0x0007e20000100800 */
[----:B--2---:R-:W-:-:S03]  /*1230*/  VIADD R3, R6, 0x1f ;  /* 0x0000001f06037836 */ /* 0x004fc60000000000 */
[----:B------:R2:W-:Y:S01]  /*1240*/  STL [R1+0x3c4], R0 ;  /* 0x0003c40001007387 */ /* 0x0005e20000100800 */
[C---:B-1----:R-:W-:Y:S01]  /*1250*/  IMAD.HI.U32 R2, R245.reuse, R10, RZ ;  /* 0x0000000af5027227 */ /* 0x042fe200078e00ff */
[----:B------:R-:W-:Y:S02]  /*1260*/  IABS R12, R3 ;  /* 0x00000003000c7213 */ /* 0x000fe40000000000 */
[----:B------:R1:W-:Y:S01]  /*1270*/  STL [R1+0x1f00], R3 ;  /* 0x001f000301007387 */ /* 0x0003e20000100800 */
[----:B---3--:R-:W-:Y:S01]  /*1280*/  VIADD R5, R6, 0x20 ;  /* 0x0000002006057836 */ /* 0x008fe20000000000 */
[----:B------:R-:W-:Y:S01]  /*1290*/  IADD3 R2, -R2, RZ, RZ ;  /* 0x000000ff02027210 */ /* 0x000fe20007ffe1ff */
[----:B--2---:R-:W-:-:S03]  /*12a0*/  IMAD.HI.U32 R0, R245, R8, RZ ;  /* 0x00000008f5007227 */ /* 0x004fc600078e00ff */
[----:B------:R2:W-:Y:S01]  /*12b0*/  STL [R1+0x1f04], R5 ;  /* 0x001f040501007387 */ /* 0x0005e20000100800 */
[----:B-1----:R-:W-:Y:S02]  /*12c0*/  IMAD.MOV R3, RZ, RZ, -R0 ;  /* 0x000000ffff037224 */ /* 0x002fe400078e0a00 */
[----:B------:R-:W-:-:S04]  /*12d0*/  IMAD.HI.U32 R0, R245, R4, RZ ;  /* 0x00000004f5007227 */ /* 0x000fc800078e00ff */
[C---:B------:R-:W-:Y:S01]  /*12e0*/  IMAD R7, R247.reuse, R3, R8 ;  /* 0x00000003f7077224 */ /* 0x040fe200078e0208 */
[----:B--2---:R-:W-:Y:S01]  /*12f0*/  IABS R5, R5 ;  /* 0x0000000500057213 */ /* 0x004fe20000000000 */
[----:B------:R-:W-:Y:S02]  /*1300*/  IMAD R3, R247, R2, R10 ;  /* 0x00000002f7037224 */ /* 0x000fe400078e020a */
[----:B------:R-:W-:Y:S01]  /*1310*/  IMAD.HI.U32 R2, R245, R12, RZ ;  /* 0x0000000cf5027227 */ /* 0x000fe200078e00ff */
[----:B------:R1:W-:Y:S03]  /*1320*/  STL [R1+0x3c0], R7 ;  /* 0x0003c00701007387 */ /* 0x0003e60000100800 */
[----:B------:R-:W-:Y:S01]  /*1330*/  IMAD.MOV.U32 R8, RZ, RZ, R5 ;  /* 0x000000ffff087224 */ /* 0x000fe200078e0005 */
[----:B------:R2:W-:Y:S01]  /*1340*/  STL [R1+0x3bc], R3 ;  /* 0x0003bc0301007387 */ /* 0x0005e20000100800 */
[----:B------:R-:W-:-:S02]  /*1350*/  IMAD.MOV R2, RZ, RZ, -R2 ;  /* 0x000000ffff027224 */ /* 0x000fc400078e0a02 */
[C---:B------:R-:W-:Y:S01]  /*1360*/  VIADD R5, R6.reuse, 0x23 ;  /* 0x0000002306057836 */ /* 0x040fe20000000000 */
[----:B------:R3:W-:Y:S01]  /*1370*/  STL [R1+0x1f0c], R9 ;  /* 0x001f0c0901007387 */ /* 0x0007e20000100800 */
[----:B------:R-:W-:Y:S02]  /*1380*/  IMAD R2, R247, R2, R12 ;  /* 0x00000002f7027224 */ /* 0x000fe400078e020c */
[----:B-1----:R-:W-:Y:S02]  /*1390*/  VIADD R7, R6, 0x22 ;  /* 0x0000002206077836 */ /* 0x002fe40000000000 */
[----:B--2---:R-:W-:Y:S02]  /*13a0*/  IMAD.MOV R3, RZ, RZ, -R0 ;  /* 0x000000ffff037224 */ /* 0x004fe400078e0a00 */
[----:B------:R-:W-:Y:S01]  /*13b0*/  IMAD.HI.U32 R0, R245, R8, RZ ;  /* 0x00000008f5007227 */ /* 0x000fe200078e00ff */
[----:B------:R-:W-:Y:S01]  /*13c0*/  STL [R1+0x1f08], R7 ;  /* 0x001f080701007387 */ /* 0x000fe20000100800 */
[----:B------:R-:W-:-:S02]  /*13d0*/  IABS R10, R7 ;  /* 0x00000007000a7213 */ /* 0x000fc40000000000 */
[----:B------:R-:W-:Y:S02]  /*13e0*/  IMAD.MOV R0, RZ, RZ, -R0 ;  /* 0x000000ffff007224 */ /* 0x000fe400078e0a00 */
[C---:B------:R-:W-:Y:S01]  /*13f0*/  IMAD R3, R247.reuse, R3, R4 ;  /* 0x00000003f7037224 */ /* 0x040fe200078e0204 */
[----:B------:R-:W-:Y:S01]  /*1400*/  IABS R4, R9 ;  /* 0x0000000900047213 */ /* 0x000fe20000000000 */
[----:B------:R-:W-:Y:S01]  /*1410*/  IMAD R0, R247, R0, R8 ;  /* 0x00000000f7007224 */ /* 0x000fe200078e0208 */
[----:B------:R-:W-:Y:S01]  /*1420*/  IABS R8, R5 ;  /* 0x0000000500087213 */ /* 0x000fe20000000000 */
[C---:B---3--:R-:W-:Y:S01]  /*1430*/  VIADD R9, R6.reuse, 0x26 ;  /* 0x0000002606097836 */ /* 0x048fe20000000000 */
[----:B------:R1:W-:Y:S04]  /*1440*/  STL [R1+0x3b8], R3 ;  /* 0x0003b80301007387 */ /* 0x0003e80000100800 */
[----:B------:R2:W-:Y:S04]  /*1450*/  STL [R1+0x3b4], R2 ;  /* 0x0003b40201007387 */ /* 0x0005e80000100800 */
[----:B------:R3:W-:Y:S01]  /*1460*/  STL [R1+0x1f10], R5 ;  /* 0x001f100501007387 */ /* 0x0007e20000100800 */
[----:B-1----:R-:W-:-:S03]  /*1470*/  IADD3 R3, R6, 0x24, RZ ;  /* 0x0000002406037810 */ /* 0x002fc60007ffe0ff */
[----:B------:R1:W-:Y:S01]  /*1480*/  STL [R1+0x3b0], R0 ;  /* 0x0003b00001007387 */ /* 0x0003e20000100800 */
[C---:B--2---:R-:W-:Y:S01]  /*1490*/  IMAD.HI.U32 R2, R245.reuse, R10, RZ ;  /* 0x0000000af5027227 */ /* 0x044fe200078e00ff */
[----:B------:R-:W-:Y:S02]  /*14a0*/  IABS R12, R3 ;  /* 0x00000003000c7213 */ /* 0x000fe40000000000 */
[----:B------:R2:W-:Y:S01]  /*14b0*/  STL [R1+0x1f14], R3 ;  /* 0x001f140301007387 */ /* 0x0005e20000100800 */
[----:B---3--:R-:W-:Y:S02]  /*14c0*/  VIADD R5, R6, 0x25 ;  /* 0x0000002506057836 */ /* 0x008fe40000000000 */
[----:B------:R-:W-:Y:S02]  /*14d0*/  IMAD.MOV R2, RZ, RZ, -R2 ;  /* 0x000000ffff027224 */ /* 0x000fe400078e0a02 */
[----:B-1----:R-:W-:Y:S01]  /*14e0*/  IMAD.HI.U32 R0, R245, R4, RZ ;  /* 0x00000004f5007227 */ /* 0x002fe200078e00ff */
[----:B------:R1:W-:Y:S03]  /*14f0*/  STL [R1+0x1f1c], R5 ;  /* 0x001f1c0501007387 */ /* 0x0003e60000100800 */
[----:B--2---:R-:W-:-:S02]  /*1500*/  IMAD.MOV R3, RZ, RZ, -R0 ;  /* 0x000000ffff037224 */ /* 0x004fc400078e0a00 */
        /* <DEDUP_REMOVED lines=8> */
[----:B------:R-:W-:Y:S01]  /*1590*/  IADD3 R2, -R2, RZ, RZ ;  /* 0x000000ff02027210 */ /* 0x000fe20007ffe1ff */
[----:B------:R-:W-:-:S02]  /*15a0*/  VIADD R5, R6, 0x28 ;  /* 0x0000002806057836 */ /* 0x000fc40000000000 */
[----:B------:R3:W-:Y:S01]  /*15b0*/  STL [R1+0x1f18], R9 ;  /* 0x001f180901007387 */ /* 0x0007e20000100800 */
[----:B-1----:R-:W-:Y:S02]  /*15c0*/  VIADD R7, R6, 0x27 ;  /* 0x0000002706077836 */ /* 0x002fe40000000000 */
[----:B------:R-:W-:Y:S02]  /*15d0*/  IMAD R2, R247, R2, R12 ;  /* 0x00000002f7027224 */ /* 0x000fe400078e020c */
[----:B--2---:R-:W-:Y:S01]  /*15e0*/  IMAD.MOV R3, RZ, RZ, -R0 ;  /* 0x000000ffff037224 */ /* 0x004fe200078e0a00 */
[----:B------:R-:W-:Y:S01]  /*15f0*/  STL [R1+0x1f20], R7 ;  /* 0x001f200701007387 */ /* 0x000fe20000100800 */
[----:B------:R-:W-:Y:S01]  /*1600*/  IMAD.HI.U32 R0, R245, R4, RZ ;  /* 0x00000004f5007227 */ /* 0x000fe200078e00ff */
[----:B------:R-:W-:-:S03]  /*1610*/  IABS R10, R7 ;  /* 0x00000007000a7213 */ /* 0x000fc60000000000 */
        /* <DEDUP_REMOVED lines=9> */
[----:B-1----:R-:W-:-:S03]  /*16b0*/  VIADD R3, R6, 0x29 ;  /* 0x0000002906037836 */ /* 0x002fc60000000000 */
        /* <DEDUP_REMOVED lines=20> */
[----:B-1----:R-:W-:Y:S02]  /*1800*/  VIADD R7, R6, 0x2c ;  /* 0x0000002c06077836 */ /* 0x002fe40000000000 */
[----:B------:R-:W-:Y:S01]  /*1810*/  IMAD R224, R247, R2, R12 ;  /* 0x00000002f7e07224 */ /* 0x000fe200078e020c */
[----:B--2---:R-:W-:Y:S01]  /*1820*/  IADD3 R3, -R0, RZ, RZ ;  /* 0x000000ff00037210 */ /* 0x004fe20007ffe1ff */
        /* <DEDUP_REMOVED lines=10> */
[----:B------:R-:W-:Y:S01]  /*18d0*/  IMAD.HI.U32 R0, R245, R4, RZ ;  /* 0x00000004f5007227 */ /* 0x000fe200078e00ff */
[----:B------:R-:W-:-:S03]  /*18e0*/  IABS R8, R5 ;  /* 0x0000000500087213 */ /* 0x000fc60000000000 */
[----:B------:R-:W-:Y:S02]  /*18f0*/  IMAD.MOV R2, RZ, RZ, -R2 ;  /* 0x000000ffff027224 */ /* 0x000fe400078e0a02 */
[C---:B-1----:R-:W-:Y:S02]  /*1900*/  VIADD R3, R6.reuse, 0x2e ;  /* 0x0000002e06037836 */ /* 0x042fe40000000000 */
[C---:B------:R-:W-:Y:S02]  /*1910*/  VIADD R9, R6.reuse, 0x30 ;  /* 0x0000003006097836 */ /* 0x040fe40000000000 */
[----:B--2---:R-:W-:Y:S01]  /*1920*/  VIADD R5, R6, 0x2f ;  /* 0x0000002f06057836 */ /* 0x004fe20000000000 */
[----:B------:R1:W-:Y:S01]  /*1930*/  STL [R1+0x1f38], R3 ;  /* 0x001f380301007387 */ /* 0x0003e20000100800 */
[----:B------:R-:W-:-:S03]  /*1940*/  IABS R12, R3 ;  /* 0x00000003000c7213 */ /* 0x000fc60000000000 */
[----:B------:R2:W-:Y:S01]  /*1950*/  STL [R1+0x1f40], R5 ;  /* 0x001f400501007387 */ /* 0x0005e20000100800 */
[----:B-1----:R-:W-:Y:S01]  /*1960*/  IADD3 R3, -R0, RZ, RZ ;  /* 0x000000ff00037210 */ /* 0x002fe20007ffe1ff */
[----:B------:R-:W-:Y:S01]  /*1970*/  IMAD.HI.U32 R0, R245, R8, RZ ;  /* 0x00000008f5007227 */ /* 0x000fe200078e00ff */
[----:B--2---:R-:W-:-:S03]  /*1980*/  IABS R5, R5 ;  /* 0x0000000500057213 */ /* 0x004fc60000000000 */
[C---:B------:R-:W-:Y:S02]  /*1990*/  IMAD R7, R247.reuse, R3, R4 ;  /* 0x00000003f7077224 */ /* 0x040fe400078e0204 */
[----:B------:R-:W-:Y:S02]  /*19a0*/  IMAD R3, R247, R2, R10 ;  /* 0x00000002f7037224 */ /* 0x000fe400078e020a */
[----:B------:R-:W-:Y:S01]  /*19b0*/  IMAD.MOV.U32 R4, RZ, RZ, R5 ;  /* 0x000000ffff047224 */ /* 0x000fe200078e0005 */
[----:B------:R1:W-:Y:S01]  /*19c0*/  STL [R1+0x384], R7 ;  /* 0x0003840701007387 */ /* 0x0003e20000100800 */
[----:B------:R-:W-:Y:S01]  /*19d0*/  IMAD.HI.U32 R2, R245, R12, RZ ;  /* 0x0000000cf5027227 */ /* 0x000fe200078e00ff */
[----:B------:R-:W-:Y:S02]  /*19e0*/  IADD3 R5, R6, 0x32, RZ ;  /* 0x0000003206057810 */ /* 0x000fe40007ffe0ff */
[----:B------:R2:W-:Y:S01]  /*19f0*/  STL [R1+0x380], R3 ;  /* 0x0003800301007387 */ /* 0x0005e20000100800 */
[----:B------:R-:W-:-:S03]  /*1a00*/  IMAD.MOV R2, RZ, RZ, -R2 ;  /* 0x000000ffff027224 */ /* 0x000fc600078e0a02 */
[----:B------:R3:W-:Y:S01]  /*1a10*/  STL [R1+0x1f44], R9 ;  /* 0x001f440901007387 */ /* 0x0007e20000100800 */
[----:B------:R-:W-:Y:S02]  /*1a20*/  IMAD R2, R247, R2, R12 ;  /* 0x00000002f7027224 */ /* 0x000fe400078e020c */
[----:B-1----:R-:W-:Y:S02]  /*1a30*/  VIADD R7, R6, 0x31 ;  /* 0x0000003106077836 */ /* 0x002fe40000000000 */
[----:B--2---:R-:W-:Y:S02]  /*1a40*/  IMAD.MOV R3, RZ, RZ, -R0 ;  /* 0x000000ffff037224 */ /* 0x004fe400078e0a00 */
[----:B------:R-:W-:Y:S01]  /*1a50*/  IMAD.HI.U32 R0, R245, R4, RZ ;  /* 0x00000004f5007227 */ /* 0x000fe200078e00ff */
[----:B------:R-:W-:Y:S01]  /*1a60*/  STL [R1+0x1f4c], R7 ;  /* 0x001f4c0701007387 */ /* 0x000fe20000100800 */
[----:B------:R-:W-:Y:S02]  /*1a70*/  IABS R10, R7 ;  /* 0x00000007000a7213 */ /* 0x000fe40000000000 */
[----:B------:R-:W-:-:S02]  /*1a80*/  IMAD.MOV R0, RZ, RZ, -R0 ;  /* 0x000000ffff007224 */ /* 0x000fc400078e0a00 */
        /* <DEDUP_REMOVED lines=29> */
[----:B------:R-:W-:Y:S01]  /*1c60*/  IMAD R2, R247, R2, R12 ;  /* 0x00000002f7027224 */ /* 0x000fe200078e020c */
[----:B-1----:R-:W-:Y:S01]  /*1c70*/  IADD3 R7, R6, 0x36, RZ ;  /* 0x0000003606077810 */ /* 0x002fe20007ffe0ff */
[----:B--2---:R-:W-:-:S04]  /*1c80*/  IMAD.MOV R3, RZ, RZ, -R0 ;  /* 0x000000ffff037224 */ /* 0x004fc800078e0a00 */
        /* <DEDUP_REMOVED lines=27> */
[----:B------:R-:W-:Y:S01]  /*1e40*/  MOV R4, R5 ;  /* 0x0000000500047202 */ /* 0x000fe20000000f00 */
[----:B------:R1:W-:Y:S02]  /*1e50*/  STL [R1+0x35c], R7 ;  /* 0x00035c0701007387 */ /* 0x0003e40000100800 */
[----:B------:R-:W-:Y:S02]  /*1e60*/  IMAD.MOV R2, RZ, RZ, -R2 ;  /* 0x000000ffff027224 */ /* 0x000fe400078e0a02 */
[----:B------:R2:W-:Y:S01]  /*1e70*/  STL [R1+0x358], R3 ;  /* 0x0003580301007387 */ /* 0x0005e20000100800 */
[----:B------:R-:W-:-:S02]  /*1e80*/  VIADD R5, R6, 0x3c ;  /* 0x0000003c06057836 */ /* 0x000fc40000000000 */
[----:B------:R-:W-:Y:S01]  /*1e90*/  IMAD R2, R247, R2, R12 ;  /* 0x00000002f7027224 */ /* 0x000fe200078e020c */
[----:B------:R3:W-:Y:S01]  /*1ea0*/  STL [R1+0x1f68], R9 ;  /* 0x001f680901007387 */ /* 0x0007e20000100800 */
[----:B-1----:R-:W-:Y:S02]  /*1eb0*/  VIADD R7, R6, 0x3b ;  /* 0x0000003b06077836 */ /* 0x002fe40000000000 */
[----:B--2---:R-:W-:-:S03]  /*1ec0*/  IMAD.MOV R3, RZ, RZ, -R0 ;  /* 0x000000ffff037224 */ /* 0x004fc600078e0a00 */
        /* <DEDUP_REMOVED lines=17> */
[----:B---3--:R-:W-:Y:S01]  /*1fe0*/  IADD3 R5, R6, 0x3e, RZ ;  /* 0x0000003e06057810 */ /* 0x008fe20007ffe0ff */
[----:B------:R-:W-:Y:S02]  /*1ff0*/  IMAD.MOV R2, RZ, RZ, -R2 ;  /* 0x000000ffff027224 */ /* 0x000fe400078e0a02 */
[----:B-1----:R-:W-:Y:S02]  /*2000*/  IMAD.HI.U32 R0, R245, R8, RZ ;  /* 0x00000008f5007227 */ /* 0x002fe400078e00ff */
[----:B------:R1:W-:Y:S02]  /*2010*/  STL [R1+0x1f78], R5 ;  /* 0x001f780501007387 */ /* 0x0003e40000100800 */
        /* <DEDUP_REMOVED lines=18> */
[C---:B------:R-:W-:Y:S01]  /*2140*/  IMAD R3, R247.reuse, R3, R4 ;  /* 0x00000003f7037224 */ /* 0x040fe200078e0204 */
[----:B------:R-:W-:Y:S02]  /*2150*/  IADD3 R0, -R0, RZ, RZ ;  /* 0x000000ff00007210 */ /* 0x000fe40007ffe1ff */
[----:B------:R-:W-:Y:S02]  /*2160*/  IABS R4, R9 ;  /* 0x0000000900047213 */ /* 0x000fe40000000000 */
[----:B------:R1:W-:Y:S01]  /*2170*/  STL [R1+0x340], R3 ;  /* 0x0003400301007387 */ /* 0x0003e20000100800 */
[----:B------:R-:W-:Y:S01]  /*2180*/  IMAD R0, R247, R0, R8 ;  /* 0x00000000f7007224 */ /* 0x000fe200078e0208 */
[----:B------:R-:W-:Y:S02]  /*2190*/  IABS R8, R5 ;  /* 0x0000000500087213 */ /* 0x000fe40000000000 */
[----:B------:R2:W-:Y:S01]  /*21a0*/  STL [R1+0x33c], R2 ;  /* 0x00033c0201007387 */ /* 0x0005e20000100800 */
[----:B---3--:R-:W-:-:S03]  /*21b0*/  IADD3 R9, R6, 0x44, RZ ;  /* 0x0000004406097810 */ /* 0x008fc60007ffe0ff */
        /* <DEDUP_REMOVED lines=26> */
[----:B------:R-:W-:Y:S01]  /*2360*/  IABS R10, R7 ;  /* 0x00000007000a7213 */ /* 0x000fe20000000000 */
[----:B------:R1:W-:Y:S02]  /*2370*/  STL [R1+0x1fc8], R7 ;  /* 0x001fc80701007387 */ /* 0x0003e40000100800 */
[----:B------:R-:W-:Y:S01]  /*2380*/  IMAD R3, R247, R3, R8 ;  /* 0x00000003f7037224 */ /* 0x000fe200078e0208 */
[----:B------:R-:W-:Y:S01]  /*2390*/  IABS R8, R9 ;  /* 0x0000000900087213 */ /* 0x000fe20000000000 */
[----:B------:R-:W-:-:S02]  /*23a0*/  IMAD.MOV R0, RZ, RZ, -R0 ;  /* 0x000000ffff007224 */ /* 0x000fc400078e0a00 */
[C---:B---3--:R-:W-:Y:S01]  /*23b0*/  VIADD R9, R6.reuse, 0x49 ;  /* 0x0000004906097836 */ /* 0x048fe20000000000 */
[----:B------:R2:W-:Y:S01]  /*23c0*/  STL [R1+0x32c], R3 ;  /* 0x00032c0301007387 */ /* 0x0005e20000100800 */
[----:B------:R-:W-:Y:S01]  /*23d0*/  IMAD R211, R247, R0, R4 ;  /* 0x00000000f7d37224 */ /* 0x000fe200078e0204 */
[----:B------:R-:W-:Y:S01]  /*23e0*/  IABS R4, R5 ;  /* 0x0000000500047213 */ /* 0x000fe20000000000 */
[----:B------:R-:W-:Y:S01]  /*23f0*/  IMAD.HI.U32 R0, R245, R8, RZ ;  /* 0x00000008f5007227 */ /* 0x000fe200078e00ff */
[----:B------:R3:W-:Y:S03]  /*2400*/  STL [R1+0x328], R2 ;  /* 0x0003280201007387 */ /* 0x0007e60000100800 */
[C---:B-1----:R-:W-:Y:S01]  /*2410*/  VIADD R7, R6.reuse, 0x4a ;  /* 0x0000004a06077836 */ /* 0x042fe20000000000 */
[----:B------:R1:W-:Y:S01]  /*2420*/  STL [R1+0x1fd0], R5 ;  /* 0x001fd00501007387 */ /* 0x0003e20000100800 */
[----:B--2---:R-:W-:-:S02]  /*2430*/  VIADD R3, R6, 0x47 ;  /* 0x0000004706037836 */ /* 0x004fc40000000000 */
[----:B---3--:R-:W-:-:S03]  /*2440*/  IMAD.HI.U32 R2, R245, R10, RZ ;  /* 0x0000000af5027227 */ /* 0x008fc600078e00ff */
[----:B------:R2:W-:Y:S01]  /*2450*/  STL [R1+0x1fcc], R3 ;  /* 0x001fcc0301007387 */ /* 0x0005e20000100800 */
[----:B------:R-:W-:Y:S01]  /*2460*/  IABS R12, R3 ;  /* 0x00000003000c7213 */ /* 0x000fe20000000000 */
[----:B-1----:R-:W-:Y:S01]  /*2470*/  VIADD R5, R6, 0x48 ;  /* 0x0000004806057836 */ /* 0x002fe20000000000 */
[----:B------:R-:W-:-:S04]  /*2480*/  IADD3 R2, -R2, RZ, RZ ;  /* 0x000000ff02027210 */ /* 0x000fc80007ffe1ff */
[----:B------:R1:W-:Y:S01]  /*2490*/  STL [R1+0x1fd4], R5 ;  /* 0x001fd40501007387 */ /* 0x0003e20000100800 */
[----:B--2---:R-:W-:Y:S02]  /*24a0*/  IMAD.MOV R3, RZ, RZ, -R0 ;  /* 0x000000ffff037224 */ /* 0x004fe400078e0a00 */
[----:B------:R-:W-:-:S04]  /*24b0*/  IMAD.HI.U32 R0, R245, R4, RZ ;  /* 0x00000004f5007227 */ /* 0x000fc800078e00ff */
[C---:B------:R-:W-:Y:S01]  /*24c0*/  IMAD R233, R247.reuse, R3, R8 ;  /* 0x00000003f7e97224 */ /* 0x040fe200078e0208 */
[----:B-1----:R-:W-:Y:S01]  /*24d0*/  IABS R5, R5 ;  /* 0x0000000500057213 */ /* 0x002fe20000000000 */
[----:B------:R-:W-:Y:S01]  /*24e0*/  IMAD R3, R247, R2, R10 ;  /* 0x00000002f7037224 */ /* 0x000fe200078e020a */
[----:B------:R-:W-:Y:S01]  /*24f0*/  IABS R10, R7 ;  /* 0x00000007000a7213 */ /* 0x000fe20000000000 */
[----:B------:R-:W-:-:S03]  /*2500*/  IMAD.HI.U32 R2, R245, R12, RZ ;  /* 0x0000000cf5027227 */ /* 0x000fc600078e00ff */
[----:B------:R1:W-:Y:S01]  /*2510*/  STL [R1+0x31c], R3 ;  /* 0x00031c0301007387 */ /* 0x0003e20000100800 */
[----:B------:R-:W-:Y:S02]  /*2520*/  IMAD.MOV.U32 R8, RZ, RZ, R5 ;  /* 0x000000ffff087224 */ /* 0x000fe400078e0005 */
[----:B------:R-:W-:Y:S01]  /*2530*/  IMAD.MOV R2, RZ, RZ, -R2 ;  /* 0x000000ffff027224 */ /* 0x000fe200078e0a02 */
[----:B------:R2:W-:Y:S01]  /*2540*/  STL [R1+0x1fe0], R9 ;  /* 0x001fe00901007387 */ /* 0x0005e20000100800 */
[----:B------:R-:W-:Y:S02]  /*2550*/  VIADD R5, R6, 0x4b ;  /* 0x0000004b06057836 */ /* 0x000fe40000000000 */
[----:B------:R-:W-:Y:S01]  /*2560*/  IMAD R2, R247, R2, R12 ;  /* 0x00000002f7027224 */ /* 0x000fe200078e020c */
[----:B------:R-:W-:Y:S01]  /*2570*/  STL [R1+0x1ff0], R7 ;  /* 0x001ff00701007387 */ /* 0x000fe20000100800 */
[----:B-1----:R-:W-:Y:S02]  /*2580*/  IMAD.MOV R3, RZ, RZ, -R0 ;  /* 0x000000ffff037224 */ /* 0x002fe400078e0a00 */
[----:B------:R-:W-:-:S04]  /*2590*/  IMAD.HI.U32 R0, R245, R8, RZ ;  /* 0x00000008f5007227 */ /* 0x000fc800078e00ff */
[----:B------:R-:W-:Y:S02]  /*25a0*/  IMAD.MOV R0, RZ, RZ, -R0 ;  /* 0x000000ffff007224 */ /* 0x000fe400078e0a00 */
[C---:B------:R-:W-:Y:S01]  /*25b0*/  IMAD R3, R247.reuse, R3, R4 ;  /* 0x00000003f7037224 */ /* 0x040fe200078e0204 */
[----:B------:R-:W-:Y:S01]  /*25c0*/  IABS R4, R9 ;  /* 0x0000000900047213 */ /* 0x000fe20000000000 */
[----:B------:R-:W-:Y:S01]  /*25d0*/  IMAD R0, R247, R0, R8 ;  /* 0x00000000f7007224 */ /* 0x000fe200078e0208 */
[----:B------:R-:W-:Y:S01]  /*25e0*/  IABS R8, R5 ;  /* 0x0000000500087213 */ /* 0x000fe20000000000 */
[C---:B--2---:R-:W-:Y:S01]  /*25f0*/  VIADD R9, R6.reuse, 0x4e ;  /* 0x0000004e06097836 */ /* 0x044fe20000000000 */
        /* <DEDUP_REMOVED lines=59> */
[----:B------:R-:W-:Y:S01]  /*29b0*/  STL [R1+0x2040], R9 ;  /* 0x0020400901007387 */ /* 0x000fe20000100800 */
[----:B-1----:R-:W-:Y:S01]  /*29c0*/  VIADD R7, R6, 0x54 ;  /* 0x0000005406077836 */ /* 0x002fe20000000000 */
[----:B--2---:R-:W-:Y:S01]  /*29d0*/  IADD3 R3, -R0, RZ, RZ ;  /* 0x000000ff00037210 */ /* 0x004fe20007ffe1ff */
[----:B------:R-:W-:-:S03]  /*29e0*/  IMAD.HI.U32 R0, R245, R8, RZ ;  /* 0x00000008f5007227 */ /* 0x000fc600078e00ff */
[----:B------:R1:W-:Y:S01]  /*29f0*/  STL [R1+0x2034], R7 ;  /* 0x0020340701007387 */ /* 0x0003e20000100800 */
[----:B------:R-:W-:Y:S01]  /*2a00*/  IABS R10, R7 ;  /* 0x00000007000a7213 */ /* 0x000fe20000000000 */
[----:B------:R-:W-:Y:S02]  /*2a10*/  IMAD.MOV R0, RZ, RZ, -R0 ;  /* 0x000000ffff007224 */ /* 0x000fe400078e0a00 */
[C---:B------:R-:W-:Y:S01]  /*2a20*/  IMAD R214, R247.reuse, R3, R4 ;  /* 0x00000003f7d67224 */ /* 0x040fe200078e0204 */
[----:B------:R-:W-:Y:S01]  /*2a30*/  IABS R4, R9 ;  /* 0x0000000900047213 */ /* 0x000fe20000000000 */
[C---:B------:R-:W-:Y:S01]  /*2a40*/  IMAD R0, R247.reuse, R0, R8 ;  /* 0x00000000f7007224 */ /* 0x040fe200078e0208 */
[----:B------:R-:W-:Y:S01]  /*2a50*/  IABS R8, R5 ;  /* 0x0000000500087213 */ /* 0x000fe20000000000 */
[----:B------:R-:W-:Y:S02]  /*2a60*/  VIADD R3, R6, 0x56 ;  /* 0x0000005606037836 */ /* 0x000fe40000000000 */
[----:B-1----:R-:W-:-:S02]  /*2a70*/  IMAD R7, R247, R2, R12 ;  /* 0x00000002f7077224 */ /* 0x002fc400078e020c */
[----:B------:R-:W-:Y:S01]  /*2a80*/  IMAD.HI.U32 R2, R245, R10, RZ ;  /* 0x0000000af5027227 */ /* 0x000fe200078e00ff */
[----:B------:R-:W-:Y:S02]  /*2a90*/  IABS R12, R3 ;  /* 0x00000003000c7213 */ /* 0x000fe40000000000 */
[----:B------:R-:W-:Y:S01]  /*2aa0*/  STL [R1+0x2a90], R7 ;  /* 0x002a900701007387 */ /* 0x000fe20000100800 */
[----:B------:R-:W-:Y:S02]  /*2ab0*/  IMAD.MOV R2, RZ, RZ, -R2 ;  /* 0x000000ffff027224 */ /* 0x000fe400078e0a02 */
[C---:B------:R-:W-:Y:S01]  /*2ac0*/  VIADD R9, R6.reuse, 0x58 ;  /* 0x0000005806097836 */ /* 0x040fe20000000000 */
[----:B------:R1:W-:Y:S04]  /*2ad0*/  STL [R1+0x2064], R5 ;  /* 0x0020640501007387 */ /* 0x0003e80000100800 */
[----:B------:R2:W-:Y:S04]  /*2ae0*/  STL [R1+0x2e8], R0 ;  /* 0x0002e80001007387 */ /* 0x0005e80000100800 */
[----:B------:R3:W-:Y:S01]  /*2af0*/  STL [R1+0x2070], R3 ;  /* 0x0020700301007387 */ /* 0x0007e20000100800 */
[----:B-1----:R-:W-:-:S02]  /*2b00*/  VIADD R5, R6, 0x57 ;  /* 0x0000005706057836 */ /* 0x002fc40000000000 */
[----:B--2---:R-:W-:-:S03]  /*2b10*/  IMAD.HI.U32 R0, R245, R4, RZ ;  /* 0x00000004f5007227 */ /* 0x004fc600078e00ff */
[----:B------:R1:W-:Y:S02]  /*2b20*/  STL [R1+0x206c], R5 ;  /* 0x00206c0501007387 */ /* 0x0003e40000100800 */
[----:B---3--:R-:W-:Y:S01]  /*2b30*/  IADD3 R3, -R0, RZ, RZ ;  /* 0x000000ff00037210 */ /* 0x008fe20007ffe1ff */
        /* <DEDUP_REMOVED lines=8> */
[----:B------:R-:W-:Y:S01]  /*2bc0*/  IMAD.MOV R2, RZ, RZ, -R2 ;  /* 0x000000ffff027224 */ /* 0x000fe200078e0a02 */
[----:B------:R-:W-:-:S02]  /*2bd0*/  IADD3 R5, R6, 0x5a, RZ ;  /* 0x0000005a06057810 */ /* 0x000fc40007ffe0ff */
        /* <DEDUP_REMOVED lines=40> */
[----:B------:R1:W-:Y:S01]  /*2e60*/  STL [R1+0x20c8], R7 ;  /* 0x0020c80701007387 */ /* 0x0003e20000100800 */
        /* <DEDUP_REMOVED lines=8> */
[----:B------:R2:W-:Y:S01]  /*2ef0*/  STL [R1+0x2c8], R3 ;  /* 0x0002c80301007387 */ /* 0x0005e20000100800 */
[----:B-1----:R-:W-:-:S03]  /*2f00*/  VIADD R7, R6, 0x63 ;  /* 0x0000006306077836 */ /* 0x002fc60000000000 */
[----:B------:R1:W-:Y:S04]  /*2f10*/  STL [R1+0x2c4], R2 ;  /* 0x0002c40201007387 */ /* 0x0003e80000100800 */
[----:B------:R3:W-:Y:S01]  /*2f20*/  STL [R1+0x20c0], R5 ;  /* 0x0020c00501007387 */ /* 0x0007e20000100800 */
[----:B--2---:R-:W-:-:S03]  /*2f30*/  VIADD R3, R6, 0x60 ;  /* 0x0000006006037836 */ /* 0x004fc60000000000 */
[----:B------:R2:W-:Y:S01]  /*2f40*/  STL [R1+0x2c0], R0 ;  /* 0x0002c00001007387 */ /* 0x0005e20000100800 */
[C---:B-1----:R-:W-:Y:S01]  /*2f50*/  IMAD.HI.U32 R2, R245.reuse, R10, RZ ;  /* 0x0000000af5027227 */ /* 0x042fe200078e00ff */
[----:B------:R-:W-:Y:S02]  /*2f60*/  IABS R12, R3 ;  /* 0x00000003000c7213 */ /* 0x000fe40000000000 */
[----:B------:R1:W-:Y:S01]  /*2f70*/  STL [R1+0x20e4], R3 ;  /* 0x0020e40301007387 */ /* 0x0003e20000100800 */
[----:B---3--:R-:W-:Y:S02]  /*2f80*/  VIADD R5, R6, 0x61 ;  /* 0x0000006106057836 */ /* 0x008fe40000000000 */
[----:B------:R-:W-:Y:S02]  /*2f90*/  IMAD.MOV R2, RZ, RZ, -R2 ;  /* 0x000000ffff027224 */ /* 0x000fe400078e0a02 */
[C---:B--2---:R-:W-:Y:S01]  /*2fa0*/  IMAD.HI.U32 R0, R245.reuse, R4, RZ ;  /* 0x00000004f5007227 */ /* 0x044fe200078e00ff */
[----:B------:R2:W-:Y:S03]  /*2fb0*/  STL [R1+0x20f4], R5 ;  /* 0x0020f40501007387 */ /* 0x0005e60000100800 */
[----:B-1----:R-:W-:Y:S01]  /*2fc0*/  IMAD.MOV R3, RZ, RZ, -R0 ;  /* 0x000000ffff037224 */ /* 0x002fe200078e0a00 */
[----:B------:R1:W-:Y:S01]  /*2fd0*/  STL [R1+0x20f0], R9 ;  /* 0x0020f00901007387 */ /* 0x0003e20000100800 */
[----:B------:R-:W-:-:S03]  /*2fe0*/  IMAD.HI.U32 R0, R245, R8, RZ ;  /* 0x00000008f5007227 */ /* 0x000fc600078e00ff */
[----:B------:R-:W-:Y:S01]  /*2ff0*/  STL [R1+0x210c], R7 ;  /* 0x00210c0701007387 */ /* 0x000fe20000100800 */
[C---:B------:R-:W-:Y:S01]  /*3000*/  IMAD R210, R247.reuse, R3, R4 ;  /* 0x00000003f7d27224 */ /* 0x040fe200078e0204 */
[----:B--2---:R-:W-:Y:S01]  /*3010*/  IABS R5, R5 ;  /* 0x0000000500057213 */ /* 0x004fe20000000000 */
[----:B------:R-:W-:Y:S01]  /*3020*/  IMAD R231, R247, R2, R10 ;  /* 0x00000002f7e77224 */ /* 0x000fe200078e020a */
[----:B------:R-:W-:Y:S01]  /*3030*/  IABS R10, R7 ;  /* 0x00000007000a7213 */ /* 0x000fe20000000000 */
[----:B------:R-:W-:Y:S01]  /*3040*/  IMAD.HI.U32 R2, R245, R12, RZ ;  /* 0x0000000cf5027227 */ /* 0x000fe200078e00ff */
[----:B------:R-:W-:-:S03]  /*3050*/  MOV R4, R5 ;  /* 0x0000000500047202 */ /* 0x000fc60000000f00 */
[----:B------:R-:W-:Y:S02]  /*3060*/  IMAD.MOV R3, RZ, RZ, -R0 ;  /* 0x000000ffff037224 */ /* 0x000fe400078e0a00 */
[----:B------:R-:W-:-:S04]  /*3070*/  IMAD.HI.U32 R0, R245, R4, RZ ;  /* 0x00000004f5007227 */ /* 0x000fc800078e00ff */
[----:B------:R-:W-:Y:S02]  /*3080*/  IMAD.MOV R2, RZ, RZ, -R2 ;  /* 0x000000ffff027224 */ /* 0x000fe400078e0a02 */
        /* <DEDUP_REMOVED lines=16> */
[----:B---3--:R-:W-:Y:S01]  /*3190*/  IADD3 R5, R6, 0x66, RZ ;  /* 0x0000006606057810 */ /* 0x008fe20007ffe0ff */
[----:B------:R-:W-:Y:S02]  /*31a0*/  IMAD.MOV R2, RZ, RZ, -R2 ;  /* 0x000000ffff027224 */ /* 0x000fe400078e0a02 */
[----:B--2---:R-:W-:Y:S02]  /*31b0*/  IMAD.HI.U32 R0, R245, R8, RZ ;  /* 0x00000008f5007227 */ /* 0x004fe400078e00ff */
[----:B------:R2:W-:Y:S02]  /*31c0*/  STL [R1+0x2124], R5 ;  /* 0x0021240501007387 */ /* 0x0005e40000100800 */
[----:B-1----:R-:W-:-:S02]  /*31d0*/  IMAD.MOV R3, RZ, RZ, -R0 ;  /* 0x000000ffff037224 */ /* 0x002fc400078e0a00 */
        /* <DEDUP_REMOVED lines=47> */
[----:B------:R-:W-:Y:S02]  /*34d0*/  IMAD R220, R247, R2, R12 ;  /* 0x00000002f7dc7224 */ /* 0x000fe400078e020c */
[----:B-1----:R-:W-:Y:S02]  /*34e0*/  VIADD R7, R6, 0x6d ;  /* 0x0000006d06077836 */ /* 0x002fe40000000000 */
[----:B--2---:R-:W-:Y:S02]  /*34f0*/  IMAD.MOV R3, RZ, RZ, -R0 ;  /* 0x000000ffff037224 */ /* 0x004fe400078e0a00 */
[----:B------:R-:W-:Y:S01]  /*3500*/  IMAD.HI.U32 R0, R245, R4, RZ ;  /* 0x00000004f5007227 */ /* 0x000fe200078e00ff */
[----:B------:R-:W-:Y:S01]  /*3510*/  IABS R10, R7 ;  /* 0x00000007000a7213 */ /* 0x000fe20000000000 */
[----:B------:R-:W-:Y:S02]  /*3520*/  STL [R1+0x2174], R7 ;  /* 0x0021740701007387 */ /* 0x000fe40000100800 */
        /* <DEDUP_REMOVED lines=8> */
[----:B------:R-:W-:Y:S02]  /*35b0*/  IADD3 R2, -R2, RZ, RZ ;  /* 0x000000ff02027210 */ /* 0x000fe40007ffe1ff */
[----:B------:R-:W-:Y:S01]  /*35c0*/  IABS R4, R5 ;  /* 0x0000000500047213 */ /* 0x000fe20000000000 */
[----:B-1----:R-:W-:-:S02]  /*35d0*/  VIADD R3, R6, 0x6f ;  /* 0x0000006f06037836 */ /* 0x002fc40000000000 */
[----:B--2---:R-:W-:-:S03]  /*35e0*/  VIADD R5, R6, 0x70 ;  /* 0x0000007006057836 */ /* 0x004fc60000000000 */
[----:B------:R1:W-:Y:S01]  /*35f0*/  STL [R1+0x219c], R3 ;  /* 0x00219c0301007387 */ /* 0x0003e20000100800 */
[----:B------:R-:W-:-:S03]  /*3600*/  IABS R12, R3 ;  /* 0x00000003000c7213 */ /* 0x000fc60000000000 */
[----:B------:R2:W-:Y:S01]  /*3610*/  STL [R1+0x2198], R5 ;  /* 0x0021980501007387 */ /* 0x0005e20000100800 */
[----:B-1----:R-:W-:Y:S02]  /*3620*/  IMAD.MOV R3, RZ, RZ, -R0 ;  /* 0x000000ffff037224 */ /* 0x002fe400078e0a00 */
[----:B------:R-:W-:Y:S01]  /*3630*/  IMAD.HI.U32 R0, R245, R4, RZ ;  /* 0x00000004f5007227 */ /* 0x000fe200078e00ff */
[----:B--2---:R-:W-:-:S03]  /*3640*/  IABS R5, R5 ;  /* 0x0000000500057213 */ /* 0x004fc60000000000 */
[C---:B------:R-:W-:Y:S02]  /*3650*/  IMAD R7, R247.reuse, R3, R8 ;  /* 0x00000003f7077224 */ /* 0x040fe400078e0208 */
[----:B------:R-:W-:Y:S02]  /*3660*/  IMAD R3, R247, R2, R10 ;  /* 0x00000002f7037224 */ /* 0x000fe400078e020a */
[----:B------:R-:W-:Y:S01]  /*3670*/  IMAD.MOV.U32 R10, RZ, RZ, R5 ;  /* 0x000000ffff0a7224 */ /* 0x000fe200078e0005 */
[----:B------:R1:W-:Y:S01]  /*3680*/  STL [R1+0x280], R7 ;  /* 0x0002800701007387 */ /* 0x0003e20000100800 */
[C---:B------:R-:W-:Y:S02]  /*3690*/  VIADD R8, R6.reuse, 0x71 ;  /* 0x0000007106087836 */ /* 0x040fe40000000000 */
[----:B------:R-:W-:Y:S01]  /*36a0*/  IMAD.HI.U32 R2, R245, R12, RZ ;  /* 0x0000000cf5027227 */ /* 0x000fe200078e00ff */
[----:B------:R2:W-:Y:S03]  /*36b0*/  STL [R1+0x27c], R3 ;  /* 0x00027c0301007387 */ /* 0x0005e60000100800 */
[----:B------:R-:W-:Y:S01]  /*36c0*/  IMAD.MOV R2, RZ, RZ, -R2 ;  /* 0x000000ffff027224 */ /* 0x000fe200078e0a02 */
[----:B------:R3:W-:Y:S01]  /*36d0*/  STL [R1+0x21a8], R8 ;  /* 0x0021a80801007387 */ /* 0x0007e20000100800 */
[----:B------:R-:W-:-:S02]  /*36e0*/  VIADD R5, R6, 0x74 ;  /* 0x0000007406057836 */ /* 0x000fc40000000000 */
[----:B-1----:R-:W-:Y:S02]  /*36f0*/  VIADD R7, R6, 0x72 ;  /* 0x0000007206077836 */ /* 0x002fe40000000000 */
[----:B--2---:R-:W-:Y:S02]  /*3700*/  IMAD.MOV R3, RZ, RZ, -R0 ;  /* 0x000000ffff037224 */ /* 0x004fe400078e0a00 */
[----:B------:R-:W-:Y:S01]  /*3710*/  IMAD.HI.U32 R0, R245, R10, RZ ;  /* 0x0000000af5007227 */ /* 0x000fe200078e00ff */
[----:B------:R1:W-:Y:S01]  /*3720*/  STL [R1+0x21c0], R7 ;  /* 0x0021c00701007387 */ /* 0x0003e20000100800 */
[----:B---3--:R-:W-:Y:S02]  /*3730*/  IABS R8, R8 ;  /* 0x0000000800087213 */ /* 0x008fe40000000000 */
[----:B------:R-:W-:Y:S01]  /*3740*/  IMAD R3, R247, R3, R4 ;  /* 0x00000003f7037224 */ /* 0x000fe200078e0204 */
[----:B------:R-:W-:-:S04]  /*3750*/  IABS R4, R7 ;  /* 0x0000000700047213 */ /* 0x000fc80000000000 */
[----:B------:R2:W-:Y:S01]  /*3760*/  STL [R1+0x278], R3 ;  /* 0x0002780301007387 */ /* 0x0005e20000100800 */
[C---:B-1----:R-:W-:Y:S02]  /*3770*/  VIADD R7, R6.reuse, 0x73 ;  /* 0x0000007306077836 */ /* 0x042fe40000000000 */
[----:B--2---:R-:W-:Y:S02]  /*3780*/  IMAD.MOV R3, RZ, RZ, -R0 ;  /* 0x000000ffff037224 */ /* 0x004fe400078e0a00 */
[C---:B------:R-:W-:Y:S02]  /*3790*/  IMAD R0, R247.reuse, R2, R12 ;  /* 0x00000002f7007224 */ /* 0x040fe400078e020c */
[----:B------:R-:W-:Y:S01]  /*37a0*/  IMAD R2, R247, R3, R10 ;  /* 0x00000003f7027224 */ /* 0x000fe200078e020a */
[----:B------:R-:W-:Y:S01]  /*37b0*/  IABS R10, R5 ;  /* 0x00000005000a7213 */ /* 0x000fe20000000000 */
[----:B------:R-:W-:Y:S01]  /*37c0*/  VIADD R12, R6, 0xa3 ;  /* 0x000000a3060c7836 */ /* 0x000fe20000000000 */
[----:B------:R1:W-:Y:S04]  /*37d0*/  STL [R1+0x274], R0 ;  /* 0x0002740001007387 */ /* 0x0003e80000100800 */
[----:B------:R2:W-:Y:S04]  /*37e0*/  STL [R1+0x21d4], R7 ;  /* 0x0021d40701007387 */ /* 0x0005e80000100800 */
[----:B------:R3:W-:Y:S01]  /*37f0*/  STL [R1+0x270], R2 ;  /* 0x0002700201007387 */ /* 0x0007e20000100800 */
[----:B-1----:R-:W-:-:S02]  /*3800*/  MOV R0, R4 ;  /* 0x0000000400007202 */ /* 0x002fc40000000f00 */
[----:B------:R-:W-:Y:S01]  /*3810*/  IABS R4, R7 ;  /* 0x0000000700047213 */ /* 0x000fe20000000000 */
[----:B------:R1:W-:Y:S01]  /*3820*/  STL [R1+0x21d0], R5 ;  /* 0x0021d00501007387 */ /* 0x0003e20000100800 */
[----:B--2---:R-:W-:Y:S02]  /*3830*/  VIADD R7, R6, 0x75 ;  /* 0x0000007506077836 */ /* 0x004fe40000000000 */
[----:B------:R-:W-:-:S03]  /*3840*/  IMAD.HI.U32 R3, R245, R0, RZ ;  /* 0x00000000f5037227 */ /* 0x000fc600078e00ff */
[----:B------:R2:W-:Y:S01]  /*3850*/  STL [R1+0x21c4], R7 ;  /* 0x0021c40701007387 */ /* 0x0005e20000100800 */
[----:B---3--:R-:W-:Y:S01]  /*3860*/  IMAD.HI.U32 R2, R245, R8, RZ ;  /* 0x00000008f5027227 */ /* 0x008fe200078e00ff */
[----:B------:R-:W-:-:S03]  /*3870*/  IABS R11, R7 ;  /* 0x00000007000b7213 */ /* 0x000fc60000000000 */
[----:B-1----:R-:W-:Y:S02]  /*3880*/  IMAD.MOV R5, RZ, RZ, -R2 ;  /* 0x000000ffff057224 */ /* 0x002fe400078e0a02 */
[----:B------:R-:W-:Y:S02]  /*3890*/  IMAD.MOV R9, RZ, RZ, -R3 ;  /* 0x000000ffff097224 */ /* 0x000fe400078e0a03 */
[----:B------:R-:W-:-:S04]  /*38a0*/  IMAD.HI.U32 R3, R245, R4, RZ ;  /* 0x00000004f5037227 */ /* 0x000fc800078e00ff */
[C---:B------:R-:W-:Y:S02]  /*38b0*/  IMAD R5, R247.reuse, R5, R8 ;  /* 0x00000005f7057224 */ /* 0x040fe400078e0208 */
[C---:B--2---:R-:W-:Y:S02]  /*38c0*/  IMAD R7, R247.reuse, R9, R0 ;  /* 0x00000009f7077224 */ /* 0x044fe400078e0200 */
[----:B------:R-:W-:Y:S01]  /*38d0*/  IMAD.MOV.U32 R2, RZ, RZ, R10 ;  /* 0x000000ffff027224 */ /* 0x000fe200078e000a */
[----:B------:R1:W-:Y:S01]  /*38e0*/  STL [R1+0x26c], R5 ;  /* 0x00026c0501007387 */ /* 0x0003e20000100800 */
[----:B------:R-:W-:Y:S01]  /*38f0*/  IMAD.MOV R3, RZ, RZ, -R3 ;  /* 0x000000ffff037224 */ /* 0x000fe200078e0a03 */
[----:B------:R-:W-:Y:S01]  /*3900*/  IADD3 R10, R6, 0x76, RZ ;  /* 0x00000076060a7810 */ /* 0x000fe20007ffe0ff */
[----:B------:R-:W-:Y:S01]  /*3910*/  IMAD.MOV.U32 R0, RZ, RZ, R11 ;  /* 0x000000ffff007224 */ /* 0x000fe200078e000b */
[----:B------:R2:W-:Y:S01]  /*3920*/  STL [R1+0x268], R7 ;  /* 0x0002680701007387 */ /* 0x0005e20000100800 */
[----:B------:R-:W-:Y:S01]  /*3930*/  IMAD R3, R247, R3, R4 ;  /* 0x00000003f7037224 */ /* 0x000fe200078e0204 */
[----:B------:R-:W-:Y:S01]  /*3940*/  IABS R9, R10 ;  /* 0x0000000a00097213 */ /* 0x000fe20000000000 */
[C---:B------:R-:W-:Y:S01]  /*3950*/  IMAD.HI.U32 R8, R245.reuse, R0, RZ ;  /* 0x00000000f5087227 */ /* 0x040fe200078e00ff */
[----:B------:R3:W-:Y:S03]  /*3960*/  STL [R1+0x21ec], R10 ;  /* 0x0021ec0a01007387 */ /* 0x0007e60000100800 */
[----:B-1----:R-:W-:-:S04]  /*3970*/  IMAD.HI.U32 R5, R245, R2, RZ ;  /* 0x00000002f5057227 */ /* 0x002fc800078e00ff */
[C---:B--2---:R-:W-:Y:S02]  /*3980*/  VIADD R7, R6.reuse, 0x77 ;  /* 0x0000007706077836 */ /* 0x044fe40000000000 */
[----:B------:R-:W-:Y:S02]  /*3990*/  IMAD.MOV R5, RZ, RZ, -R5 ;  /* 0x000000ffff057224 */ /* 0x000fe400078e0a05 */
[----:B------:R-:W-:Y:S01]  /*39a0*/  IMAD.MOV R4, RZ, RZ, -R8 ;  /* 0x000000ffff047224 */ /* 0x000fe200078e0a08 */
[----:B------:R-:W-:Y:S01]  /*39b0*/  STL [R1+0x21fc], R7 ;  /* 0x0021fc0701007387 */ /* 0x000fe20000100800 */
[C---:B------:R-:W-:Y:S02]  /*39c0*/  IMAD R2, R247.reuse, R5, R2 ;  /* 0x00000005f7027224 */ /* 0x040fe400078e0202 */
[----:B------:R-:W-:Y:S01]  /*39d0*/  VIADD R8, R6, 0x78 ;  /* 0x0000007806087836 */ /* 0x000fe20000000000 */
[----:B------:R1:W-:Y:S01]  /*39e0*/  STL [R1+0x264], R3 ;  /* 0x0002640301007387 */ /* 0x0003e20000100800 */
[----:B------:R-:W-:-:S02]  /*39f0*/  IMAD R0, R247, R4, R0 ;  /* 0x00000004f7007224 */ /* 0x000fc400078e0200 */
[----:B---3--:R-:W-:Y:S01]  /*3a00*/  IMAD.HI.U32 R10, R245, R9, RZ ;  /* 0x00000009f50a7227 */ /* 0x008fe200078e00ff */
[----:B------:R2:W-:Y:S03]  /*3a10*/  STL [R1+0x260], R2 ;  /* 0x0002600201007387 */ /* 0x0005e60000100800 */
[----:B------:R-:W-:Y:S01]  /*3a20*/  IMAD.MOV R10, RZ, RZ, -R10 ;  /* 0x000000ffff0a7224 */ /* 0x000fe200078e0a0a */
[----:B------:R3:W-:Y:S01]  /*3a30*/  STL [R1+0x2200], R8 ;  /* 0x0022000801007387 */ /* 0x0007e20000100800 */
[C---:B------:R-:W-:Y:S01]  /*3a40*/  VIADD R11, R6.reuse, 0xa4 ;  /* 0x000000a4060b7836 */ /* 0x040fe20000000000 */
[----:B-1----:R-:W-:Y:S01]  /*3a50*/  IABS R3, R7 ;  /* 0x0000000700037213 */ /* 0x002fe20000000000 */
[----:B------:R-:W-:Y:S01]  /*3a60*/  VIADD R7, R6, 0x79 ;  /* 0x0000007906077836 */ /* 0x000fe20000000000 */
[----:B------:R1:W-:Y:S01]  /*3a70*/  STL [R1+0x25c], R0 ;  /* 0x00025c0001007387 */ /* 0x0003e20000100800 */
[----:B--2---:R-:W-:-:S02]  /*3a80*/  IABS R2, R8 ;  /* 0x0000000800027213 */ /* 0x004fc40000000000 */
[C---:B------:R-:W-:Y:S01]  /*3a90*/  IMAD.HI.U32 R5, R245.reuse, R3, RZ ;  /* 0x00000003f5057227 */ /* 0x040fe200078e00ff */
[----:B------:R2:W-:Y:S01]  /*3aa0*/  STL [R1+0x2220], R7 ;  /* 0x0022200701007387 */ /* 0x0005e20000100800 */
[----:B------:R-:W-:Y:S02]  /*3ab0*/  IABS R4, R7 ;  /* 0x0000000700047213 */ /* 0x000fe40000000000 */
[----:B---3--:R-:W-:Y:S01]  /*3ac0*/  IMAD.HI.U32 R8, R245, R2, RZ ;  /* 0x00000002f5087227 */ /* 0x008fe200078e00ff */
[----:B------:R-:W-:-:S03]  /*3ad0*/  IADD3 R5, -R5, RZ, RZ ;  /* 0x000000ff05057210 */ /* 0x000fc60007ffe1ff */
[----:B-1----:R-:W-:Y:S02]  /*3ae0*/  VIADD R0, R6, 0x7a ;  /* 0x0000007a06007836 */ /* 0x002fe40000000000 */
[C---:B------:R-:W-:Y:S02]  /*3af0*/  IMAD R3, R247.reuse, R5, R3 ;  /* 0x00000005f7037224 */ /* 0x040fe400078e0203 */
[----:B--2---:R-:W-:Y:S01]  /*3b00*/  IMAD R7, R247, R10, R9 ;  /* 0x0000000af7077224 */ /* 0x004fe200078e0209 */
[----:B------:R1:W-:Y:S01]  /*3b10*/  STL [R1+0x2224], R0 ;  /* 0x0022240001007387 */ /* 0x0003e20000100800 */
[----:B------:R-:W-:-:S03]  /*3b20*/  IMAD.HI.U32 R5, R245, R4, RZ ;  /* 0x00000004f5057227 */ /* 0x000fc600078e00ff */
[----:B------:R2:W-:Y:S01]  /*3b30*/  STL [R1+0x258], R7 ;  /* 0x0002580701007387 */ /* 0x0005e20000100800 */
[C---:B------:R-:W-:Y:S02]  /*3b40*/  VIADD R9, R6.reuse, 0x7b ;  /* 0x0000007b06097836 */ /* 0x040fe40000000000 */
[----:B------:R-:W-:Y:S01]  /*3b50*/  IMAD.MOV R8, RZ, RZ, -R8 ;  /* 0x000000ffff087224 */ /* 0x000fe200078e0a08 */
[----:B------:R3:W-:Y:S01]  /*3b60*/  STL [R1+0x254], R3 ;  /* 0x0002540301007387 */ /* 0x0007e20000100800 */
[----:B------:R-:W-:Y:S01]  /*3b70*/  IMAD.MOV R5, RZ, RZ, -R5 ;  /* 0x000000ffff057224 */ /* 0x000fe200078e0a05 */
[----:B-1----:R-:W-:Y:S01]  /*3b80*/  IABS R0, R0 ;  /* 0x0000000000007213 */ /* 0x002fe20000000000 */
[C---:B------:R-:W-:Y:S01]  /*3b90*/  IMAD R204, R247.reuse, R8, R2 ;  /* 0x00000008f7cc7224 */ /* 0x040fe200078e0202 */
[----:B------:R1:W-:Y:S01]  /*3ba0*/  STL [R1+0x2218], R9 ;  /* 0x0022180901007387 */ /* 0x0003e20000100800 */
[----:B------:R-:W-:Y:S02]  /*3bb0*/  IMAD R4, R247, R5, R4 ;  /* 0x00000005f7047224 */ /* 0x000fe400078e0204 */
[----:B--2---:R-:W-:-:S02]  /*3bc0*/  VIADD R7, R6, 0x7c ;  /* 0x0000007c06077836 */ /* 0x004fc40000000000 */
[----:B---3--:R-:W-:-:S03]  /*3bd0*/  IMAD.HI.U32 R3, R245, R0, RZ ;  /* 0x00000000f5037227 */ /* 0x008fc600078e00ff */
[----:B------:R2:W-:Y:S01]  /*3be0*/  STL [R1+0x2230], R7 ;  /* 0x0022300701007387 */ /* 0x0005e20000100800 */
[----:B------:R-:W-:Y:S01]  /*3bf0*/  IABS R2, R7 ;  /* 0x0000000700027213 */ /* 0x000fe20000000000 */
[----:B------:R-:W-:Y:S01]  /*3c00*/  IMAD.MOV R3, RZ, RZ, -R3 ;  /* 0x000000ffff037224 */ /* 0x000fe200078e0a03 */
[----:B-1----:R-:W-:Y:S01]  /*3c10*/  IABS R9, R9 ;  /* 0x0000000900097213 */ /* 0x002fe20000000000 */
[----:B------:R1:W-:Y:S02]  /*3c20*/  STL [R1+0x24c], R4 ;  /* 0x00024c0401007387 */ /* 0x0003e40000100800 */
[----:B------:R-:W-:Y:S02]  /*3c30*/  IMAD R0, R247, R3, R0 ;  /* 0x00000003f7007224 */ /* 0x000fe400078e0200 */
[----:B------:R-:W-:-:S04]  /*3c40*/  IMAD.HI.U32 R10, R245, R9, RZ ;  /* 0x00000009f50a7227 */ /* 0x000fc800078e00ff */
[----:B--2---:R-:W-:Y:S02]  /*3c50*/  VIADD R7, R6, 0x7d ;  /* 0x0000007d06077836 */ /* 0x004fe40000000000 */
[----:B------:R-:W-:-:S03]  /*3c60*/  IMAD.HI.U32 R5, R245, R2, RZ ;  /* 0x00000002f5057227 */ /* 0x000fc600078e00ff */
[----:B------:R2:W-:Y:S01]  /*3c70*/  STL [R1+0x221c], R7 ;  /* 0x00221c0701007387 */ /* 0x0005e20000100800 */
[----:B-1----:R-:W-:Y:S01]  /*3c80*/  VIADD R4, R6, 0x7e ;  /* 0x0000007e06047836 */ /* 0x002fe20000000000 */
[----:B------:R-:W-:Y:S01]  /*3c90*/  IABS R3, R7 ;  /* 0x0000000700037213 */ /* 0x000fe20000000000 */
[----:B------:R-:W-:Y:S01]  /*3ca0*/  IMAD.MOV R10, RZ, RZ, -R10 ;  /* 0x000000ffff0a7224 */ /* 0x000fe200078e0a0a */
[----:B------:R1:W-:Y:S01]  /*3cb0*/  STL [R1+0x248], R0 ;  /* 0x0002480001007387 */ /* 0x0003e20000100800 */
[----:B------:R-:W-:Y:S02]  /*3cc0*/  IMAD.MOV R5, RZ, RZ, -R5 ;  /* 0x000000ffff057224 */ /* 0x000fe400078e0a05 */
[----:B------:R-:W-:Y:S01]  /*3cd0*/  IMAD.HI.U32 R8, R245, R3, RZ ;  /* 0x00000003f5087227 */ /* 0x000fe200078e00ff */
[----:B------:R3:W-:Y:S03]  /*3ce0*/  STL [R1+0x2214], R4 ;  /* 0x0022140401007387 */ /* 0x0007e60000100800 */
[----:B--2---:R-:W-:-:S02]  /*3cf0*/  IMAD R7, R247, R10, R9 ;  /* 0x0000000af7077224 */ /* 0x004fc400078e0209 */
[C---:B------:R-:W-:Y:S01]  /*3d00*/  IMAD R2, R247.reuse, R5, R2 ;  /* 0x00000005f7027224 */ /* 0x040fe200078e0202 */
[C---:B-1----:R-:W-:Y:S01]  /*3d10*/  IADD3 R0, R6.reuse, 0x7f, RZ ;  /* 0x0000007f06007810 */ /* 0x042fe20007ffe0ff */
[----:B------:R-:W-:Y:S02]  /*3d20*/  IMAD.MOV R8, RZ, RZ, -R8 ;  /* 0x000000ffff087224 */ /* 0x000fe400078e0a08 */
[----:B------:R-:W-:Y:S01]  /*3d30*/  VIADD R9, R6, 0x80 ;  /* 0x0000008006097836 */ /* 0x000fe20000000000 */
[----:B---3--:R-:W-:Y:S01]  /*3d40*/  IABS R4, R4 ;  /* 0x0000000400047213 */ /* 0x008fe20000000000 */
[----:B------:R1:W-:Y:S01]  /*3d50*/  STL [R1+0x2234], R0 ;  /* 0x0022340001007387 */ /* 0x0003e20000100800 */
[----:B------:R-:W-:-:S03]  /*3d60*/  IMAD R3, R247, R8, R3 ;  /* 0x00000008f7037224 */ /* 0x000fc600078e0203 */
[----:B------:R2:W-:Y:S01]  /*3d70*/  STL [R1+0x244], R7 ;  /* 0x0002440701007387 */ /* 0x0005e20000100800 */
[----:B------:R-:W-:-:S03]  /*3d80*/  IMAD.HI.U32 R5, R245, R4, RZ ;  /* 0x00000004f5057227 */ /* 0x000fc600078e00ff */
[----:B------:R3:W-:Y:S01]  /*3d90*/  STL [R1+0x240], R2 ;  /* 0x0002400201007387 */ /* 0x0007e20000100800 */
[----:B------:R-:W-:Y:S01]  /*3da0*/  IMAD.MOV R5, RZ, RZ, -R5 ;  /* 0x000000ffff057224 */ /* 0x000fe200078e0a05 */
[----:B-1----:R-:W-:Y:S02]  /*3db0*/  IABS R0, R0 ;  /* 0x0000000000007213 */ /* 0x002fe40000000000 */
[----:B------:R1:W-:Y:S01]  /*3dc0*/  STL [R1+0x220c], R9 ;  /* 0x00220c0901007387 */ /* 0x0003e20000100800 */
[----:B------:R-:W-:Y:S02]  /*3dd0*/  IMAD R4, R247, R5, R4 ;  /* 0x00000005f7047224 */ /* 0x000fe400078e0204 */
[----:B--2---:R-:W-:Y:S02]  /*3de0*/  VIADD R7, R6, 0x81 ;  /* 0x0000008106077836 */ /* 0x004fe40000000000 */
[----:B---3--:R-:W-:-:S03]  /*3df0*/  IMAD.HI.U32 R2, R245, R0, RZ ;  /* 0x00000000f5027227 */ /* 0x008fc600078e00ff */
[----:B------:R-:W-:Y:S01]  /*3e00*/  STL [R1+0x267c], R7 ;  /* 0x00267c0701007387 */ /* 0x000fe20000100800 */
[----:B-1----:R-:W-:Y:S01]  /*3e10*/  IABS R9, R9 ;  /* 0x0000000900097213 */ /* 0x002fe20000000000 */
[----:B------:R-:W-:Y:S02]  /*3e20*/  IMAD.MOV R2, RZ, RZ, -R2 ;  /* 0x000000ffff027224 */ /* 0x000fe400078e0a02 */
[----:B------:R1:W-:Y:S02]  /*3e30*/  STL [R1+0x23c], R3 ;  /* 0x00023c0301007387 */ /* 0x0003e40000100800 */
[----:B------:R-:W-:Y:S02]  /*3e40*/  IMAD R0, R247, R2, R0 ;  /* 0x00000002f7007224 */ /* 0x000fe400078e0200 */
[----:B------:R2:W-:Y:S01]  /*3e50*/  STL [R1+0x238], R4 ;  /* 0x0002380401007387 */ /* 0x0005e20000100800 */
[----:B------:R-:W-:-:S04]  /*3e60*/  IMAD.HI.U32 R10, R245, R9, RZ ;  /* 0x00000009f50a7227 */ /* 0x000fc800078e00ff */
[----:B------:R-:W-:Y:S01]  /*3e70*/  IMAD.MOV R10, RZ, RZ, -R10 ;  /* 0x000000ffff0a7224 */ /* 0x000fe200078e0a0a */
[----:B-1----:R-:W-:Y:S02]  /*3e80*/  IABS R3, R7 ;  /* 0x0000000700037213 */ /* 0x002fe40000000000 */
[C---:B------:R-:W-:Y:S01]  /*3e90*/  IADD3 R7, R6.reuse, 0x82, RZ ;  /* 0x0000008206077810 */ /* 0x040fe20007ffe0ff */
[----:B--2---:R-:W-:-:S03]  /*3ea0*/  VIADD R4, R6, 0x83 ;  /* 0x0000008306047836 */ /* 0x004fc60000000000 */
[----:B------:R-:W-:Y:S01]  /*3eb0*/  IABS R2, R7 ;  /* 0x0000000700027213 */ /* 0x000fe20000000000 */
[C---:B------:R-:W-:Y:S01]  /*3ec0*/  IMAD.HI.U32 R5, R245.reuse, R3, RZ ;  /* 0x00000003f5057227 */ /* 0x040fe200078e00ff */
[----:B------:R1:W-:Y:S03]  /*3ed0*/  STL [R1+0x2678], R7 ;  /* 0x0026780701007387 */ /* 0x0003e60000100800 */
[----:B------:R-:W-:Y:S01]  /*3ee0*/  IMAD.MOV R5, RZ, RZ, -R5 ;  /* 0x000000ffff057224 */ /* 0x000fe200078e0a05 */
[----:B------:R2:W-:Y:S01]  /*3ef0*/  STL [R1+0x234], R0 ;  /* 0x0002340001007387 */ /* 0x0005e20000100800 */
[----:B------:R-:W-:-:S03]  /*3f00*/  IMAD.HI.U32 R8, R245, R2, RZ ;  /* 0x00000002f5087227 */ /* 0x000fc600078e00ff */
[----:B------:R3:W-:Y:S01]  /*3f10*/  STL [R1+0x2674], R4 ;  /* 0x0026740401007387 */ /* 0x0007e20000100800 */
[C---:B------:R-:W-:Y:S02]  /*3f20*/  IMAD R3, R247.reuse, R5, R3 ;  /* 0x00000005f7037224 */ /* 0x040fe400078e0203 */
[C---:B-1----:R-:W-:Y:S02]  /*3f30*/  IMAD R7, R247.reuse, R10, R9 ;  /* 0x0000000af7077224 */ /* 0x042fe400078e0209 */
[----:B------:R-:W-:Y:S02]  /*3f40*/  IMAD.MOV R8, RZ, RZ, -R8 ;  /* 0x000000ffff087224 */ /* 0x000fe400078e0a08 */
[C---:B--2---:R-:W-:Y:S02]  /*3f50*/  VIADD R0, R6.reuse, 0x84 ;  /* 0x0000008406007836 */ /* 0x044fe40000000000 */
[C---:B------:R-:W-:Y:S01]  /*3f60*/  VIADD R9, R6.reuse, 0x85 ;  /* 0x0000008506097836 */ /* 0x040fe20000000000 */
[----:B---3--:R-:W-:Y:S01]  /*3f70*/  IABS R4, R4 ;  /* 0x0000000400047213 */ /* 0x008fe20000000000 */
[----:B------:R-:W-:Y:S01]  /*3f80*/  IMAD R2, R247, R8, R2 ;  /* 0x00000008f7027224 */ /* 0x000fe200078e0202 */
[----:B------:R1:W-:Y:S01]  /*3f90*/  STL [R1+0x2670], R0 ;  /* 0x0026700001007387 */ /* 0x0003e20000100800 */
[----:B------:R-:W-:-:S02]  /*3fa0*/  VIADD R8, R6, 0x87 ;  /* 0x0000008706087836 */ /* 0x000fc40000000000 */
[----:B------:R-:W-:Y:S01]  /*3fb0*/  IMAD.HI.U32 R5, R245, R4, RZ ;  /* 0x00000004f5057227 */ /* 0x000fe200078e00ff */
[----:B------:R2:W-:Y:S04]  /*3fc0*/  STL [R1+0x230], R7 ;  /* 0x0002300701007387 */ /* 0x0005e80000100800 */
[----:B------:R3:W-:Y:S01]  /*3fd0*/  STL [R1+0x22c], R3 ;  /* 0x00022c0301007387 */ /* 0x0007e20000100800 */
[----:B------:R-:W-:Y:S02]  /*3fe0*/  IADD3 R5, -R5, RZ, RZ ;  /* 0x000000ff05057210 */ /* 0x000fe40007ffe1ff */
[----:B-1----:R-:W-:Y:S01]  /*3ff0*/  IABS R0, R0 ;  /* 0x0000000000007213 */ /* 0x002fe20000000000 */
[----:B------:R1:W-:Y:S01]  /*4000*/  STL [R1+0x266c], R9 ;  /* 0x00266c0901007387 */ /* 0x0003e20000100800 */
[----:B--2---:R-:W-:-:S02]  /*4010*/  VIADD R7, R6, 0x86 ;  /* 0x0000008606077836 */ /* 0x004fc40000000000 */
[----:B------:R-:W-:Y:S02]  /*4020*/  IMAD R236, R247, R5, R4 ;  /* 0x00000005f7ec7224 */ /* 0x000fe400078e0204 */
[----:B---3--:R-:W-:Y:S01]  /*4030*/  IMAD.HI.U32 R3, R245, R0, RZ ;  /* 0x00000000f5037227 */ /* 0x008fe200078e00ff */
[----:B------:R-:W-:Y:S03]  /*4040*/  STL [R1+0x2668], R7 ;  /* 0x0026680701007387 */ /* 0x000fe60000100800 */
[----:B------:R-:W-:Y:S01]  /*4050*/  IMAD.MOV R3, RZ, RZ, -R3 ;  /* 0x000000ffff037224 */ /* 0x000fe200078e0a03 */
[----:B------:R2:W-:Y:S01]  /*4060*/  STL [R1+0x228], R2 ;  /* 0x0002280201007387 */ /* 0x0005e20000100800 */
[----:B-1----:R-:W-:Y:S02]  /*4070*/  IABS R9, R9 ;  /* 0x0000000900097213 */ /* 0x002fe40000000000 */
[----:B------:R-:W-:Y:S01]  /*4080*/  IMAD R217, R247, R3, R0 ;  /* 0x00000003f7d97224 */ /* 0x000fe200078e0200 */
[----:B------:R-:W-:Y:S01]  /*4090*/  IABS R3, R8 ;  /* 0x0000000800037213 */ /* 0x000fe20000000000 */
[----:B------:R1:W-:Y:S01]  /*40a0*/  STL [R1+0x2664], R8 ;  /* 0x0026640801007387 */ /* 0x0003e20000100800 */
[----:B------:R-:W-:Y:S01]  /*40b0*/  IMAD.HI.U32 R10, R245, R9, RZ ;  /* 0x00000009f50a7227 */ /* 0x000fe200078e00ff */
[----:B--2---:R-:W-:-:S03]  /*40c0*/  IABS R2, R7 ;  /* 0x0000000700027213 */ /* 0x004fc60000000000 */
[C---:B------:R-:W-:Y:S02]  /*40d0*/  VIADD R7, R6.reuse, 0x88 ;  /* 0x0000008806077836 */ /* 0x040fe40000000000 */
[----:B------:R-:W-:Y:S02]  /*40e0*/  VIADD R0, R6, 0x89 ;  /* 0x0000008906007836 */ /* 0x000fe40000000000 */
[C---:B------:R-:W-:Y:S01]  /*40f0*/  IMAD.HI.U32 R5, R245.reuse, R2, RZ ;  /* 0x00000002f5057227 */ /* 0x040fe200078e00ff */
[----:B------:R-:W-:Y:S01]  /*4100*/  STL [R1+0x2660], R7 ;  /* 0x0026600701007387 */ /* 0x000fe20000100800 */
[----:B------:R-:W-:Y:S02]  /*4110*/  IABS R4, R7 ;  /* 0x0000000700047213 */ /* 0x000fe40000000000 */
[----:B------:R-:W-:Y:S01]  /*4120*/  IMAD.MOV R5, RZ, RZ, -R5 ;  /* 0x000000ffff057224 */ /* 0x000fe200078e0a05 */
[----:B------:R2:W-:Y:S01]  /*4130*/  STL [R1+0x265c], R0 ;  /* 0x00265c0001007387 */ /* 0x0005e20000100800 */
[----:B-1----:R-:W-:-:S04]  /*4140*/  IMAD.HI.U32 R8, R245, R3, RZ ;  /* 0x00000003f5087227 */ /* 0x002fc800078e00ff */
[----:B------:R-:W-:Y:S02]  /*4150*/  IMAD.MOV R10, RZ, RZ, -R10 ;  /* 0x000000ffff0a7224 */ /* 0x000fe400078e0a0a */
[C---:B------:R-:W-:Y:S02]  /*4160*/  IMAD R2, R247.reuse, R5, R2 ;  /* 0x00000005f7027224 */ /* 0x040fe400078e0202 */
[----:B------:R-:W-:Y:S01]  /*4170*/  IMAD.MOV R8, RZ, RZ, -R8 ;  /* 0x000000ffff087224 */ /* 0x000fe200078e0a08 */
[----:B--2---:R-:W-:Y:S01]  /*4180*/  IABS R0, R0 ;  /* 0x0000000000007213 */ /* 0x004fe20000000000 */
[----:B------:R-:W-:Y:S01]  /*4190*/  IMAD R228, R247, R10, R9 ;  /* 0x0000000af7e47224 */ /* 0x000fe200078e0209 */
[C---:B------:R-:W-:Y:S01]  /*41a0*/  IADD3 R9, R6.reuse, 0x8a, RZ ;  /* 0x0000008a06097810 */ /* 0x040fe20007ffe0ff */
[----:B------:R-:W-:Y:S01]  /*41b0*/  VIADD R7, R6, 0x8b ;  /* 0x0000008b06077836 */ /* 0x000fe20000000000 */
[----:B------:R1:W-:Y:S01]  /*41c0*/  STL [R1+0x218], R2 ;  /* 0x0002180201007387 */ /* 0x0003e20000100800 */
[----:B------:R-:W-:-:S03]  /*41d0*/  IMAD.HI.U32 R5, R245, R4, RZ ;  /* 0x00000004f5057227 */ /* 0x000fc600078e00ff */
[----:B------:R2:W-:Y:S01]  /*41e0*/  STL [R1+0x2658], R9 ;  /* 0x0026580901007387 */ /* 0x0005e20000100800 */
[----:B------:R-:W-:Y:S02]  /*41f0*/  IMAD R3, R247, R8, R3 ;  /* 0x00000008f7037224 */ /* 0x000fe400078e0203 */
[----:B------:R-:W-:Y:S01]  /*4200*/  IMAD.MOV R5, RZ, RZ, -R5 ;  /* 0x000000ffff057224 */ /* 0x000fe200078e0a05 */
[----:B------:R-:W-:Y:S01]  /*4210*/  STL [R1+0x2654], R7 ;  /* 0x0026540701007387 */ /* 0x000fe20000100800 */
[----:B-1----:R-:W-:-:S03]  /*4220*/  IMAD.HI.U32 R2, R245, R0, RZ ;  /* 0x00000000f5027227 */ /* 0x002fc600078e00ff */
[----:B------:R1:W-:Y:S01]  /*4230*/  STL [R1+0x214], R3 ;  /* 0x0002140301007387 */ /* 0x0003e20000100800 */
[----:B------:R-:W-:Y:S01]  /*4240*/  IMAD.MOV R2, RZ, RZ, -R2 ;  /* 0x000000ffff027224 */ /* 0x000fe200078e0a02 */
[----:B--2---:R-:W-:Y:S01]  /*4250*/  IABS R9, R9 ;  /* 0x0000000900097213 */ /* 0x004fe20000000000 */
[C---:B------:R-:W-:Y:S02]  /*4260*/  IMAD R4, R247.reuse, R5, R4 ;  /* 0x00000005f7047224 */ /* 0x040fe400078e0204 */
[----:B------:R-:W-:Y:S02]  /*4270*/  IMAD R0, R247, R2, R0 ;  /* 0x00000002f7007224 */ /* 0x000fe400078e0200 */
[----:B------:R-:W-:Y:S01]  /*4280*/  IMAD.HI.U32 R10, R245, R9, RZ ;  /* 0x00000009f50a7227 */ /* 0x000fe200078e00ff */
[----:B------:R2:W-:Y:S01]  /*4290*/  STL [R1+0x210], R4 ;  /* 0x0002100401007387 */ /* 0x0005e20000100800 */
[----:B-1----:R-:W-:Y:S02]  /*42a0*/  IABS R3, R7 ;  /* 0x0000000700037213 */ /* 0x002fe40000000000 */
[----:B------:R-:W-:-:S02]  /*42b0*/  VIADD R7, R6, 0x8c ;  /* 0x0000008c06077836 */ /* 0x000fc40000000000 */
[----:B------:R-:W-:Y:S02]  /*42c0*/  IMAD.MOV R10, RZ, RZ, -R10 ;  /* 0x000000ffff0a7224 */ /* 0x000fe400078e0a0a */
[----:B------:R-:W-:Y:S01]  /*42d0*/  IMAD.HI.U32 R5, R245, R3, RZ ;  /* 0x00000003f5057227 */ /* 0x000fe200078e00ff */
[----:B------:R1:W-:Y:S01]  /*42e0*/  STL [R1+0x2650], R7 ;  /* 0x0026500701007387 */ /* 0x0003e20000100800 */
[----:B------:R-:W-:Y:S02]  /*42f0*/  IABS R2, R7 ;  /* 0x0000000700027213 */ /* 0x000fe40000000000 */
[----:B--2---:R-:W-:Y:S01]  /*4300*/  VIADD R4, R6, 0x8d ;  /* 0x0000008d06047836 */ /* 0x004fe20000000000 */
[----:B------:R2:W-:Y:S01]  /*4310*/  STL [R1+0x20c], R0 ;  /* 0x00020c0001007387 */ /* 0x0005e20000100800 */
[----:B------:R-:W-:Y:S01]  /*4320*/  IADD3 R5, -R5, RZ, RZ ;  /* 0x000000ff05057210 */ /* 0x000fe20007ffe1ff */
[----:B------:R-:W-:Y:S02]  /*4330*/  IMAD.HI.U32 R8, R245, R2, RZ ;  /* 0x00000002f5087227 */ /* 0x000fe400078e00ff */
[----:B------:R3:W-:Y:S02]  /*4340*/  STL [R1+0x264c], R4 ;  /* 0x00264c0401007387 */ /* 0x0007e40000100800 */
[----:B-1----:R-:W-:-:S02]  /*4350*/  IMAD R7, R247, R10, R9 ;  /* 0x0000000af7077224 */ /* 0x002fc400078e0209 */
[C---:B------:R-:W-:Y:S02]  /*4360*/  IMAD R3, R247.reuse, R5, R3 ;  /* 0x00000005f7037224 */ /* 0x040fe400078e0203 */
[C---:B--2---:R-:W-:Y:S02]  /*4370*/  VIADD R0, R6.reuse, 0x8e ;  /* 0x0000008e06007836 */ /* 0x044fe40000000000 */
[----:B------:R-:W-:Y:S01]  /*4380*/  IMAD.MOV R8, RZ, RZ, -R8 ;  /* 0x000000ffff087224 */ /* 0x000fe200078e0a08 */
[----:B---3--:R-:W-:Y:S02]  /*4390*/  IABS R4, R4 ;  /* 0x0000000400047213 */ /* 0x008fe40000000000 */
[----:B------:R1:W-:Y:S01]  /*43a0*/  STL [R1+0x2648], R0 ;  /* 0x0026480001007387 */ /* 0x0003e20000100800 */
[----:B------:R-:W-:Y:S02]  /*43b0*/  VIADD R9, R6, 0x8f ;  /* 0x0000008f06097836 */ /* 0x000fe40000000000 */
[----:B------:R-:W-:Y:S01]  /*43c0*/  IMAD R2, R247, R8, R2 ;  /* 0x00000008f7027224 */ /* 0x000fe200078e0202 */
        /* <DEDUP_REMOVED lines=10> */
[----:B------:R-:W-:Y:S01]  /*4470*/  IMAD.MOV R3, RZ, RZ, -R3 ;  /* 0x000000ffff037224 */ /* 0x000fe200078e0a03 */
[----:B-1----:R-:W-:Y:S02]  /*4480*/  IABS R9, R9 ;  /* 0x0000000900097213 */ /* 0x002fe40000000000 */
[----:B------:R1:W-:Y:S01]  /*4490*/  STL [R1+0x200], R2 ;  /* 0x0002000201007387 */ /* 0x0003e20000100800 */
[----:B------:R-:W-:Y:S02]  /*44a0*/  IMAD R0, R247, R3, R0 ;  /* 0x00000003f7007224 */ /* 0x000fe400078e0200 */
[----:B------:R-:W-:Y:S01]  /*44b0*/  IMAD.HI.U32 R10, R245, R9, RZ ;  /* 0x00000009f50a7227 */ /* 0x000fe200078e00ff */
[----:B------:R2:W-:Y:S03]  /*44c0*/  STL [R1+0x1fc], R4 ;  /* 0x0001fc0401007387 */ /* 0x0005e60000100800 */
[----:B------:R-:W-:Y:S01]  /*44d0*/  IMAD.MOV R10, RZ, RZ, -R10 ;  /* 0x000000ffff0a7224 */ /* 0x000fe200078e0a0a */
[----:B-1----:R-:W-:Y:S01]  /*44e0*/  IABS R2, R7 ;  /* 0x0000000700027213 */ /* 0x002fe20000000000 */
[----:B------:R-:W-:-:S04]  /*44f0*/  VIADD R7, R6, 0x91 ;  /* 0x0000009106077836 */ /* 0x000fc80000000000 */
[C---:B------:R-:W-:Y:S01]  /*4500*/  IMAD.HI.U32 R5, R245.reuse, R2, RZ ;  /* 0x00000002f5057227 */ /* 0x040fe200078e00ff */
[----:B------:R1:W-:Y:S01]  /*4510*/  STL [R1+0x263c], R7 ;  /* 0x00263c0701007387 */ /* 0x0003e20000100800 */
[----:B------:R-:W-:Y:S02]  /*4520*/  IABS R3, R7 ;  /* 0x0000000700037213 */ /* 0x000fe40000000000 */
[----:B--2---:R-:W-:Y:S01]  /*4530*/  VIADD R4, R6, 0x92 ;  /* 0x0000009206047836 */ /* 0x004fe20000000000 */
[----:B------:R2:W-:Y:S01]  /*4540*/  STL [R1+0x1f8], R0 ;  /* 0x0001f80001007387 */ /* 0x0005e20000100800 */
[----:B------:R-:W-:Y:S02]  /*4550*/  IMAD.MOV R5, RZ, RZ, -R5 ;  /* 0x000000ffff057224 */ /* 0x000fe400078e0a05 */
[----:B------:R-:W-:Y:S01]  /*4560*/  IMAD.HI.U32 R8, R245, R3, RZ ;  /* 0x00000003f5087227 */ /* 0x000fe200078e00ff */
[----:B------:R3:W-:Y:S03]  /*4570*/  STL [R1+0x2638], R4 ;  /* 0x0026380401007387 */ /* 0x0007e60000100800 */
[----:B-1----:R-:W-:-:S02]  /*4580*/  IMAD R7, R247, R10, R9 ;  /* 0x0000000af7077224 */ /* 0x002fc400078e0209 */
[C---:B------:R-:W-:Y:S01]  /*4590*/  IMAD R2, R247.reuse, R5, R2 ;  /* 0x00000005f7027224 */ /* 0x040fe200078e0202 */
[C---:B--2---:R-:W-:Y:S01]  /*45a0*/  IADD3 R0, R6.reuse, 0x93, RZ ;  /* 0x0000009306007810 */ /* 0x044fe20007ffe0ff */
[----:B------:R-:W-:Y:S02]  /*45b0*/  IMAD.MOV R8, RZ, RZ, -R8 ;  /* 0x000000ffff087224 */ /* 0x000fe400078e0a08 */
[C---:B------:R-:W-:Y:S01]  /*45c0*/  VIADD R9, R6.reuse, 0x94 ;  /* 0x0000009406097836 */ /* 0x040fe20000000000 */
[----:B---3--:R-:W-:Y:S01]  /*45d0*/  IABS R4, R4 ;  /* 0x0000000400047213 */ /* 0x008fe20000000000 */
[----:B------:R1:W-:Y:S01]  /*45e0*/  STL [R1+0x2634], R0 ;  /* 0x0026340001007387 */ /* 0x0003e20000100800 */
[----:B------:R-:W-:Y:S01]  /*45f0*/  IMAD R3, R247, R8, R3 ;  /* 0x00000008f7037224 */ /* 0x000fe200078e0203 */
[----:B------:R-:W-:Y:S02]  /*4600*/  IADD3 R8, R6, 0x96, RZ ;  /* 0x0000009606087810 */ /* 0x000fe40007ffe0ff */
[----:B------:R2:W-:Y:S01]  /*4610*/  STL [R1+0x1f4], R7 ;  /* 0x0001f40701007387 */ /* 0x0005e20000100800 */
[----:B------:R-:W-:-:S03]  /*4620*/  IMAD.HI.U32 R5, R245, R4, RZ ;  /* 0x00000004f5057227 */ /* 0x000fc600078e00ff */
[----:B------:R3:W-:Y:S01]  /*4630*/  STL [R1+0x1f0], R2 ;  /* 0x0001f00201007387 */ /* 0x0007e20000100800 */
[----:B------:R-:W-:Y:S01]  /*4640*/  IMAD.MOV R5, RZ, RZ, -R5 ;  /* 0x000000ffff057224 */ /* 0x000fe200078e0a05 */
[----:B-1----:R-:W-:Y:S02]  /*4650*/  IABS R0, R0 ;  /* 0x0000000000007213 */ /* 0x002fe40000000000 */
[----:B------:R1:W-:Y:S01]  /*4660*/  STL [R1+0x2630], R9 ;  /* 0x0026300901007387 */ /* 0x0003e20000100800 */
[----:B--2---:R-:W-:Y:S02]  /*4670*/  VIADD R7, R6, 0x95 ;  /* 0x0000009506077836 */ /* 0x004fe40000000000 */
[----:B---3--:R-:W-:-:S03]  /*4680*/  IMAD.HI.U32 R2, R245, R0, RZ ;  /* 0x00000000f5027227 */ /* 0x008fc600078e00ff */
[----:B------:R-:W-:Y:S01]  /*4690*/  STL [R1+0x262c], R7 ;  /* 0x00262c0701007387 */ /* 0x000fe20000100800 */
[----:B-1----:R-:W-:Y:S01]  /*46a0*/  IABS R9, R9 ;  /* 0x0000000900097213 */ /* 0x002fe20000000000 */
[----:B------:R-:W-:Y:S02]  /*46b0*/  IMAD.MOV R2, RZ, RZ, -R2 ;  /* 0x000000ffff027224 */ /* 0x000fe400078e0a02 */
[----:B------:R1:W-:Y:S02]  /*46c0*/  STL [R1+0x1ec], R3 ;  /* 0x0001ec0301007387 */ /* 0x0003e40000100800 */
[----:B------:R-:W-:Y:S02]  /*46d0*/  IMAD R0, R247, R2, R0 ;  /* 0x00000002f7007224 */ /* 0x000fe400078e0200 */
[----:B------:R-:W-:Y:S01]  /*46e0*/  STL [R1+0x2628], R8 ;  /* 0x0026280801007387 */ /* 0x000fe20000100800 */
[----:B------:R-:W-:Y:S01]  /*46f0*/  IMAD.HI.U32 R10, R245, R9, RZ ;  /* 0x00000009f50a7227 */ /* 0x000fe200078e00ff */
[----:B------:R-:W-:-:S02]  /*4700*/  IABS R2, R8 ;  /* 0x0000000800027213 */ /* 0x000fc40000000000 */
[----:B------:R2:W-:Y:S01]  /*4710*/  STL [R1+0x1e4], R0 ;  /* 0x0001e40001007387 */ /* 0x0005e20000100800 */
[----:B------:R-:W-:Y:S01]  /*4720*/  IMAD.MOV R10, RZ, RZ, -R10 ;  /* 0x000000ffff0a7224 */ /* 0x000fe200078e0a0a */
[----:B-1----:R-:W-:Y:S01]  /*4730*/  IABS R3, R7 ;  /* 0x0000000700037213 */ /* 0x002fe20000000000 */
[----:B------:R-:W-:Y:S02]  /*4740*/  IMAD R7, R247, R5, R4 ;  /* 0x00000005f7077224 */ /* 0x000fe400078e0204 */
[----:B------:R-:W-:Y:S02]  /*4750*/  VIADD R4, R6, 0x97 ;  /* 0x0000009706047836 */ /* 0x000fe40000000000 */
[----:B------:R-:W-:-:S03]  /*4760*/  IMAD.HI.U32 R5, R245, R3, RZ ;  /* 0x00000003f5057227 */ /* 0x000fc600078e00ff */
[----:B------:R1:W-:Y:S01]  /*4770*/  STL [R1+0x2624], R4 ;  /* 0x0026240401007387 */ /* 0x0003e20000100800 */
[----:B--2---:R-:W-:Y:S02]  /*4780*/  VIADD R0, R6, 0x98 ;  /* 0x0000009806007836 */ /* 0x004fe40000000000 */
[----:B------:R-:W-:Y:S02]  /*4790*/  IMAD.MOV R5, RZ, RZ, -R5 ;  /* 0x000000ffff057224 */ /* 0x000fe400078e0a05 */
[----:B------:R-:W-:Y:S01]  /*47a0*/  IMAD.HI.U32 R8, R245, R2, RZ ;  /* 0x00000002f5087227 */ /* 0x000fe200078e00ff */
[----:B------:R2:W-:Y:S03]  /*47b0*/  STL [R1+0x2620], R0 ;  /* 0x0026200001007387 */ /* 0x0005e60000100800 */
[C---:B------:R-:W-:Y:S01]  /*47c0*/  IMAD R9, R247.reuse, R10, R9 ;  /* 0x0000000af7097224 */ /* 0x040fe200078e0209 */
[----:B-1----:R-:W-:Y:S01]  /*47d0*/  IABS R4, R4 ;  /* 0x0000000400047213 */ /* 0x002fe20000000000 */
[----:B------:R-:W-:-:S02]  /*47e0*/  IMAD R3, R247, R5, R3 ;  /* 0x00000005f7037224 */ /* 0x000fc400078e0203 */
[----:B------:R-:W-:Y:S01]  /*47f0*/  IMAD.MOV R8, RZ, RZ, -R8 ;  /* 0x000000ffff087224 */ /* 0x000fe200078e0a08 */
[----:B------:R1:W-:Y:S01]  /*4800*/  STL [R1+0x1e0], R9 ;  /* 0x0001e00901007387 */ /* 0x0003e20000100800 */
[----:B------:R-:W-:Y:S01]  /*4810*/  IMAD.HI.U32 R5, R245, R4, RZ ;  /* 0x00000004f5057227 */ /* 0x000fe200078e00ff */
[----:B--2---:R-:W-:Y:S02]  /*4820*/  IABS R0, R0 ;  /* 0x0000000000007213 */ /* 0x004fe40000000000 */
[----:B------:R2:W-:Y:S01]  /*4830*/  STL [R1+0x1dc], R3 ;  /* 0x0001dc0301007387 */ /* 0x0005e20000100800 */
[C---:B------:R-:W-:Y:S01]  /*4840*/  VIADD R10, R6.reuse, 0x9a ;  /* 0x0000009a060a7836 */ /* 0x040fe20000000000 */
[----:B------:R-:W-:Y:S01]  /*4850*/  IADD3 R5, -R5, RZ, RZ ;  /* 0x000000ff05057210 */ /* 0x000fe20007ffe1ff */
[----:B------:R-:W-:Y:S02]  /*4860*/  IMAD R2, R247, R8, R2 ;  /* 0x00000008f7027224 */ /* 0x000fe400078e0202 */
[----:B------:R-:W-:-:S02]  /*4870*/  VIADD R8, R6, 0x9b ;  /* 0x0000009b06087836 */ /* 0x000fc40000000000 */
[----:B-1----:R-:W-:Y:S02]  /*4880*/  VIADD R9, R6, 0x99 ;  /* 0x0000009906097836 */ /* 0x002fe40000000000 */
[----:B------:R-:W-:Y:S02]  /*4890*/  IMAD R4, R247, R5, R4 ;  /* 0x00000005f7047224 */ /* 0x000fe400078e0204 */
[----:B--2---:R-:W-:Y:S01]  /*48a0*/  IMAD.HI.U32 R3, R245, R0, RZ ;  /* 0x00000000f5037227 */ /* 0x004fe200078e00ff */
[----:B------:R1:W-:Y:S03]  /*48b0*/  STL [R1+0x261c], R9 ;  /* 0x00261c0901007387 */ /* 0x0003e60000100800 */
[----:B------:R-:W-:Y:S01]  /*48c0*/  IMAD.MOV R3, RZ, RZ, -R3 ;  /* 0x000000ffff037224 */ /* 0x000fe200078e0a03 */
[----:B------:R-:W-:Y:S03]  /*48d0*/  STL [R1+0x2618], R10 ;  /* 0x0026180a01007387 */ /* 0x000fe60000100800 */
[----:B------:R-:W-:Y:S01]  /*48e0*/  IMAD R0, R247, R3, R0 ;  /* 0x00000003f7007224 */ /* 0x000fe200078e0200 */
[----:B------:R2:W-:Y:S01]  /*48f0*/  STL [R1+0x1d8], R2 ;  /* 0x0001d80201007387 */ /* 0x0005e20000100800 */
[----:B------:R-:W-:-:S02]  /*4900*/  IABS R3, R8 ;  /* 0x0000000800037213 */ /* 0x000fc40000000000 */
[----:B-1----:R-:W-:Y:S01]  /*4910*/  IABS R9, R9 ;  /* 0x0000000900097213 */ /* 0x002fe20000000000 */
[----:B------:R1:W-:Y:S04]  /*4920*/  STL [R1+0x1d4], R4 ;  /* 0x0001d40401007387 */ /* 0x0003e80000100800 */
[----:B------:R-:W-:Y:S01]  /*4930*/  STL [R1+0x2614], R8 ;  /* 0x0026140801007387 */ /* 0x000fe20000100800 */
[----:B--2---:R-:W-:Y:S01]  /*4940*/  IABS R2, R10 ;  /* 0x0000000a00027213 */ /* 0x004fe20000000000 */
[C---:B------:R-:W-:Y:S02]  /*4950*/  IMAD.HI.U32 R10, R245.reuse, R9, RZ ;  /* 0x00000009f50a7227 */ /* 0x040fe400078e00ff */
[----:B------:R2:W-:Y:S02]  /*4960*/  STL [R1+0x1d0], R0 ;  /* 0x0001d00001007387 */ /* 0x0005e40000100800 */
[----:B------:R-:W-:-:S04]  /*4970*/  IMAD.HI.U32 R5, R245, R2, RZ ;  /* 0x00000002f5057227 */ /* 0x000fc800078e00ff */
[C---:B-1----:R-:W-:Y:S02]  /*4980*/  VIADD R4, R6.reuse, 0x9c ;  /* 0x0000009c06047836 */ /* 0x042fe40000000000 */
[----:B------:R-:W-:Y:S02]  /*4990*/  IMAD.MOV R10, RZ, RZ, -R10 ;  /* 0x000000ffff0a7224 */ /* 0x000fe400078e0a0a */
[----:B--2---:R-:W-:Y:S01]  /*49a0*/  VIADD R0, R6, 0x9d ;  /* 0x0000009d06007836 */ /* 0x004fe20000000000 */
[----:B------:R1:W-:Y:S01]  /*49b0*/  STL [R1+0x2610], R4 ;  /* 0x0026100401007387 */ /* 0x0003e20000100800 */
[----:B------:R-:W-:Y:S02]  /*49c0*/  IMAD.MOV R5, RZ, RZ, -R5 ;  /* 0x000000ffff057224 */ /* 0x000fe400078e0a05 */
[----:B------:R-:W-:Y:S01]  /*49d0*/  IMAD.HI.U32 R8, R245, R3, RZ ;  /* 0x00000003f5087227 */ /* 0x000fe200078e00ff */
[----:B------:R2:W-:Y:S03]  /*49e0*/  STL [R1+0x260c], R0 ;  /* 0x00260c0001007387 */ /* 0x0005e60000100800 */
[----:B------:R-:W-:-:S02]  /*49f0*/  IMAD R9, R247, R10, R9 ;  /* 0x0000000af7097224 */ /* 0x000fc400078e0209 */
[----:B------:R-:W-:Y:S01]  /*4a00*/  IMAD R2, R247, R5, R2 ;  /* 0x00000005f7027224 */ /* 0x000fe200078e0202 */
[----:B-1----:R-:W-:Y:S01]  /*4a10*/  IABS R4, R4 ;  /* 0x0000000400047213 */ /* 0x002fe20000000000 */
[----:B------:R-:W-:Y:S01]  /*4a20*/  IMAD.MOV R8, RZ, RZ, -R8 ;  /* 0x000000ffff087224 */ /* 0x000fe200078e0a08 */
[----:B------:R1:W-:Y:S01]  /*4a30*/  STL [R1+0x1cc], R9 ;  /* 0x0001cc0901007387 */ /* 0x0003e20000100800 */
[----:B------:R-:W-:Y:S01]  /*4a40*/  VIADD R10, R6, 0x9f ;  /* 0x0000009f060a7836 */ /* 0x000fe20000000000 */
[----:B--2---:R-:W-:Y:S01]  /*4a50*/  IABS R0, R0 ;  /* 0x0000000000007213 */ /* 0x004fe20000000000 */
[----:B------:R-:W-:Y:S01]  /*4a60*/  IMAD.HI.U32 R5, R245, R4, RZ ;  /* 0x00000004f5057227 */ /* 0x000fe200078e00ff */
[----:B------:R2:W-:Y:S03]  /*4a70*/  STL [R1+0x1c8], R2 ;  /* 0x0001c80201007387 */ /* 0x0005e60000100800 */
[----:B------:R-:W-:-:S02]  /*4a80*/  IMAD R3, R247, R8, R3 ;  /* 0x00000008f7037224 */ /* 0x000fc400078e0203 */
[----:B------:R-:W-:Y:S01]  /*4a90*/  IMAD.MOV R5, RZ, RZ, -R5 ;  /* 0x000000ffff057224 */ /* 0x000fe200078e0a05 */
[C---:B-1----:R-:W-:Y:S01]  /*4aa0*/  IADD3 R9, R6.reuse, 0x9e, RZ ;  /* 0x0000009e06097810 */ /* 0x042fe20007ffe0ff */
[----:B------:R-:W-:Y:S02]  /*4ab0*/  VIADD R8, R6, 0xa0 ;  /* 0x000000a006087836 */ /* 0x000fe40000000000 */
        /* <DEDUP_REMOVED lines=10> */
[----:B------:R3:W-:Y:S01]  /*4b60*/  STL [R1+0x2600], R8 ;  /* 0x0026000801007387 */ /* 0x0007e20000100800 */
[----:B--2---:R-:W-:Y:S01]  /*4b70*/  IABS R3, R10 ;  /* 0x0000000a00037213 */ /* 0x004fe20000000000 */
[----:B------:R-:W-:Y:S02]  /*4b80*/  IMAD.HI.U32 R10, R245, R9, RZ ;  /* 0x00000009f50a7227 */ /* 0x000fe400078e00ff */
[----:B------:R2:W-:Y:S02]  /*4b90*/  STL [R1+0x1bc], R0 ;  /* 0x0001bc0001007387 */ /* 0x0005e40000100800 */
[----:B-1----:R-:W-:-:S02]  /*4ba0*/  VIADD R4, R6, 0xa1 ;  /* 0x000000a106047836 */ /* 0x002fc40000000000 */
[----:B------:R-:W-:-:S03]  /*4bb0*/  IMAD.HI.U32 R5, R245, R3, RZ ;  /* 0x00000003f5057227 */ /* 0x000fc600078e00ff */
[----:B------:R1:W-:Y:S01]  /*4bc0*/  STL [R1+0x25fc], R4 ;  /* 0x0025fc0401007387 */ /* 0x0003e20000100800 */
[----:B---3--:R-:W-:Y:S01]  /*4bd0*/  IMAD.HI.U32 R8, R245, R2, RZ ;  /* 0x00000002f5087227 */ /* 0x008fe200078e00ff */
[----:B------:R-:W-:-:S03]  /*4be0*/  IADD3 R5, -R5, RZ, RZ ;  /* 0x000000ff05057210 */ /* 0x000fc60007ffe1ff */
[----:B--2---:R-:W-:Y:S02]  /*4bf0*/  VIADD R0, R6, 0xa2 ;  /* 0x000000a206007836 */ /* 0x004fe40000000000 */
[----:B------:R-:W-:Y:S02]  /*4c00*/  IMAD.MOV R8, RZ, RZ, -R8 ;  /* 0x000000ffff087224 */ /* 0x000fe400078e0a08 */
[----:B------:R-:W-:Y:S01]  /*4c10*/  IMAD.MOV R10, RZ, RZ, -R10 ;  /* 0x000000ffff0a7224 */ /* 0x000fe200078e0a0a */
[----:B-1----:R-:W-:Y:S01]  /*4c20*/  IABS R4, R4 ;  /* 0x0000000400047213 */ /* 0x002fe20000000000 */
[----:B------:R1:W-:Y:S01]  /*4c30*/  STL [R1+0x25f8], R0 ;  /* 0x0025f80001007387 */ /* 0x0003e20000100800 */
[C---:B------:R-:W-:Y:S02]  /*4c40*/  IMAD R213, R247.reuse, R5, R3 ;  /* 0x00000005f7d57224 */ /* 0x040fe400078e0203 */
[----:B------:R-:W-:Y:S01]  /*4c50*/  IMAD R2, R247, R8, R2 ;  /* 0x00000008f7027224 */ /* 0x000fe200078e0202 */
[----:B------:R-:W-:Y:S01]  /*4c60*/  STL [R1+0x25f4], R12 ;  /* 0x0025f40c01007387 */ /* 0x000fe20000100800 */
[----:B------:R-:W-:-:S03]  /*4c70*/  IMAD.HI.U32 R5, R245, R4, RZ ;  /* 0x00000004f5057227 */ /* 0x000fc600078e00ff */
[----:B------:R-:W-:Y:S01]  /*4c80*/  STL [R1+0x25f0], R11 ;  /* 0x0025f00b01007387 */ /* 0x000fe20000100800 */
[----:B------:R-:W-:Y:S01]  /*4c90*/  IMAD R235, R247, R10, R9 ;  /* 0x0000000af7eb7224 */ /* 0x000fe200078e0209 */
[----:B-1----:R-:W-:Y:S01]  /*4ca0*/  IABS R0, R0 ;  /* 0x0000000000007213 */ /* 0x002fe20000000000 */
[----:B------:R-:W-:Y:S01]  /*4cb0*/  IMAD.MOV R5, RZ, RZ, -R5 ;  /* 0x000000ffff057224 */ /* 0x000fe200078e0a05 */
[----:B------:R-:W-:Y:S01]  /*4cc0*/  IABS R9, R12 ;  /* 0x0000000c00097213 */ /* 0x000fe20000000000 */
[----:B------:R1:W-:Y:S01]  /*4cd0*/  STL [R1+0x1b0], R2 ;  /* 0x0001b00201007387 */ /* 0x0003e20000100800 */
[----:B------:R-:W-:Y:S02]  /*4ce0*/  VIADD R8, R6, 0xa5 ;  /* 0x000000a506087836 */ /* 0x000fe40000000000 */
[----:B------:R-:W-:-:S04]  /*4cf0*/  IMAD.HI.U32 R3, R245, R0, RZ ;  /* 0x00000000f5037227 */ /* 0x000fc800078e00ff */
[----:B------:R-:W-:Y:S02]  /*4d00*/  IMAD.MOV R3, RZ, RZ, -R3 ;  /* 0x000000ffff037224 */ /* 0x000fe400078e0a03 */
[----:B------:R-:W-:Y:S01]  /*4d10*/  IMAD R4, R247, R5, R4 ;  /* 0x00000005f7047224 */ /* 0x000fe200078e0204 */
[----:B-1----:R-:W-:Y:S01]  /*4d20*/  IABS R2, R11 ;  /* 0x0000000b00027213 */ /* 0x002fe20000000000 */
[----:B------:R-:W-:-:S03]  /*4d30*/  IMAD.HI.U32 R10, R245, R9, RZ ;  /* 0x00000009f50a7227 */ /* 0x000fc600078e00ff */
[----:B------:R1:W-:Y:S01]  /*4d40*/  STL [R1+0x1ac], R4 ;  /* 0x0001ac0401007387 */ /* 0x0003e20000100800 */
[----:B------:R-:W-:Y:S01]  /*4d50*/  IMAD R0, R247, R3, R0 ;  /* 0x00000003f7007224 */ /* 0x000fe200078e0200 */
[----:B------:R-:W-:Y:S01]  /*4d60*/  IABS R3, R8 ;  /* 0x0000000800037213 */ /* 0x000fe20000000000 */
[----:B------:R-:W-:Y:S01]  /*4d70*/  IMAD.HI.U32 R5, R245, R2, RZ ;  /* 0x00000002f5057227 */ /* 0x000fe200078e00ff */
[----:B------:R2:W-:Y:S03]  /*4d80*/  STL [R1+0x25ec], R8 ;  /* 0x0025ec0801007387 */ /* 0x0005e60000100800 */
[----:B------:R-:W-:Y:S01]  /*4d90*/  IMAD.MOV R10, RZ, RZ, -R10 ;  /* 0x000000ffff0a7224 */ /* 0x000fe200078e0a0a */
[----:B------:R3:W-:Y:S01]  /*4da0*/  STL [R1+0x1a8], R0 ;  /* 0x0001a80001007387 */ /* 0x0007e20000100800 */
[----:B------:R-:W-:Y:S02]  /*4db0*/  IMAD.MOV R5, RZ, RZ, -R5 ;  /* 0x000000ffff057224 */ /* 0x000fe400078e0a05 */
[----:B-1----:R-:W-:-:S02]  /*4dc0*/  VIADD R4, R6, 0xa6 ;  /* 0x000000a606047836 */ /* 0x002fc40000000000 */
[----:B------:R-:W-:Y:S02]  /*4dd0*/  IMAD R9, R247, R10, R9 ;  /* 0x0000000af7097224 */ /* 0x000fe400078e0209 */
[----:B--2---:R-:W-:Y:S01]  /*4de0*/  IMAD.HI.U32 R8, R245, R3, RZ ;  /* 0x00000003f5087227 */ /* 0x004fe200078e00ff */
[----:B------:R1:W-:Y:S01]  /*4df0*/  STL [R1+0x25e8], R4 ;  /* 0x0025e80401007387 */ /* 0x0003e20000100800 */
[C---:B---3--:R-:W-:Y:S02]  /*4e00*/  IADD3 R0, R6.reuse, 0xa7, RZ ;  /* 0x000000a706007810 */ /* 0x048fe40007ffe0ff */
[----:B------:R-:W-:Y:S02]  /*4e10*/  IMAD R2, R247, R5, R2 ;  /* 0x00000005f7027224 */ /* 0x000fe400078e0202 */
[----:B------:R-:W-:Y:S01]  /*4e20*/  IMAD.MOV R8, RZ, RZ, -R8 ;  /* 0x000000ffff087224 */ /* 0x000fe200078e0a08 */
[----:B------:R2:W-:Y:S01]  /*4e30*/  STL [R1+0x25e4], R0 ;  /* 0x0025e40001007387 */ /* 0x0005e20000100800 */
[----:B------:R-:W-:Y:S01]  /*4e40*/  VIADD R10, R6, 0xa9 ;  /* 0x000000a9060a7836 */ /* 0x000fe20000000000 */
[----:B-1----:R-:W-:-:S02]  /*4e50*/  IABS R4, R4 ;  /* 0x0000000400047213 */ /* 0x002fc40000000000 */
[----:B------:R1:W-:Y:S01]  /*4e60*/  STL [R1+0x1a4], R9 ;  /* 0x0001a40901007387 */ /* 0x0003e20000100800 */
[----:B------:R-:W-:Y:S01]  /*4e70*/  IMAD R3, R247, R8, R3 ;  /* 0x00000008f7037224 */ /* 0x000fe200078e0203 */
[C---:B------:R-:W-:Y:S01]  /*4e80*/  IADD3 R8, R6.reuse, 0xaa, RZ ;  /* 0x000000aa06087810 */ /* 0x040fe20007ffe0ff */
[----:B------:R-:W-:Y:S01]  /*4e90*/  VIADD R12, R6, 0xbc ;  /* 0x000000bc060c7836 */ /* 0x000fe20000000000 */
[----:B------:R3:W-:Y:S01]  /*4ea0*/  STL [R1+0x1a0], R2 ;  /* 0x0001a00201007387 */ /* 0x0007e20000100800 */
[----:B------:R-:W-:Y:S01]  /*4eb0*/  IMAD.HI.U32 R5, R245, R4, RZ ;  /* 0x00000004f5057227 */ /* 0x000fe200078e00ff */
[----:B--2---:R-:W-:-:S03]  /*4ec0*/  IABS R0, R0 ;  /* 0x0000000000007213 */ /* 0x004fc60000000000 */
[----:B------:R-:W-:Y:S02]  /*4ed0*/  IMAD.MOV R5, RZ, RZ, -R5 ;  /* 0x000000ffff057224 */ /* 0x000fe400078e0a05 */
[C---:B-1----:R-:W-:Y:S02]  /*4ee0*/  VIADD R9, R6.reuse, 0xa8 ;  /* 0x000000a806097836 */ /* 0x042fe40000000000 */
[----:B------:R-:W-:Y:S02]  /*4ef0*/  IMAD R4, R247, R5, R4 ;  /* 0x00000005f7047224 */ /* 0x000fe400078e0204 */
[----:B---3--:R-:W-:Y:S01]  /*4f00*/  IMAD.HI.U32 R2, R245, R0, RZ ;  /* 0x00000000f5027227 */ /* 0x008fe200078e00ff */
[----:B------:R1:W-:Y:S03]  /*4f10*/  STL [R1+0x25e0], R9 ;  /* 0x0025e00901007387 */ /* 0x0003e60000100800 */
[----:B------:R-:W-:Y:S01]  /*4f20*/  IMAD.MOV R2, RZ, RZ, -R2 ;  /* 0x000000ffff027224 */ /* 0x000fe200078e0a02 */
[----:B------:R-:W-:Y:S01]  /*4f30*/  STL [R1+0x25dc], R10 ;  /* 0x0025dc0a01007387 */ /* 0x000fe20000100800 */
[----:B------:R-:W-:-:S02]  /*4f40*/  VIADD R11, R6, 0xbd ;  /* 0x000000bd060b7836 */ /* 0x000fc40000000000 */
[----:B------:R-:W-:Y:S01]  /*4f50*/  IMAD R0, R247, R2, R0 ;  /* 0x00000002f7007224 */ /* 0x000fe200078e0200 */
[----:B------:R2:W-:Y:S01]  /*4f60*/  STL [R1+0x19c], R3 ;  /* 0x00019c0301007387 */ /* 0x0005e20000100800 */
[----:B------:R-:W-:Y:S02]  /*4f70*/  IABS R2, R8 ;  /* 0x0000000800027213 */ /* 0x000fe40000000000 */
[----:B-1----:R-:W-:Y:S01]  /*4f80*/  IABS R9, R9 ;  /* 0x0000000900097213 */ /* 0x002fe20000000000 */
[----:B------:R1:W-:Y:S04]  /*4f90*/  STL [R1+0x198], R4 ;  /* 0x0001980401007387 */ /* 0x0003e80000100800 */
[----:B------:R-:W-:Y:S01]  /*4fa0*/  STL [R1+0x25d8], R8 ;  /* 0x0025d80801007387 */ /* 0x000fe20000100800 */
[----:B--2---:R-:W-:Y:S01]  /*4fb0*/  IABS R3, R10 ;  /* 0x0000000a00037213 */ /* 0x004fe20000000000 */
[----:B------:R-:W-:-:S02]  /*4fc0*/  IMAD.HI.U32 R10, R245, R9, RZ ;  /* 0x00000009f50a7227 */ /* 0x000fc400078e00ff */
[----:B------:R2:W-:Y:S02]  /*4fd0*/  STL [R1+0x194], R0 ;  /* 0x0001940001007387 */ /* 0x0005e40000100800 */
[----:B------:R-:W-:Y:S02]  /*4fe0*/  IMAD.MOV R10, RZ, RZ, -R10 ;  /* 0x000000ffff0a7224 */ /* 0x000fe400078e0a0a */
[----:B------:R-:W-:-:S04]  /*4ff0*/  IMAD.HI.U32 R5, R245, R3, RZ ;  /* 0x00000003f5057227 */ /* 0x000fc800078e00ff */
[C---:B-1----:R-:W-:Y:S02]  /*5000*/  VIADD R4, R6.reuse, 0xab ;  /* 0x000000ab06047836 */ /* 0x042fe40000000000 */
[----:B--2---:R-:W-:Y:S02]  /*5010*/  VIADD R0, R6, 0xac ;  /* 0x000000ac06007836 */ /* 0x004fe40000000000 */
[----:B------:R-:W-:Y:S01]  /*5020*/  IMAD.HI.U32 R8, R245, R2, RZ ;  /* 0x00000002f5087227 */ /* 0x000fe200078e00ff */
[----:B------:R1:W-:Y:S03]  /*5030*/  STL [R1+0x25d4], R4 ;  /* 0x0025d40401007387 */ /* 0x0003e60000100800 */
[----:B------:R-:W-:Y:S01]  /*5040*/  IMAD R9, R247, R10, R9 ;  /* 0x0000000af7097224 */ /* 0x000fe200078e0209 */
[----:B------:R2:W-:Y:S01]  /*5050*/  STL [R1+0x25d0], R0 ;  /* 0x0025d00001007387 */ /* 0x0005e20000100800 */
[----:B------:R-:W-:-:S02]  /*5060*/  IMAD.MOV R5, RZ, RZ, -R5 ;  /* 0x000000ffff057224 */ /* 0x000fc400078e0a05 */
[----:B------:R-:W-:Y:S01]  /*5070*/  IMAD.MOV R8, RZ, RZ, -R8 ;  /* 0x000000ffff087224 */ /* 0x000fe200078e0a08 */
[----:B------:R3:W-:Y:S01]  /*5080*/  STL [R1+0x190], R9 ;  /* 0x0001900901007387 */ /* 0x0007e20000100800 */
[C---:B------:R-:W-:Y:S01]  /*5090*/  IMAD R3, R247.reuse, R5, R3 ;  /* 0x00000005f7037224 */ /* 0x040fe200078e0203 */
[----:B-1----:R-:W-:Y:S01]  /*50a0*/  IABS R4, R4 ;  /* 0x0000000400047213 */ /* 0x002fe20000000000 */
[----:B------:R-:W-:Y:S02]  /*50b0*/  VIADD R10, R6, 0xae ;  /* 0x000000ae060a7836 */ /* 0x000fe40000000000 */
[----:B------:R-:W-:Y:S01]  /*50c0*/  IMAD R2, R247, R8, R2 ;  /* 0x00000008f7027224 */ /* 0x000fe200078e0202 */
[----:B--2---:R-:W-:Y:S01]  /*50d0*/  IABS R0, R0 ;  /* 0x0000000000007213 */ /* 0x004fe20000000000 */
[----:B------:R1:W-:Y:S01]  /*50e0*/  STL [R1+0x18c], R3 ;  /* 0x00018c0301007387 */ /* 0x0003e20000100800 */
[----:B------:R-:W-:-:S04]  /*50f0*/  IMAD.HI.U32 R5, R245, R4, RZ ;  /* 0x00000004f5057227 */ /* 0x000fc800078e00ff */
[C---:B---3--:R-:W-:Y:S01]  /*5100*/  VIADD R9, R6.reuse, 0xad ;  /* 0x000000ad06097836 */ /* 0x048fe20000000000 */
[----:B------:R-:W-:Y:S01]  /*5110*/  IADD3 R5, -R5, RZ, RZ ;  /* 0x000000ff05057210 */ /* 0x000fe20007ffe1ff */
[C---:B------:R-:W-:Y:S02]  /*5120*/  VIADD R8, R6.reuse, 0xb0 ;  /* 0x000000b006087836 */ /* 0x040fe40000000000 */
[----:B-1----:R-:W-:Y:S01]  /*5130*/  IMAD.HI.U32 R3, R245, R0, RZ ;  /* 0x00000000f5037227 */ /* 0x002fe200078e00ff */
[----:B------:R1:W-:Y:S03]  /*5140*/  STL [R1+0x25cc], R9 ;  /* 0x0025cc0901007387 */ /* 0x0003e60000100800 */
[----:B------:R-:W-:Y:S01]  /*5150*/  IMAD.MOV R3, RZ, RZ, -R3 ;  /* 0x000000ffff037224 */ /* 0x000fe200078e0a03 */
[----:B------:R-:W-:Y:S01]  /*5160*/  STL [R1+0x25c8], R10 ;  /* 0x0025c80a01007387 */ /* 0x000fe20000100800 */
[C---:B------:R-:W-:Y:S01]  /*5170*/  IMAD R219, R247.reuse, R5, R4 ;  /* 0x00000005f7db7224 */ /* 0x040fe200078e0204 */
[----:B------:R-:W-:Y:S01]  /*5180*/  IABS R4, R8 ;  /* 0x0000000800047213 */ /* 0x000fe20000000000 */
[----:B------:R-:W-:Y:S01]  /*5190*/  IMAD R250, R247, R3, R0 ;  /* 0x00000003f7fa7224 */ /* 0x000fe200078e0200 */
[----:B------:R2:W-:Y:S01]  /*51a0*/  STL [R1+0x188], R2 ;  /* 0x0001880201007387 */ /* 0x0005e20000100800 */
[----:B------:R-:W-:Y:S01]  /*51b0*/  VIADD R0, R6, 0xb1 ;  /* 0x000000b106007836 */ /* 0x000fe20000000000 */
[----:B-1----:R-:W-:-:S02]  /*51c0*/  IABS R9, R9 ;  /* 0x0000000900097213 */ /* 0x002fc40000000000 */
[----:B--2---:R-:W-:Y:S01]  /*51d0*/  IABS R2, R10 ;  /* 0x0000000a00027213 */ /* 0x004fe20000000000 */
[----:B------:R-:W-:-:S04]  /*51e0*/  VIADD R10, R6, 0xaf ;  /* 0x000000af060a7836 */ /* 0x000fc80000000000 */
[----:B------:R-:W-:Y:S01]  /*51f0*/  IMAD.HI.U32 R5, R245, R2, RZ ;  /* 0x00000002f5057227 */ /* 0x000fe200078e00ff */
[----:B------:R1:W-:Y:S01]  /*5200*/  STL [R1+0x25c4], R10 ;  /* 0x0025c40a01007387 */ /* 0x0003e20000100800 */
[----:B------:R-:W-:Y:S02]  /*5210*/  IABS R3, R10 ;  /* 0x0000000a00037213 */ /* 0x000fe40000000000 */
[----:B------:R-:W-:Y:S01]  /*5220*/  IMAD.MOV R5, RZ, RZ, -R5 ;  /* 0x000000ffff057224 */ /* 0x000fe200078e0a05 */
[----:B------:R-:W-:Y:S03]  /*5230*/  STL [R1+0x25c0], R8 ;  /* 0x0025c00801007387 */ /* 0x000fe60000100800 */
[----:B------:R-:W-:Y:S01]  /*5240*/  IMAD R2, R247, R5, R2 ;  /* 0x00000005f7027224 */ /* 0x000fe200078e0202 */
[----:B------:R2:W-:Y:S01]  /*5250*/  STL [R1+0x25bc], R0 ;  /* 0x0025bc0001007387 */ /* 0x0005e20000100800 */
[----:B------:R-:W-:-:S04]  /*5260*/  IMAD.HI.U32 R5, R245, R4, RZ ;  /* 0x00000004f5057227 */ /* 0x000fc800078e00ff */
[----:B-1----:R-:W-:-:S04]  /*5270*/  IMAD.HI.U32 R10, R245, R9, RZ ;  /* 0x00000009f50a7227 */ /* 0x002fc800078e00ff */
[----:B------:R-:W-:Y:S01]  /*5280*/  IMAD.MOV R10, RZ, RZ, -R10 ;  /* 0x000000ffff0a7224 */ /* 0x000fe200078e0a0a */
[----:B--2---:R-:W-:Y:S01]  /*5290*/  IABS R0, R0 ;  /* 0x0000000000007213 */ /* 0x004fe20000000000 */
[----:B------:R-:W-:-:S04]  /*52a0*/  IMAD.HI.U32 R8, R245, R3, RZ ;  /* 0x00000003f5087227 */ /* 0x000fc800078e00ff */
[C---:B------:R-:W-:Y:S02]  /*52b0*/  IMAD R9, R247.reuse, R10, R9 ;  /* 0x0000000af7097224 */ /* 0x040fe400078e0209 */
[----:B------:R-:W-:Y:S02]  /*52c0*/  IMAD.MOV R8, RZ, RZ, -R8 ;  /* 0x000000ffff087224 */ /* 0x000fe400078e0a08 */
[C---:B------:R-:W-:Y:S01]  /*52d0*/  VIADD R10, R6.reuse, 0xb3 ;  /* 0x000000b3060a7836 */ /* 0x040fe20000000000 */
[----:B------:R1:W-:Y:S01]  /*52e0*/  STL [R1+0x17c], R9 ;  /* 0x00017c0901007387 */ /* 0x0003e20000100800 */
[----:B------:R-:W-:Y:S02]  /*52f0*/  IMAD R3, R247, R8, R3 ;  /* 0x00000008f7037224 */ /* 0x000fe400078e0203 */
[----:B------:R-:W-:Y:S01]  /*5300*/  IMAD.MOV R5, RZ, RZ, -R5 ;  /* 0x000000ffff057224 */ /* 0x000fe200078e0a05 */
[----:B------:R2:W-:Y:S01]  /*5310*/  STL [R1+0x178], R2 ;  /* 0x0001780201007387 */ /* 0x0005e20000100800 */
[----:B------:R-:W-:-:S02]  /*5320*/  VIADD R8, R6, 0xb4 ;  /* 0x000000b406087836 */ /* 0x000fc40000000000 */
[----:B------:R-:W-:Y:S01]  /*5330*/  IMAD R4, R247, R5, R4 ;  /* 0x00000005f7047224 */ /* 0x000fe200078e0204 */
[----:B-1----:R-:W-:Y:S01]  /*5340*/  IADD3 R9, R6, 0xb2, RZ ;  /* 0x000000b206097810 */ /* 0x002fe20007ffe0ff */
[----:B--2---:R-:W-:-:S04]  /*5350*/  IMAD.HI.U32 R2, R245, R0, RZ ;  /* 0x00000000f5027227 */ /* 0x004fc800078e00ff */
[----:B------:R1:W-:Y:S01]  /*5360*/  STL [R1+0x25b8], R9 ;  /* 0x0025b80901007387 */ /* 0x0003e20000100800 */
[----:B------:R-:W-:-:S03]  /*5370*/  IMAD.MOV R2, RZ, RZ, -R2 ;  /* 0x000000ffff027224 */ /* 0x000fc600078e0a02 */
[----:B------:R-:W-:Y:S01]  /*5380*/  STL [R1+0x25b4], R10 ;  /* 0x0025b40a01007387 */ /* 0x000fe20000100800 */
[----:B------:R-:W-:-:S03]  /*5390*/  IMAD R0, R247, R2, R0 ;  /* 0x00000002f7007224 */ /* 0x000fc600078e0200 */
        /* <DEDUP_REMOVED lines=8> */
[----:B------:R-:W-:-:S04]  /*5420*/  IMAD.HI.U32 R5, R245, R3, RZ ;  /* 0x00000003f5057227 */ /* 0x000fc800078e00ff */
[C---:B-1----:R-:W-:Y:S01]  /*5430*/  VIADD R4, R6.reuse, 0xb5 ;  /* 0x000000b506047836 */ /* 0x042fe20000000000 */
[----:B------:R-:W-:Y:S01]  /*5440*/  IADD3 R5, -R5, RZ, RZ ;  /* 0x000000ff05057210 */ /* 0x000fe20007ffe1ff */
[----:B------:R-:W-:Y:S02]  /*5450*/  IMAD.MOV R10, RZ, RZ, -R10 ;  /* 0x000000ffff0a7224 */ /* 0x000fe400078e0a0a */
[----:B--2---:R-:W-:Y:S01]  /*5460*/  VIADD R0, R6, 0xb6 ;  /* 0x000000b606007836 */ /* 0x004fe20000000000 */
[----:B------:R1:W-:Y:S01]  /*5470*/  STL [R1+0x25ac], R4 ;  /* 0x0025ac0401007387 */ /* 0x0003e20000100800 */
[----:B------:R-:W-:-:S03]  /*5480*/  IMAD.HI.U32 R8, R245, R2, RZ ;  /* 0x00000002f5087227 */ /* 0x000fc600078e00ff */
[----:B------:R2:W-:Y:S01]  /*5490*/  STL [R1+0x25a8], R0 ;  /* 0x0025a80001007387 */ /* 0x0005e20000100800 */
[C---:B------:R-:W-:Y:S02]  /*54a0*/  IMAD R9, R247.reuse, R10, R9 ;  /* 0x0000000af7097224 */ /* 0x040fe400078e0209 */
[----:B------:R-:W-:Y:S02]  /*54b0*/  IMAD R3, R247, R5, R3 ;  /* 0x00000005f7037224 */ /* 0x000fe400078e0203 */
[----:B------:R-:W-:Y:S01]  /*54c0*/  IMAD.MOV R8, RZ, RZ, -R8 ;  /* 0x000000ffff087224 */ /* 0x000fe200078e0a08 */
[----:B-1----:R-:W-:Y:S01]  /*54d0*/  IABS R4, R4 ;  /* 0x0000000400047213 */ /* 0x002fe20000000000 */
[----:B------:R1:W-:Y:S01]  /*54e0*/  STL [R1+0x168], R9 ;  /* 0x0001680901007387 */ /* 0x0003e20000100800 */
[----:B------:R-:W-:Y:S01]  /*54f0*/  VIADD R10, R6, 0xb8 ;  /* 0x000000b8060a7836 */ /* 0x000fe20000000000 */
[----:B--2---:R-:W-:Y:S02]  /*5500*/  IABS R0, R0 ;  /* 0x0000000000007213 */ /* 0x004fe40000000000 */
[----:B------:R-:W-:Y:S01]  /*5510*/  IMAD.HI.U32 R5, R245, R4, RZ ;  /* 0x00000004f5057227 */ /* 0x000fe200078e00ff */
[----:B------:R2:W-:Y:S03]  /*5520*/  STL [R1+0x164], R3 ;  /* 0x0001640301007387 */ /* 0x0005e60000100800 */
[----:B------:R-:W-:-:S02]  /*5530*/  IMAD.MOV R5, RZ, RZ, -R5 ;  /* 0x000000ffff057224 */ /* 0x000fc400078e0a05 */
[----:B-1----:R-:W-:Y:S02]  /*5540*/  VIADD R9, R6, 0xb7 ;  /* 0x000000b706097836 */ /* 0x002fe40000000000 */
[C---:B------:R-:W-:Y:S02]  /*5550*/  IMAD R2, R247.reuse, R8, R2 ;  /* 0x00000008f7027224 */ /* 0x040fe400078e0202 */
[----:B------:R-:W-:Y:S01]  /*5560*/  IMAD R4, R247, R5, R4 ;  /* 0x00000005f7047224 */ /* 0x000fe200078e0204 */
[----:B------:R1:W-:Y:S01]  /*5570*/  STL [R1+0x25a4], R9 ;  /* 0x0025a40901007387 */ /* 0x0003e20000100800 */
[----:B--2---:R-:W-:-:S03]  /*5580*/  IMAD.HI.U32 R3, R245, R0, RZ ;  /* 0x00000000f5037227 */ /* 0x004fc600078e00ff */
[----:B------:R-:W-:Y:S01]  /*5590*/  STL [R1+0x25a0], R10 ;  /* 0x0025a00a01007387 */ /* 0x000fe20000100800 */
[----:B------:R-:W-:Y:S02]  /*55a0*/  IMAD.MOV R3, RZ, RZ, -R3 ;  /* 0x000000ffff037224 */ /* 0x000fe400078e0a03 */
[----:B------:R-:W-:Y:S01]  /*55b0*/  VIADD R8, R6, 0xb9 ;  /* 0x000000b906087836 */ /* 0x000fe20000000000 */
[----:B------:R2:W-:Y:S01]  /*55c0*/  STL [R1+0x160], R2 ;  /* 0x0001600201007387 */ /* 0x0005e20000100800 */
[----:B------:R-:W-:Y:S01]  /*55d0*/  IMAD R0, R247, R3, R0 ;  /* 0x00000003f7007224 */ /* 0x000fe200078e0200 */
[----:B-1----:R-:W-:Y:S02]  /*55e0*/  IABS R9, R9 ;  /* 0x0000000900097213 */ /* 0x002fe40000000000 */
[----:B------:R1:W-:Y:S01]  /*55f0*/  STL [R1+0x15c], R4 ;  /* 0x00015c0401007387 */ /* 0x0003e20000100800 */
[----:B------:R-:W-:-:S03]  /*5600*/  IABS R3, R8 ;  /* 0x0000000800037213 */ /* 0x000fc60000000000 */
[----:B------:R-:W-:Y:S01]  /*5610*/  STL [R1+0x259c], R8 ;  /* 0x00259c0801007387 */ /* 0x000fe20000100800 */
[----:B--2---:R-:W-:Y:S01]  /*5620*/  IABS R2, R10 ;  /* 0x0000000a00027213 */ /* 0x004fe20000000000 */
[C---:B------:R-:W-:Y:S02]  /*5630*/  IMAD.HI.U32 R10, R245.reuse, R9, RZ ;  /* 0x00000009f50a7227 */ /* 0x040fe400078e00ff */
[----:B------:R2:W-:Y:S02]  /*5640*/  STL [R1+0x158], R0 ;  /* 0x0001580001007387 */ /* 0x0005e40000100800 */
[----:B-1----:R-:W-:Y:S02]  /*5650*/  VIADD R4, R6, 0xba ;  /* 0x000000ba06047836 */ /* 0x002fe40000000000 */
[----:B------:R-:W-:-:S03]  /*5660*/  IMAD.HI.U32 R5, R245, R2, RZ ;  /* 0x00000002f5057227 */ /* 0x000fc600078e00ff */
[----:B------:R1:W-:Y:S01]  /*5670*/  STL [R1+0x2598], R4 ;  /* 0x0025980401007387 */ /* 0x0003e20000100800 */
[----:B------:R-:W-:Y:S01]  /*5680*/  IMAD.MOV R5, RZ, RZ, -R5 ;  /* 0x000000ffff057224 */ /* 0x000fe200078e0a05 */
[----:B--2---:R-:W-:Y:S01]  /*5690*/  IADD3 R0, R6, 0xbb, RZ ;  /* 0x000000bb06007810 */ /* 0x004fe20007ffe0ff */
[----:B------:R-:W-:Y:S02]  /*56a0*/  IMAD.MOV R10, RZ, RZ, -R10 ;  /* 0x000000ffff0a7224 */ /* 0x000fe400078e0a0a */
[C---:B------:R-:W-:Y:S02]  /*56b0*/  IMAD R218, R247.reuse, R5, R2 ;  /* 0x00000005f7da7224 */ /* 0x040fe400078e0202 */
[----:B------:R2:W-:Y:S01]  /*56c0*/  STL [R1+0x2594], R0 ;  /* 0x0025940001007387 */ /* 0x0005e20000100800 */
[----:B------:R-:W-:Y:S01]  /*56d0*/  IMAD R9, R247, R10, R9 ;  /* 0x0000000af7097224 */ /* 0x000fe200078e0209 */
[----:B-1----:R-:W-:Y:S01]  /*56e0*/  IABS R4, R4 ;  /* 0x0000000400047213 */ /* 0x002fe20000000000 */
[----:B------:R-:W-:-:S03]  /*56f0*/  IMAD.HI.U32 R8, R245, R3, RZ ;  /* 0x00000003f5087227 */ /* 0x000fc600078e00ff */
[----:B------:R1:W-:Y:S01]  /*5700*/  STL [R1+0x154], R9 ;  /* 0x0001540901007387 */ /* 0x0003e20000100800 */
[C---:B------:R-:W-:Y:S01]  /*5710*/  IMAD.HI.U32 R5, R245.reuse, R4, RZ ;  /* 0x00000004f5057227 */ /* 0x040fe200078e00ff */
[----:B--2---:R-:W-:Y:S02]  /*5720*/  IABS R0, R0 ;  /* 0x0000000000007213 */ /* 0x004fe40000000000 */
[----:B------:R-:W-:Y:S01]  /*5730*/  STL [R1+0x2590], R12 ;  /* 0x0025900c01007387 */ /* 0x000fe20000100800 */
[----:B------:R-:W-:Y:S02]  /*5740*/  IMAD.MOV R5, RZ, RZ, -R5 ;  /* 0x000000ffff057224 */ /* 0x000fe400078e0a05 */
[----:B------:R-:W-:Y:S01]  /*5750*/  IMAD.MOV R8, RZ, RZ, -R8 ;  /* 0x000000ffff087224 */ /* 0x000fe200078e0a08 */
[----:B------:R-:W-:Y:S01]  /*5760*/  STL [R1+0x258c], R11 ;  /* 0x00258c0b01007387 */ /* 0x000fe20000100800 */
[----:B------:R-:W-:Y:S01]  /*5770*/  IMAD.HI.U32 R2, R245, R0, RZ ;  /* 0x00000000f5027227 */ /* 0x000fe200078e00ff */
[----:B-1----:R-:W-:-:S03]  /*5780*/  IABS R9, R12 ;  /* 0x0000000c00097213 */ /* 0x002fc60000000000 */
[----:B------:R-:W-:Y:S02]  /*5790*/  IMAD.MOV R2, RZ, RZ, -R2 ;  /* 0x000000ffff027224 */ /* 0x000fe400078e0a02 */
[C---:B------:R-:W-:Y:S02]  /*57a0*/  IMAD R4, R247.reuse, R5, R4 ;  /* 0x00000005f7047224 */ /* 0x040fe400078e0204 */
[----:B------:R-:W-:Y:S01]  /*57b0*/  IMAD R215, R247, R8, R3 ;  /* 0x00000008f7d77224 */ /* 0x000fe200078e0203 */
[----:B------:R-:W-:Y:S01]  /*57c0*/  IABS R3, R11 ;  /* 0x0000000b00037213 */ /* 0x000fe20000000000 */
[----:B------:R-:W-:Y:S01]  /*57d0*/  IMAD.HI.U32 R10, R245, R9, RZ ;  /* 0x00000009f50a7227 */ /* 0x000fe200078e00ff */
[C---:B------:R-:W-:Y:S01]  /*57e0*/  IADD3 R8, R6.reuse, 0xbe, RZ ;  /* 0x000000be06087810 */ /* 0x040fe20007ffe0ff */
[----:B------:R1:W-:Y:S02]  /*57f0*/  STL [R1+0x148], R4 ;  /* 0x0001480401007387 */ /* 0x0003e40000100800 */
[----:B------:R-:W-:Y:S01]  /*5800*/  IMAD R0, R247, R2, R0 ;  /* 0x00000002f7007224 */ /* 0x000fe200078e0200 */
[----:B------:R-:W-:Y:S01]  /*5810*/  IABS R2, R8 ;  /* 0x0000000800027213 */ /* 0x000fe20000000000 */
[----:B------:R-:W-:Y:S01]  /*5820*/  IMAD.HI.U32 R5, R245, R3, RZ ;  /* 0x00000003f5057227 */ /* 0x000fe200078e00ff */
[----:B------:R2:W-:Y:S03]  /*5830*/  STL [R1+0x2588], R8 ;  /* 0x0025880801007387 */ /* 0x0005e60000100800 */
[----:B------:R-:W-:Y:S01]  /*5840*/  IMAD.MOV R10, RZ, RZ, -R10 ;  /* 0x000000ffff0a7224 */ /* 0x000fe200078e0a0a */
[----:B------:R3:W-:Y:S01]  /*5850*/  STL [R1+0x144], R0 ;  /* 0x0001440001007387 */ /* 0x0007e20000100800 */
[----:B-1----:R-:W-:-:S02]  /*5860*/  VIADD R4, R6, 0xbf ;  /* 0x000000bf06047836 */ /* 0x002fc40000000000 */
[----:B------:R-:W-:Y:S02]  /*5870*/  IMAD.MOV R5, RZ, RZ, -R5 ;  /* 0x000000ffff057224 */ /* 0x000fe400078e0a05 */
[----:B------:R-:W-:Y:S01]  /*5880*/  IMAD R9, R247, R10, R9 ;  /* 0x0000000af7097224 */ /* 0x000fe200078e0209 */
[----:B------:R1:W-:Y:S01]  /*5890*/  STL [R1+0x2584], R4 ;  /* 0x0025840401007387 */ /* 0x0003e20000100800 */
[----:B--2---:R-:W-:-:S04]  /*58a0*/  IMAD.HI.U32 R8, R245, R2, RZ ;  /* 0x00000002f5087227 */ /* 0x004fc800078e00ff */
[C---:B---3--:R-:W-:Y:S02]  /*58b0*/  VIADD R0, R6.reuse, 0xc0 ;  /* 0x000000c006007836 */ /* 0x048fe40000000000 */
[C---:B------:R-:W-:Y:S02]  /*58c0*/  IMAD R3, R247.reuse, R5, R3 ;  /* 0x00000005f7037224 */ /* 0x040fe400078e0203 */
[----:B------:R-:W-:Y:S01]  /*58d0*/  IMAD.MOV R8, RZ, RZ, -R8 ;  /* 0x000000ffff087224 */ /* 0x000fe200078e0a08 */
[----:B-1----:R-:W-:Y:S01]  /*58e0*/  IABS R4, R4 ;  /* 0x0000000400047213 */ /* 0x002fe20000000000 */
[----:B------:R1:W-:Y:S01]  /*58f0*/  STL [R1+0x2580], R0 ;  /* 0x0025800001007387 */ /* 0x0003e20000100800 */
[----:B------:R-:W-:Y:S02]  /*5900*/  VIADD R10, R6, 0xc2 ;  /* 0x000000c2060a7836 */ /* 0x000fe40000000000 */
[----:B------:R-:W-:Y:S01]  /*5910*/  IMAD R2, R247, R8, R2 ;  /* 0x00000008f7027224 */ /* 0x000fe200078e0202 */
[----:B------:R2:W-:Y:S01]  /*5920*/  STL [R1+0x140], R9 ;  /* 0x0001400901007387 */ /* 0x0005e20000100800 */
[----:B------:R-:W-:-:S03]  /*5930*/  IMAD.HI.U32 R5, R245, R4, RZ ;  /* 0x00000004f5057227 */ /* 0x000fc600078e00ff */
[----:B------:R3:W-:Y:S01]  /*5940*/  STL [R1+0x13c], R3 ;  /* 0x00013c0301007387 */ /* 0x0007e20000100800 */
[C---:B------:R-:W-:Y:S01]  /*5950*/  VIADD R8, R6.reuse, 0xc3 ;  /* 0x000000c306087836 */ /* 0x040fe20000000000 */
[----:B-1----:R-:W-:Y:S01]  /*5960*/  IABS R0, R0 ;  /* 0x0000000000007213 */ /* 0x002fe20000000000 */
[C---:B------:R-:W-:Y:S01]  /*5970*/  VIADD R12, R6.reuse, 0xe4 ;  /* 0x000000e4060c7836 */ /* 0x040fe20000000000 */
[----:B------:R-:W-:Y:S01]  /*5980*/  IADD3 R5, -R5, RZ, RZ ;  /* 0x000000ff05057210 */ /* 0x000fe20007ffe1ff */
[C---:B------:R-:W-:Y:S02]  /*5990*/  VIADD R11, R6.reuse, 0xe5 ;  /* 0x000000e5060b7836 */ /* 0x040fe40000000000 */
[----:B--2---:R-:W-:Y:S02]  /*59a0*/  VIADD R9, R6, 0xc1 ;  /* 0x000000c106097836 */ /* 0x004fe40000000000 */
[----:B------:R-:W-:Y:S02]  /*59b0*/  IMAD R4, R247, R5, R4 ;  /* 0x00000005f7047224 */ /* 0x000fe400078e0204 */
[----:B---3--:R-:W-:Y:S01]  /*59c0*/  IMAD.HI.U32 R3, R245, R0, RZ ;  /* 0x00000000f5037227 */ /* 0x008fe200078e00ff */
        /* <DEDUP_REMOVED lines=13> */
[----:B------:R-:W-:Y:S02]  /*5aa0*/  IMAD.MOV R10, RZ, RZ, -R10 ;  /* 0x000000ffff0a7224 */ /* 0x000fe400078e0a0a */
[C---:B-1----:R-:W-:Y:S02]  /*5ab0*/  VIADD R4, R6.reuse, 0xc4 ;  /* 0x000000c406047836 */ /* 0x042fe40000000000 */
[----:B--2---:R-:W-:Y:S02]  /*5ac0*/  VIADD R0, R6, 0xc5 ;  /* 0x000000c506007836 */ /* 0x004fe40000000000 */
[----:B------:R-:W-:Y:S01]  /*5ad0*/  IMAD.MOV R5, RZ, RZ, -R5 ;  /* 0x000000ffff057224 */ /* 0x000fe200078e0a05 */
        /* <DEDUP_REMOVED lines=8> */
[C---:B------:R-:W-:Y:S01]  /*5b60*/  VIADD R10, R6.reuse, 0xc7 ;  /* 0x000000c7060a7836 */ /* 0x040fe20000000000 */
[----:B--2---:R-:W-:Y:S02]  /*5b70*/  IABS R0, R0 ;  /* 0x0000000000007213 */ /* 0x004fe40000000000 */
[----:B------:R-:W-:Y:S01]  /*5b80*/  IMAD.HI.U32 R5, R245, R4, RZ ;  /* 0x00000004f5057227 */ /* 0x000fe200078e00ff */
[----:B------:R2:W-:Y:S03]  /*5b90*/  STL [R1+0x128], R2 ;  /* 0x0001280201007387 */ /* 0x0005e60000100800 */
[----:B------:R-:W-:Y:S01]  /*5ba0*/  IMAD R3, R247, R8, R3 ;  /* 0x00000008f7037224 */ /* 0x000fe200078e0203 */
[----:B-1----:R-:W-:Y:S01]  /*5bb0*/  IADD3 R9, R6, 0xc6, RZ ;  /* 0x000000c606097810 */ /* 0x002fe20007ffe0ff */
[----:B------:R-:W-:-:S02]  /*5bc0*/  IMAD.MOV R5, RZ, RZ, -R5 ;  /* 0x000000ffff057224 */ /* 0x000fc400078e0a05 */
[----:B------:R-:W-:Y:S02]  /*5bd0*/  VIADD R8, R6, 0xc8 ;  /* 0x000000c806087836 */ /* 0x000fe40000000000 */
[----:B--2---:R-:W-:Y:S01]  /*5be0*/  IMAD.HI.U32 R2, R245, R0, RZ ;  /* 0x00000000f5027227 */ /* 0x004fe200078e00ff */
[----:B------:R1:W-:Y:S03]  /*5bf0*/  STL [R1+0x2568], R9 ;  /* 0x0025680901007387 */ /* 0x0003e60000100800 */
[----:B------:R-:W-:Y:S01]  /*5c00*/  IMAD.MOV R2, RZ, RZ, -R2 ;  /* 0x000000ffff027224 */ /* 0x000fe200078e0a02 */
[----:B------:R-:W-:Y:S01]  /*5c10*/  STL [R1+0x2564], R10 ;  /* 0x0025640a01007387 */ /* 0x000fe20000100800 */
[C---:B------:R-:W-:Y:S02]  /*5c20*/  IMAD R4, R247.reuse, R5, R4 ;  /* 0x00000005f7047224 */ /* 0x040fe400078e0204 */
        /* <DEDUP_REMOVED lines=10> */
[----:B------:R-:W-:Y:S01]  /*5cd0*/  IMAD.MOV R10, RZ, RZ, -R10 ;  /* 0x000000ffff0a7224 */ /* 0x000fe200078e0a0a */
[----:B------:R-:W-:Y:S01]  /*5ce0*/  IADD3 R5, -R5, RZ, RZ ;  /* 0x000000ff05057210 */ /* 0x000fe20007ffe1ff */
[C---:B-1----:R-:W-:Y:S02]  /*5cf0*/  VIADD R4, R6.reuse, 0xc9 ;  /* 0x000000c906047836 */ /* 0x042fe40000000000 */
[----:B--2---:R-:W-:Y:S02]  /*5d00*/  VIADD R0, R6, 0xca ;  /* 0x000000ca06007836 */ /* 0x004fe40000000000 */
[----:B------:R-:W-:Y:S01]  /*5d10*/  IMAD R9, R247, R10, R9 ;  /* 0x0000000af7097224 */ /* 0x000fe200078e0209 */
[----:B------:R1:W-:Y:S01]  /*5d20*/  STL [R1+0x255c], R4 ;  /* 0x00255c0401007387 */ /* 0x0003e20000100800 */
[----:B------:R-:W-:-:S03]  /*5d30*/  IMAD.HI.U32 R8, R245, R2, RZ ;  /* 0x00000002f5087227 */ /* 0x000fc600078e00ff */
[----:B------:R2:W-:Y:S01]  /*5d40*/  STL [R1+0x2558], R0 ;  /* 0x0025580001007387 */ /* 0x0005e20000100800 */
[C---:B------:R-:W-:Y:S02]  /*5d50*/  IMAD R3, R247.reuse, R5, R3 ;  /* 0x00000005f7037224 */ /* 0x040fe400078e0203 */
[----:B------:R-:W-:Y:S01]  /*5d60*/  IMAD.MOV R8, RZ, RZ, -R8 ;  /* 0x000000ffff087224 */ /* 0x000fe200078e0a08 */
[----:B------:R3:W-:Y:S01]  /*5d70*/  STL [R1+0x118], R9 ;  /* 0x0001180901007387 */ /* 0x0007e20000100800 */
[C---:B------:R-:W-:Y:S01]  /*5d80*/  VIADD R10, R6.reuse, 0xcc ;  /* 0x000000cc060a7836 */ /* 0x040fe20000000000 */
[----:B-1----:R-:W-:Y:S01]  /*5d90*/  IABS R4, R4 ;  /* 0x0000000400047213 */ /* 0x002fe20000000000 */
[----:B------:R-:W-:Y:S01]  /*5da0*/  IMAD R2, R247, R8, R2 ;  /* 0x00000008f7027224 */ /* 0x000fe200078e0202 */
[----:B------:R1:W-:Y:S01]  /*5db0*/  STL [R1+0x114], R3 ;  /* 0x0001140301007387 */ /* 0x0003e20000100800 */
[----:B------:R-:W-:Y:S01]  /*5dc0*/  VIADD R8, R6, 0xcd ;  /* 0x000000cd06087836 */ /* 0x000fe20000000000 */
[----:B--2---:R-:W-:Y:S01]  /*5dd0*/  IABS R0, R0 ;  /* 0x0000000000007213 */ /* 0x004fe20000000000 */
[----:B------:R-:W-:-:S04]  /*5de0*/  IMAD.HI.U32 R5, R245, R4, RZ ;  /* 0x00000004f5057227 */ /* 0x000fc800078e00ff */
[----:B---3--:R-:W-:Y:S02]  /*5df0*/  VIADD R9, R6, 0xcb ;  /* 0x000000cb06097836 */ /* 0x008fe40000000000 */
[----:B------:R-:W-:Y:S02]  /*5e00*/  IMAD.MOV R5, RZ, RZ, -R5 ;  /* 0x000000ffff057224 */ /* 0x000fe400078e0a05 */
[----:B-1----:R-:W-:Y:S01]  /*5e10*/  IMAD.HI.U32 R3, R245, R0, RZ ;  /* 0x00000000f5037227 */ /* 0x002fe200078e00ff */
[----:B------:R1:W-:Y:S03]  /*5e20*/  STL [R1+0x2554], R9 ;  /* 0x0025540901007387 */ /* 0x0003e60000100800 */
[----:B------:R-:W-:Y:S01]  /*5e30*/  IMAD.MOV R3, RZ, RZ, -R3 ;  /* 0x000000ffff037224 */ /* 0x000fe200078e0a03 */
[----:B------:R-:W-:Y:S01]  /*5e40*/  STL [R1+0x2550], R10 ;  /* 0x0025500a01007387 */ /* 0x000fe20000100800 */
[----:B------:R-:W-:-:S02]  /*5e50*/  IMAD R4, R247, R5, R4 ;  /* 0x00000005f7047224 */ /* 0x000fc400078e0204 */
        /* <DEDUP_REMOVED lines=10> */
[----:B------:R-:W-:Y:S02]  /*5f00*/  IMAD.MOV R10, RZ, RZ, -R10 ;  /* 0x000000ffff0a7224 */ /* 0x000fe400078e0a0a */
[C---:B-1----:R-:W-:Y:S01]  /*5f10*/  VIADD R4, R6.reuse, 0xce ;  /* 0x000000ce06047836 */ /* 0x042fe20000000000 */
[----:B--2---:R-:W-:Y:S01]  /*5f20*/  IADD3 R0, R6, 0xcf, RZ ;  /* 0x000000cf06007810 */ /* 0x004fe20007ffe0ff */
[----:B------:R-:W-:Y:S02]  /*5f30*/  IMAD.MOV R5, RZ, RZ, -R5 ;  /* 0x000000ffff057224 */ /* 0x000fe400078e0a05 */
        /* <DEDUP_REMOVED lines=11> */
[----:B------:R-:W-:Y:S02]  /*5ff0*/  IADD3 R8, R6, 0xd2, RZ ;  /* 0x000000d206087810 */ /* 0x000fe40007ffe0ff */
[----:B--2---:R-:W-:Y:S01]  /*6000*/  IABS R0, R0 ;  /* 0x0000000000007213 */ /* 0x004fe20000000000 */
[----:B------:R-:W-:-:S04]  /*6010*/  IMAD.HI.U32 R5, R245, R4, RZ ;  /* 0x00000004f5057227 */ /* 0x000fc800078e00ff */
[----:B---3--:R-:W-:Y:S02]  /*6020*/  VIADD R9, R6, 0xd0 ;  /* 0x000000d006097836 */ /* 0x008fe40000000000 */
[----:B-1----:R-:W-:-:S03]  /*6030*/  IMAD.HI.U32 R2, R245, R0, RZ ;  /* 0x00000000f5027227 */ /* 0x002fc600078e00ff */
[----:B------:R1:W-:Y:S01]  /*6040*/  STL [R1+0x2540], R9 ;  /* 0x0025400901007387 */ /* 0x0003e20000100800 */
[----:B------:R-:W-:Y:S02]  /*6050*/  IMAD.MOV R5, RZ, RZ, -R5 ;  /* 0x000000ffff057224 */ /* 0x000fe400078e0a05 */
[----:B------:R-:W-:Y:S01]  /*6060*/  IMAD.MOV R2, RZ, RZ, -R2 ;  /* 0x000000ffff027224 */ /* 0x000fe200078e0a02 */
[----:B------:R-:W-:Y:S01]  /*6070*/  STL [R1+0x253c], R10 ;  /* 0x00253c0a01007387 */ /* 0x000fe20000100800 */
[C---:B------:R-:W-:Y:S02]  /*6080*/  IMAD R4, R247.reuse, R5, R4 ;  /* 0x00000005f7047224 */ /* 0x040fe400078e0204 */
        /* <DEDUP_REMOVED lines=11> */
[C---:B-1----:R-:W-:Y:S02]  /*6140*/  VIADD R4, R6.reuse, 0xd3 ;  /* 0x000000d306047836 */ /* 0x042fe40000000000 */
[C---:B--2---:R-:W-:Y:S02]  /*6150*/  VIADD R0, R6.reuse, 0xd4 ;  /* 0x000000d406007836 */ /* 0x044fe40000000000 */
[----:B------:R-:W-:Y:S01]  /*6160*/  IMAD.MOV R5, RZ, RZ, -R5 ;  /* 0x000000ffff057224 */ /* 0x000fe200078e0a05 */
[----:B------:R1:W-:Y:S01]  /*6170*/  STL [R1+0x2534], R4 ;  /* 0x0025340401007387 */ /* 0x0003e20000100800 */
[----:B------:R-:W-:Y:S02]  /*6180*/  IMAD R9, R247, R10, R9 ;  /* 0x0000000af7097224 */ /* 0x000fe400078e0209 */
[----:B------:R-:W-:Y:S01]  /*6190*/  IMAD.HI.U32 R8, R245, R2, RZ ;  /* 0x00000002f5087227 */ /* 0x000fe200078e00ff */
[----:B------:R2:W-:Y:S03]  /*61a0*/  STL [R1+0x2530], R0 ;  /* 0x0025300001007387 */ /* 0x0005e60000100800 */
[C---:B------:R-:W-:Y:S01]  /*61b0*/  IMAD R3, R247.reuse, R5, R3 ;  /* 0x00000005f7037224 */ /* 0x040fe200078e0203 */
[----:B------:R3:W-:Y:S01]  /*61c0*/  STL [R1+0xf0], R9 ;  /* 0x0000f00901007387 */ /* 0x0007e20000100800 */
[----:B------:R-:W-:Y:S01]  /*61d0*/  IMAD.MOV R8, RZ, RZ, -R8 ;  /* 0x000000ffff087224 */ /* 0x000fe200078e0a08 */
[----:B-1----:R-:W-:Y:S01]  /*61e0*/  IABS R4, R4 ;  /* 0x0000000400047213 */ /* 0x002fe20000000000 */
[----:B------:R-:W-:Y:S01]  /*61f0*/  VIADD R10, R6, 0xd6 ;  /* 0x000000d6060a7836 */ /* 0x000fe20000000000 */
[----:B------:R1:W-:Y:S01]  /*6200*/  STL [R1+0xec], R3 ;  /* 0x0000ec0301007387 */ /* 0x0003e20000100800 */
[----:B------:R-:W-:Y:S01]  /*6210*/  IMAD R2, R247, R8, R2 ;  /* 0x00000008f7027224 */ /* 0x000fe200078e0202 */
[----:B--2---:R-:W-:Y:S01]  /*6220*/  IABS R0, R0 ;  /* 0x0000000000007213 */ /* 0x004fe20000000000 */
[----:B------:R-:W-:-:S04]  /*6230*/  IMAD.HI.U32 R5, R245, R4, RZ ;  /* 0x00000004f5057227 */ /* 0x000fc800078e00ff */
[C---:B---3--:R-:W-:Y:S01]  /*6240*/  VIADD R9, R6.reuse, 0xd5 ;  /* 0x000000d506097836 */ /* 0x048fe20000000000 */
[----:B------:R-:W-:Y:S01]  /*6250*/  IADD3 R5, -R5, RZ, RZ ;  /* 0x000000ff05057210 */ /* 0x000fe20007ffe1ff */
[----:B------:R-:W-:Y:S02]  /*6260*/  VIADD R8, R6, 0xd7 ;  /* 0x000000d706087836 */ /* 0x000fe40000000000 */
[----:B-1----:R-:W-:Y:S01]  /*6270*/  IMAD.HI.U32 R3, R245, R0, RZ ;  /* 0x00000000f5037227 */ /* 0x002fe200078e00ff */
[----:B------:R1:W-:Y:S03]  /*6280*/  STL [R1+0x252c], R9 ;  /* 0x00252c0901007387 */ /* 0x0003e60000100800 */
[----:B------:R-:W-:Y:S01]  /*6290*/  IMAD.MOV R3, RZ, RZ, -R3 ;  /* 0x000000ffff037224 */ /* 0x000fe200078e0a03 */
[----:B------:R-:W-:Y:S01]  /*62a0*/  STL [R1+0x2528], R10 ;  /* 0x0025280a01007387 */ /* 0x000fe20000100800 */
[----:B------:R-:W-:-:S02]  /*62b0*/  IMAD R226, R247, R5, R4 ;  /* 0x00000005f7e27224 */ /* 0x000fc400078e0204 */
[----:B------:R-:W-:Y:S01]  /*62c0*/  IMAD R0, R247, R3, R0 ;  /* 0x00000003f7007224 */ /* 0x000fe200078e0200 */
[----:B------:R2:W-:Y:S01]  /*62d0*/  STL [R1+0xe8], R2 ;  /* 0x0000e80201007387 */ /* 0x0005e20000100800 */
[----:B------:R-:W-:Y:S01]  /*62e0*/  VIADD R4, R6, 0xd8 ;  /* 0x000000d806047836 */ /* 0x000fe20000000000 */
[----:B-1----:R-:W-:Y:S02]  /*62f0*/  IABS R9, R9 ;  /* 0x0000000900097213 */ /* 0x002fe40000000000 */
[----:B------:R-:W-:Y:S01]  /*6300*/  IABS R3, R8 ;  /* 0x0000000800037213 */ /* 0x000fe20000000000 */
[----:B------:R-:W-:Y:S04]  /*6310*/  STL [R1+0x2524], R8 ;  /* 0x0025240801007387 */ /* 0x000fe80000100800 */
[----:B------:R1:W-:Y:S01]  /*6320*/  STL [R1+0xe0], R0 ;  /* 0x0000e00001007387 */ /* 0x0003e20000100800 */
[----:B--2---:R-:W-:Y:S01]  /*6330*/  IABS R2, R10 ;  /* 0x0000000a00027213 */ /* 0x004fe20000000000 */
[----:B------:R-:W-:-:S02]  /*6340*/  IMAD.HI.U32 R10, R245, R9, RZ ;  /* 0x00000009f50a7227 */ /* 0x000fc400078e00ff */
[----:B------:R2:W-:Y:S02]  /*6350*/  STL [R1+0x2520], R4 ;  /* 0x0025200401007387 */ /* 0x0005e40000100800 */
[----:B------:R-:W-:-:S04]  /*6360*/  IMAD.HI.U32 R5, R245, R2, RZ ;  /* 0x00000002f5057227 */ /* 0x000fc800078e00ff */
[----:B------:R-:W-:Y:S02]  /*6370*/  IMAD.MOV R10, RZ, RZ, -R10 ;  /* 0x000000ffff0a7224 */ /* 0x000fe400078e0a0a */
[----:B-1----:R-:W-:Y:S01]  /*6380*/  VIADD R0, R6, 0xd9 ;  /* 0x000000d906007836 */ /* 0x002fe20000000000 */
[----:B--2---:R-:W-:Y:S01]  /*6390*/  IABS R4, R4 ;  /* 0x0000000400047213 */ /* 0x004fe20000000000 */
[----:B------:R-:W-:Y:S02]  /*63a0*/  IMAD.MOV R5, RZ, RZ, -R5 ;  /* 0x000000ffff057224 */ /* 0x000fe400078e0a05 */
[----:B------:R-:W-:Y:S01]  /*63b0*/  IMAD.HI.U32 R8, R245, R3, RZ ;  /* 0x00000003f5087227 */ /* 0x000fe200078e00ff */
[----:B------:R1:W-:Y:S03]  /*63c0*/  STL [R1+0x251c], R0 ;  /* 0x00251c0001007387 */ /* 0x0003e60000100800 */
[----:B------:R-:W-:-:S02]  /*63d0*/  IMAD R9, R247, R10, R9 ;  /* 0x0000000af7097224 */ /* 0x000fc400078e0209 */
[----:B------:R-:W-:Y:S02]  /*63e0*/  IMAD R2, R247, R5, R2 ;  /* 0x00000005f7027224 */ /* 0x000fe400078e0202 */
[----:B------:R-:W-:Y:S01]  /*63f0*/  IMAD.MOV R8, RZ, RZ, -R8 ;  /* 0x000000ffff087224 */ /* 0x000fe200078e0a08 */
[----:B------:R2:W-:Y:S01]  /*6400*/  STL [R1+0xdc], R9 ;  /* 0x0000dc0901007387 */ /* 0x0005e20000100800 */
[----:B------:R-:W-:Y:S01]  /*6410*/  IMAD.HI.U32 R5, R245, R4, RZ ;  /* 0x00000004f5057227 */ /* 0x000fe200078e00ff */
[----:B-1----:R-:W-:Y:S02]  /*6420*/  IABS R0, R0 ;  /* 0x0000000000007213 */ /* 0x002fe40000000000 */
[----:B------:R1:W-:Y:S01]  /*6430*/  STL [R1+0xd8], R2 ;  /* 0x0000d80201007387 */ /* 0x0003e20000100800 */
[----:B------:R-:W-:Y:S02]  /*6440*/  VIADD R10, R6, 0xdb ;  /* 0x000000db060a7836 */ /* 0x000fe40000000000 */
[----:B------:R-:W-:-:S02]  /*6450*/  IMAD R3, R247, R8, R3 ;  /* 0x00000008f7037224 */ /* 0x000fc400078e0203 */
[----:B------:R-:W-:Y:S01]  /*6460*/  IMAD.MOV R5, RZ, RZ, -R5 ;  /* 0x000000ffff057224 */ /* 0x000fe200078e0a05 */
[C---:B--2---:R-:W-:Y:S01]  /*6470*/  IADD3 R9, R6.reuse, 0xda, RZ ;  /* 0x000000da06097810 */ /* 0x044fe20007ffe0ff */
[----:B------:R-:W-:Y:S02]  /*6480*/  VIADD R8, R6, 0xdc ;  /* 0x000000dc06087836 */ /* 0x000fe40000000000 */
[----:B------:R-:W-:Y:S02]  /*6490*/  IMAD R4, R247, R5, R4 ;  /* 0x00000005f7047224 */ /* 0x000fe400078e0204 */
[----:B-1----:R-:W-:Y:S01]  /*64a0*/  IMAD.HI.U32 R2, R245, R0, RZ ;  /* 0x00000000f5027227 */ /* 0x002fe200078e00ff */
        /* <DEDUP_REMOVED lines=10> */
[----:B------:R-:W-:Y:S02]  /*6550*/  IMAD.HI.U32 R10, R245, R9, RZ ;  /* 0x00000009f50a7227 */ /* 0x000fe400078e00ff */
[----:B------:R2:W-:Y:S02]  /*6560*/  STL [R1+0xcc], R0 ;  /* 0x0000cc0001007387 */ /* 0x0005e40000100800 */
[----:B-1----:R-:W-:-:S02]  /*6570*/  VIADD R4, R6, 0xdd ;  /* 0x000000dd06047836 */ /* 0x002fc40000000000 */
[----:B------:R-:W-:-:S03]  /*6580*/  IMAD.HI.U32 R5, R245, R3, RZ ;  /* 0x00000003f5057227 */ /* 0x000fc600078e00ff */
[----:B------:R1:W-:Y:S01]  /*6590*/  STL [R1+0x250c], R4 ;  /* 0x00250c0401007387 */ /* 0x0003e20000100800 */
[----:B------:R-:W-:Y:S01]  /*65a0*/  IMAD.MOV R10, RZ, RZ, -R10 ;  /* 0x000000ffff0a7224 */ /* 0x000fe200078e0a0a */
[----:B------:R-:W-:Y:S01]  /*65b0*/  IADD3 R5, -R5, RZ, RZ ;  /* 0x000000ff05057210 */ /* 0x000fe20007ffe1ff */
[----:B--2---:R-:W-:Y:S02]  /*65c0*/  VIADD R0, R6, 0xde ;  /* 0x000000de06007836 */ /* 0x004fe40000000000 */
[----:B------:R-:W-:-:S03]  /*65d0*/  IMAD.HI.U32 R8, R245, R2, RZ ;  /* 0x00000002f5087227 */ /* 0x000fc600078e00ff */
[----:B------:R2:W-:Y:S01]  /*65e0*/  STL [R1+0x2508], R0 ;  /* 0x0025080001007387 */ /* 0x0005e20000100800 */
[C---:B------:R-:W-:Y:S01]  /*65f0*/  IMAD R9, R247.reuse, R10, R9 ;  /* 0x0000000af7097224 */ /* 0x040fe200078e0209 */
[----:B-1----:R-:W-:Y:S01]  /*6600*/  IABS R4, R4 ;  /* 0x0000000400047213 */ /* 0x002fe20000000000 */
[----:B------:R-:W-:Y:S02]  /*6610*/  IMAD R3, R247, R5, R3 ;  /* 0x00000005f7037224 */ /* 0x000fe400078e0203 */
[----:B------:R-:W-:Y:S01]  /*6620*/  IMAD.MOV R8, RZ, RZ, -R8 ;  /* 0x000000ffff087224 */ /* 0x000fe200078e0a08 */
[----:B------:R1:W-:Y:S01]  /*6630*/  STL [R1+0xc8], R9 ;  /* 0x0000c80901007387 */ /* 0x0003e20000100800 */
[----:B------:R-:W-:Y:S01]  /*6640*/  IMAD.HI.U32 R5, R245, R4, RZ ;  /* 0x00000004f5057227 */ /* 0x000fe200078e00ff */
[----:B--2---:R-:W-:Y:S02]  /*6650*/  IABS R0, R0 ;  /* 0x0000000000007213 */ /* 0x004fe40000000000 */
[----:B------:R2:W-:Y:S01]  /*6660*/  STL [R1+0xc4], R3 ;  /* 0x0000c40301007387 */ /* 0x0005e20000100800 */
[----:B------:R-:W-:-:S02]  /*6670*/  VIADD R10, R6, 0xe0 ;  /* 0x000000e0060a7836 */ /* 0x000fc40000000000 */
[----:B------:R-:W-:Y:S02]  /*6680*/  IMAD.MOV R5, RZ, RZ, -R5 ;  /* 0x000000ffff057224 */ /* 0x000fe400078e0a05 */
        /* <DEDUP_REMOVED lines=22> */
[----:B------:R-:W-:-:S04]  /*67f0*/  IMAD.HI.U32 R8, R245, R3, RZ ;  /* 0x00000003f5087227 */ /* 0x000fc800078e00ff */
[----:B------:R-:W-:Y:S01]  /*6800*/  IMAD.MOV R10, RZ, RZ, -R10 ;  /* 0x000000ffff0a7224 */ /* 0x000fe200078e0a0a */
[----:B------:R2:W-:Y:S01]  /*6810*/  STL [R1+0x24f4], R0 ;  /* 0x0024f40001007387 */ /* 0x0005e20000100800 */
[C---:B------:R-:W-:Y:S01]  /*6820*/  IMAD R212, R247.reuse, R5, R2 ;  /* 0x00000005f7d47224 */ /* 0x040fe200078e0202 */
[----:B-1----:R-:W-:Y:S01]  /*6830*/  IABS R4, R4 ;  /* 0x0000000400047213 */ /* 0x002fe20000000000 */
[----:B------:R-:W-:Y:S02]  /*6840*/  IMAD.MOV R8, RZ, RZ, -R8 ;  /* 0x000000ffff087224 */ /* 0x000fe400078e0a08 */
[----:B------:R-:W-:Y:S02]  /*6850*/  IMAD R9, R247, R10, R9 ;  /* 0x0000000af7097224 */ /* 0x000fe400078e0209 */
[----:B------:R-:W-:Y:S01]  /*6860*/  IMAD.HI.U32 R5, R245, R4, RZ ;  /* 0x00000004f5057227 */ /* 0x000fe200078e00ff */
[----:B--2---:R-:W-:-:S03]  /*6870*/  IABS R0, R0 ;  /* 0x0000000000007213 */ /* 0x004fc60000000000 */
[----:B------:R-:W-:Y:S01]  /*6880*/  IMAD.MOV R5, RZ, RZ, -R5 ;  /* 0x000000ffff057224 */ /* 0x000fe200078e0a05 */
[----:B------:R1:W-:Y:S01]  /*6890*/  STL [R1+0xb4], R9 ;  /* 0x0000b40901007387 */ /* 0x0003e20000100800 */
[----:B------:R-:W-:Y:S01]  /*68a0*/  IMAD R3, R247, R8, R3 ;  /* 0x00000008f7037224 */ /* 0x000fe200078e0203 */
[----:B------:R-:W-:Y:S01]  /*68b0*/  IADD3 R8, R6, 0xe6, RZ ;  /* 0x000000e606087810 */ /* 0x000fe20007ffe0ff */
[----:B------:R-:W-:Y:S01]  /*68c0*/  IMAD.HI.U32 R2, R245, R0, RZ ;  /* 0x00000000f5027227 */ /* 0x000fe200078e00ff */
[----:B------:R2:W-:Y:S03]  /*68d0*/  STL [R1+0x24f0], R12 ;  /* 0x0024f00c01007387 */ /* 0x0005e60000100800 */
[----:B------:R-:W-:Y:S01]  /*68e0*/  IMAD R4, R247, R5, R4 ;  /* 0x00000005f7047224 */ /* 0x000fe200078e0204 */
[----:B------:R-:W-:Y:S01]  /*68f0*/  STL [R1+0x24ec], R11 ;  /* 0x0024ec0b01007387 */ /* 0x000fe20000100800 */
[----:B------:R-:W-:Y:S01]  /*6900*/  IMAD.MOV R2, RZ, RZ, -R2 ;  /* 0x000000ffff027224 */ /* 0x000fe200078e0a02 */
[----:B-1----:R-:W-:-:S02]  /*6910*/  IABS R9, R12 ;  /* 0x0000000c00097213 */ /* 0x002fc40000000000 */
[----:B------:R1:W-:Y:S01]  /*6920*/  STL [R1+0xac], R3 ;  /* 0x0000ac0301007387 */ /* 0x0003e20000100800 */
[----:B------:R-:W-:Y:S01]  /*6930*/  IMAD R0, R247, R2, R0 ;  /* 0x00000002f7007224 */ /* 0x000fe200078e0200 */
[----:B------:R-:W-:Y:S01]  /*6940*/  IABS R2, R8 ;  /* 0x0000000800027213 */ /* 0x000fe20000000000 */
[----:B------:R-:W-:Y:S01]  /*6950*/  IMAD.HI.U32 R10, R245, R9, RZ ;  /* 0x00000009f50a7227 */ /* 0x000fe200078e00ff */
[----:B------:R3:W-:Y:S03]  /*6960*/  STL [R1+0xa8], R4 ;  /* 0x0000a80401007387 */ /* 0x0007e60000100800 */
[----:B------:R-:W-:Y:S01]  /*6970*/  IMAD.MOV R10, RZ, RZ, -R10 ;  /* 0x000000ffff0a7224 */ /* 0x000fe200078e0a0a */
[----:B------:R-:W-:Y:S01]  /*6980*/  STL [R1+0x24e8], R8 ;  /* 0x0024e80801007387 */ /* 0x000fe20000100800 */
[C---:B--2---:R-:W-:Y:S01]  /*6990*/  VIADD R12, R6.reuse, 0xf8 ;  /* 0x000000f8060c7836 */ /* 0x044fe20000000000 */
[----:B-1----:R-:W-:Y:S01]  /*69a0*/  IABS R3, R11 ;  /* 0x0000000b00037213 */ /* 0x002fe20000000000 */
[----:B------:R-:W-:Y:S01]  /*69b0*/  IMAD R9, R247, R10, R9 ;  /* 0x0000000af7097224 */ /* 0x000fe200078e0209 */
[----:B------:R1:W-:Y:S01]  /*69c0*/  STL [R1+0xa4], R0 ;  /* 0x0000a40001007387 */ /* 0x0003e20000100800 */
[----:B------:R-:W-:-:S02]  /*69d0*/  VIADD R10, R6, 0xea ;  /* 0x000000ea060a7836 */ /* 0x000fc40000000000 */
[----:B---3--:R-:W-:Y:S02]  /*69e0*/  VIADD R4, R6, 0xe7 ;  /* 0x000000e706047836 */ /* 0x008fe40000000000 */
[----:B------:R-:W-:-:S03]  /*69f0*/  IMAD.HI.U32 R5, R245, R3, RZ ;  /* 0x00000003f5057227 */ /* 0x000fc600078e00ff */
[----:B------:R2:W-:Y:S01]  /*6a00*/  STL [R1+0x24e4], R4 ;  /* 0x0024e40401007387 */ /* 0x0005e20000100800 */
[----:B------:R-:W-:Y:S02]  /*6a10*/  IMAD.MOV R5, RZ, RZ, -R5 ;  /* 0x000000ffff057224 */ /* 0x000fe400078e0a05 */
[----:B-1----:R-:W-:Y:S02]  /*6a20*/  VIADD R0, R6, 0xe8 ;  /* 0x000000e806007836 */ /* 0x002fe40000000000 */
[----:B------:R-:W-:-:S03]  /*6a30*/  IMAD.HI.U32 R8, R245, R2, RZ ;  /* 0x00000002f5087227 */ /* 0x000fc600078e00ff */
[----:B------:R1:W-:Y:S01]  /*6a40*/  STL [R1+0x24e0], R0 ;  /* 0x0024e00001007387 */ /* 0x0003e20000100800 */
[----:B------:R-:W-:Y:S01]  /*6a50*/  IMAD R3, R247, R5, R3 ;  /* 0x00000005f7037224 */ /* 0x000fe200078e0203 */
[----:B--2---:R-:W-:Y:S01]  /*6a60*/  IABS R4, R4 ;  /* 0x0000000400047213 */ /* 0x004fe20000000000 */
[----:B------:R-:W-:Y:S01]  /*6a70*/  IMAD.MOV R8, RZ, RZ, -R8 ;  /* 0x000000ffff087224 */ /* 0x000fe200078e0a08 */
[----:B------:R2:W-:Y:S01]  /*6a80*/  STL [R1+0xa0], R9 ;  /* 0x0000a00901007387 */ /* 0x0005e20000100800 */
[C---:B------:R-:W-:Y:S02]  /*6a90*/  VIADD R11, R6.reuse, 0xf9 ;  /* 0x000000f9060b7836 */ /* 0x040fe40000000000 */
[----:B------:R-:W-:Y:S01]  /*6aa0*/  IMAD.HI.U32 R5, R245, R4, RZ ;  /* 0x00000004f5057227 */ /* 0x000fe200078e00ff */
[----:B------:R3:W-:Y:S01]  /*6ab0*/  STL [R1+0x9c], R3 ;  /* 0x00009c0301007387 */ /* 0x0007e20000100800 */
[----:B-1----:R-:W-:Y:S02]  /*6ac0*/  IABS R0, R0 ;  /* 0x0000000000007213 */ /* 0x002fe40000000000 */
[----:B------:R-:W-:Y:S01]  /*6ad0*/  IMAD R2, R247, R8, R2 ;  /* 0x00000008f7027224 */ /* 0x000fe200078e0202 */
[----:B------:R-:W-:Y:S01]  /*6ae0*/  IADD3 R5, -R5, RZ, RZ ;  /* 0x000000ff05057210 */ /* 0x000fe20007ffe1ff */
[----:B------:R-:W-:-:S02]  /*6af0*/  VIADD R8, R6, 0xec ;  /* 0x000000ec06087836 */ /* 0x000fc40000000000 */
        /* <DEDUP_REMOVED lines=10> */
[----:B------:R1:W-:Y:S01]  /*6ba0*/  STL [R1+0x94], R4 ;  /* 0x0000940401007387 */ /* 0x0003e20000100800 */
[----:B--2---:R-:W-:Y:S01]  /*6bb0*/  IABS R2, R10 ;  /* 0x0000000a00027213 */ /* 0x004fe20000000000 */
[----:B------:R-:W-:-:S04]  /*6bc0*/  VIADD R10, R6, 0xeb ;  /* 0x000000eb060a7836 */ /* 0x000fc80000000000 */
[----:B------:R-:W-:Y:S01]  /*6bd0*/  IMAD.HI.U32 R5, R245, R2, RZ ;  /* 0x00000002f5057227 */ /* 0x000fe200078e00ff */
[----:B------:R2:W-:Y:S01]  /*6be0*/  STL [R1+0x24d4], R10 ;  /* 0x0024d40a01007387 */ /* 0x0005e20000100800 */
[----:B-1----:R-:W-:Y:S02]  /*6bf0*/  IABS R4, R10 ;  /* 0x0000000a00047213 */ /* 0x002fe40000000000 */
[----:B------:R-:W-:Y:S01]  /*6c00*/  IMAD.MOV R5, RZ, RZ, -R5 ;  /* 0x000000ffff057224 */ /* 0x000fe200078e0a05 */
[----:B------:R1:W-:Y:S03]  /*6c10*/  STL [R1+0x90], R0 ;  /* 0x0000900001007387 */ /* 0x0003e60000100800 */
[----:B------:R-:W-:Y:S01]  /*6c20*/  IMAD R2, R247, R5, R2 ;  /* 0x00000005f7027224 */ /* 0x000fe200078e0202 */
[----:B------:R3:W-:Y:S01]  /*6c30*/  STL [R1+0x24d0], R8 ;  /* 0x0024d00801007387 */ /* 0x0007e20000100800 */
[----:B------:R-:W-:-:S04]  /*6c40*/  IMAD.HI.U32 R5, R245, R3, RZ ;  /* 0x00000003f5057227 */ /* 0x000fc800078e00ff */
[----:B--2---:R-:W-:-:S04]  /*6c50*/  IMAD.HI.U32 R10, R245, R9, RZ ;  /* 0x00000009f50a7227 */ /* 0x004fc800078e00ff */
[----:B------:R-:W-:Y:S02]  /*6c60*/  IMAD.MOV R10, RZ, RZ, -R10 ;  /* 0x000000ffff0a7224 */ /* 0x000fe400078e0a0a */
[----:B-1----:R-:W-:Y:S02]  /*6c70*/  VIADD R0, R6, 0xed ;  /* 0x000000ed06007836 */ /* 0x002fe40000000000 */
[----:B---3--:R-:W-:-:S03]  /*6c80*/  IMAD.HI.U32 R8, R245, R4, RZ ;  /* 0x00000004f5087227 */ /* 0x008fc600078e00ff */
[----:B------:R1:W-:Y:S01]  /*6c90*/  STL [R1+0x24cc], R0 ;  /* 0x0024cc0001007387 */ /* 0x0003e20000100800 */
[C---:B------:R-:W-:Y:S02]  /*6ca0*/  IMAD R9, R247.reuse, R10, R9 ;  /* 0x0000000af7097224 */ /* 0x040fe400078e0209 */
[----:B------:R-:W-:Y:S02]  /*6cb0*/  IMAD.MOV R8, RZ, RZ, -R8 ;  /* 0x000000ffff087224 */ /* 0x000fe400078e0a08 */
[C---:B------:R-:W-:Y:S01]  /*6cc0*/  VIADD R10, R6.reuse, 0xef ;  /* 0x000000ef060a7836 */ /* 0x040fe20000000000 */
[----:B------:R2:W-:Y:S01]  /*6cd0*/  STL [R1+0x8c], R9 ;  /* 0x00008c0901007387 */ /* 0x0005e20000100800 */
[----:B------:R-:W-:Y:S02]  /*6ce0*/  IMAD R4, R247, R8, R4 ;  /* 0x00000008f7047224 */ /* 0x000fe400078e0204 */
[----:B------:R-:W-:Y:S01]  /*6cf0*/  IMAD.MOV R5, RZ, RZ, -R5 ;  /* 0x000000ffff057224 */ /* 0x000fe200078e0a05 */
[----:B-1----:R-:W-:Y:S01]  /*6d00*/  IABS R0, R0 ;  /* 0x0000000000007213 */ /* 0x002fe20000000000 */
[----:B------:R1:W-:Y:S01]  /*6d10*/  STL [R1+0x88], R2 ;  /* 0x0000880201007387 */ /* 0x0003e20000100800 */
[----:B------:R-:W-:-:S02]  /*6d20*/  VIADD R8, R6, 0xf1 ;  /* 0x000000f106087836 */ /* 0x000fc40000000000 */
[----:B------:R-:W-:Y:S01]  /*6d30*/  IMAD R3, R247, R5, R3 ;  /* 0x00000005f7037224 */ /* 0x000fe200078e0203 */
[----:B--2---:R-:W-:-:S05]  /*6d40*/  IADD3 R9, R6, 0xee, RZ ;  /* 0x000000ee06097810 */ /* 0x004fca0007ffe0ff */
[----:B------:R2:W-:Y:S01]  /*6d50*/  STL [R1+0x24c8], R9 ;  /* 0x0024c80901007387 */ /* 0x0005e20000100800 */
[----:B-1----:R-:W-:-:S03]  /*6d60*/  IMAD.HI.U32 R2, R245, R0, RZ ;  /* 0x00000000f5027227 */ /* 0x002fc600078e00ff */
[----:B------:R-:W-:Y:S01]  /*6d70*/  STL [R1+0x24c4], R10 ;  /* 0x0024c40a01007387 */ /* 0x000fe20000100800 */
[----:B------:R-:W-:-:S03]  /*6d80*/  IMAD.MOV R2, RZ, RZ, -R2 ;  /* 0x000000ffff027224 */ /* 0x000fc600078e0a02 */
[----:B------:R1:W-:Y:S01]  /*6d90*/  STL [R1+0x84], R4 ;  /* 0x0000840401007387 */ /* 0x0003e20000100800 */
[----:B------:R-:W-:Y:S01]  /*6da0*/  IMAD R239, R247, R2, R0 ;  /* 0x00000002f7ef7224 */ /* 0x000fe200078e0200 */
[----:B--2---:R-:W-:Y:S01]  /*6db0*/  IABS R9, R9 ;  /* 0x0000000900097213 */ /* 0x004fe20000000000 */
[C---:B------:R-:W-:Y:S01]  /*6dc0*/  VIADD R0, R6.reuse, 0xf2 ;  /* 0x000000f206007836 */ /* 0x040fe20000000000 */
[----:B------:R2:W-:Y:S01]  /*6dd0*/  STL [R1+0x80], R3 ;  /* 0x0000800301007387 */ /* 0x0005e20000100800 */
[----:B------:R-:W-:Y:S02]  /*6de0*/  IABS R2, R8 ;  /* 0x0000000800027213 */ /* 0x000fe40000000000 */
[----:B-1----:R-:W-:Y:S01]  /*6df0*/  IABS R4, R10 ;  /* 0x0000000a00047213 */ /* 0x002fe20000000000 */
[----:B------:R-:W-:-:S04]  /*6e00*/  VIADD R10, R6, 0xf0 ;  /* 0x000000f0060a7836 */ /* 0x000fc80000000000 */
[----:B------:R-:W-:Y:S01]  /*6e10*/  IMAD.HI.U32 R5, R245, R4, RZ ;  /* 0x00000004f5057227 */ /* 0x000fe200078e00ff */
[----:B------:R1:W-:Y:S01]  /*6e20*/  STL [R1+0x24c0], R10 ;  /* 0x0024c00a01007387 */ /* 0x0003e20000100800 */
[----:B--2---:R-:W-:-:S03]  /*6e30*/  IABS R3, R10 ;  /* 0x0000000a00037213 */ /* 0x004fc60000000000 */
[----:B------:R-:W-:Y:S01]  /*6e40*/  STL [R1+0x2a20], R239 ;  /* 0x002a20ef01007387 */ /* 0x000fe20000100800 */
[----:B------:R-:W-:-:S03]  /*6e50*/  IADD3 R5, -R5, RZ, RZ ;  /* 0x000000ff05057210 */ /* 0x000fc60007ffe1ff */
[----:B------:R2:W-:Y:S01]  /*6e60*/  STL [R1+0x24bc], R8 ;  /* 0x0024bc0801007387 */ /* 0x0005e20000100800 */
[----:B-1----:R-:W-:-:S03]  /*6e70*/  IMAD.HI.U32 R10, R245, R9, RZ ;  /* 0x00000009f50a7227 */ /* 0x002fc600078e00ff */
[----:B------:R1:W-:Y:S01]  /*6e80*/  STL [R1+0x24b8], R0 ;  /* 0x0024b80001007387 */ /* 0x0003e20000100800 */
[----:B------:R-:W-:Y:S02]  /*6e90*/  IMAD.MOV R10, RZ, RZ, -R10 ;  /* 0x000000ffff0a7224 */ /* 0x000fe400078e0a0a */
[----:B------:R-:W-:Y:S02]  /*6ea0*/  IMAD R5, R247, R5, R4 ;  /* 0x00000005f7057224 */ /* 0x000fe400078e0204 */
[----:B--2---:R-:W-:-:S04]  /*6eb0*/  IMAD.HI.U32 R8, R245, R3, RZ ;  /* 0x00000003f5087227 */ /* 0x004fc800078e00ff */
[----:B------:R-:W-:Y:S01]  /*6ec0*/  IMAD R9, R247, R10, R9 ;  /* 0x0000000af7097224 */ /* 0x000fe200078e0209 */
[----:B-1----:R-:W-:Y:S01]  /*6ed0*/  IABS R0, R0 ;  /* 0x0000000000007213 */ /* 0x002fe20000000000 */
[----:B------:R-:W-:Y:S02]  /*6ee0*/  IMAD.MOV R8, RZ, RZ, -R8 ;  /* 0x000000ffff087224 */ /* 0x000fe400078e0a08 */
[----:B------:R-:W-:Y:S01]  /*6ef0*/  IMAD.HI.U32 R4, R245, R2, RZ ;  /* 0x00000002f5047227 */ /* 0x000fe200078e00ff */
[----:B------:R1:W-:Y:S03]  /*6f00*/  STL [R1+0x78], R9 ;  /* 0x0000780901007387 */ /* 0x0003e60000100800 */
[----:B------:R-:W-:Y:S01]  /*6f10*/  VIADD R10, R6, 0xf3 ;  /* 0x000000f3060a7836 */ /* 0x000fe20000000000 */
[----:B------:R2:W-:Y:S01]  /*6f20*/  STL [R1+0x74], R5 ;  /* 0x0000740501007387 */ /* 0x0005e20000100800 */
[----:B------:R-:W-:-:S02]  /*6f30*/  IMAD R8, R247, R8, R3 ;  /* 0x00000008f7087224 */ /* 0x000fc400078e0203 */
[----:B------:R-:W-:Y:S01]  /*6f40*/  IMAD.MOV R4, RZ, RZ, -R4 ;  /* 0x000000ffff047224 */ /* 0x000fe200078e0a04 */
[----:B------:R-:W-:Y:S01]  /*6f50*/  STL [R1+0x24b4], R10 ;  /* 0x0024b40a01007387 */ /* 0x000fe20000100800 */
[----:B------:R-:W-:Y:S01]  /*6f60*/  IABS R3, R10 ;  /* 0x0000000a00037213 */ /* 0x000fe20000000000 */
[C---:B-1----:R-:W-:Y:S02]  /*6f70*/  VIADD R9, R6.reuse, 0xf4 ;  /* 0x000000f406097836 */ /* 0x042fe40000000000 */
[----:B------:R-:W-:Y:S01]  /*6f80*/  IMAD R2, R247, R4, R2 ;  /* 0x00000004f7027224 */ /* 0x000fe200078e0202 */
[----:B------:R-:W-:Y:S01]  /*6f90*/  IADD3 R4, R6, 0xf6, RZ ;  /* 0x000000f606047810 */ /* 0x000fe20007ffe0ff */
[----:B--2---:R-:W-:Y:S01]  /*6fa0*/  IMAD.HI.U32 R5, R245, R0, RZ ;  /* 0x00000000f5057227 */ /* 0x004fe200078e00ff */
[----:B------:R-:W-:Y:S03]  /*6fb0*/  STL [R1+0x24b0], R9 ;  /* 0x0024b00901007387 */ /* 0x000fe60000100800 */
[----:B------:R-:W-:Y:S01]  /*6fc0*/  IMAD.MOV R5, RZ, RZ, -R5 ;  /* 0x000000ffff057224 */ /* 0x000fe200078e0a05 */
[----:B------:R1:W-:Y:S01]  /*6fd0*/  STL [R1+0x70], R8 ;  /* 0x0000700801007387 */ /* 0x0003e20000100800 */
[----:B------:R-:W-:-:S02]  /*6fe0*/  IMAD.MOV.U32 R239, RZ, RZ, R207 ;  /* 0x000000ffffef7224 */ /* 0x000fc400078e00cf */
[----:B------:R-:W-:Y:S01]  /*6ff0*/  IMAD R0, R247, R5, R0 ;  /* 0x00000005f7007224 */ /* 0x000fe200078e0200 */
[----:B------:R2:W-:Y:S01]  /*7000*/  STL [R1+0x6c], R2 ;  /* 0x00006c0201007387 */ /* 0x0005e20000100800 */
[----:B------:R-:W-:-:S04]  /*7010*/  IMAD.HI.U32 R5, R245, R3, RZ ;  /* 0x00000003f5057227 */ /* 0x000fc800078e00ff */
[----:B------:R-:W-:Y:S01]  /*7020*/  IMAD.MOV R5, RZ, RZ, -R5 ;  /* 0x000000ffff057224 */ /* 0x000fe200078e0a05 */
[----:B-1----:R-:W-:Y:S01]  /*7030*/  IABS R8, R9 ;  /* 0x0000000900087213 */ /* 0x002fe20000000000 */
[C---:B------:R-:W-:Y:S02]  /*7040*/  VIADD R9, R6.reuse, 0xf5 ;  /* 0x000000f506097836 */ /* 0x040fe40000000000 */
[----:B------:R-:W-:Y:S02]  /*7050*/  IMAD R5, R247, R5, R3 ;  /* 0x00000005f7057224 */ /* 0x000fe400078e0203 */
[----:B--2---:R-:W-:Y:S01]  /*7060*/  IMAD.MOV.U32 R2, RZ, RZ, R8 ;  /* 0x000000ffff027224 */ /* 0x004fe200078e0008 */
[----:B------:R-:W-:Y:S03]  /*7070*/  STL [R1+0x24ac], R9 ;  /* 0x0024ac0901007387 */ /* 0x000fe60000100800 */
[----:B------:R-:W-:Y:S01]  /*7080*/  IMAD.HI.U32 R8, R245, R2, RZ ;  /* 0x00000002f5087227 */ /* 0x000fe200078e00ff */
[----:B------:R1:W-:Y:S03]  /*7090*/  STL [R1+0x68], R0 ;  /* 0x0000680001007387 */ /* 0x0003e60000100800 */
[----:B------:R-:W-:Y:S01]  /*70a0*/  IMAD.MOV R8, RZ, RZ, -R8 ;  /* 0x000000ffff087224 */ /* 0x000fe200078e0a08 */
[----:B------:R2:W-:Y:S03]  /*70b0*/  STL [R1+0x24a8], R4 ;  /* 0x0024a80401007387 */ /* 0x0005e60000100800 */
[----:B------:R-:W-:Y:S01]  /*70c0*/  IMAD R3, R247, R8, R2 ;  /* 0x00000008f7037224 */ /* 0x000fe200078e0202 */
[----:B-1----:R-:W-:Y:S01]  /*70d0*/  IABS R0, R9 ;  /* 0x0000000900007213 */ /* 0x002fe20000000000 */
[----:B------:R-:W-:Y:S01]  /*70e0*/  VIADD R9, R6, 0xf7 ;  /* 0x000000f706097836 */ /* 0x000fe20000000000 */
[----:B--2---:R-:W-:-:S03]  /*70f0*/  IABS R4, R4 ;  /* 0x0000000400047213 */ /* 0x004fc60000000000 */
[----:B------:R-:W-:Y:S01]  /*7100*/  IMAD.HI.U32 R10, R245, R0, RZ ;  /* 0x00000000f50a7227 */ /* 0x000fe200078e00ff */
[----:B------:R1:W-:Y:S04]  /*7110*/  STL [R1+0x24a4], R9 ;  /* 0x0024a40901007387 */ /* 0x0003e80000100800 */
[----:B------:R2:W-:Y:S04]  /*7120*/  STL [R1+0x64], R5 ;  /* 0x0000640501007387 */ /* 0x0005e80000100800 */
[----:B------:R3:W-:Y:S01]  /*7130*/  STL [R1+0x60], R3 ;  /* 0x0000600301007387 */ /* 0x0007e20000100800 */
[----:B-1----:R-:W-:-:S03]  /*7140*/  IABS R9, R9 ;  /* 0x0000000900097213 */ /* 0x002fc60000000000 */
[----:B------:R-:W-:Y:S01]  /*7150*/  STL [R1+0x24a0], R12 ;  /* 0x0024a00c01007387 */ /* 0x000fe20000100800 */
[----:B--2---:R-:W-:-:S03]  /*7160*/  IMAD.HI.U32 R5, R245, R4, RZ ;  /* 0x00000004f5057227 */ /* 0x004fc600078e00ff */
[----:B------:R-:W-:Y:S01]  /*7170*/  STL [R1+0x249c], R11 ;  /* 0x00249c0b01007387 */ /* 0x000fe20000100800 */
[----:B---3--:R-:W-:Y:S01]  /*7180*/  IMAD.MOV R3, RZ, RZ, -R10 ;  /* 0x000000ffff037224 */ /* 0x008fe200078e0a0a */
[----:B------:R-:W-:Y:S01]  /*7190*/  IADD3 R5, -R5, RZ, RZ ;  /* 0x000000ff05057210 */ /* 0x000fe20007ffe1ff */
[----:B------:R-:W-:Y:S02]  /*71a0*/  IMAD.MOV.U32 R2, RZ, RZ, R9 ;  /* 0x000000ffff027224 */ /* 0x000fe400078e0009 */
[----:B------:R-:W-:Y:S01]  /*71b0*/  IMAD R3, R247, R3, R0 ;  /* 0x00000003f7037224 */ /* 0x000fe200078e0200 */
[----:B------:R-:W-:Y:S01]  /*71c0*/  IABS R0, R12 ;  /* 0x0000000c00007213 */ /* 0x000fe20000000000 */
[----:B------:R-:W-:-:S03]  /*71d0*/  IMAD.HI.U32 R8, R245, R2, RZ ;  /* 0x00000002f5087227 */ /* 0x000fc600078e00ff */
[----:B------:R1:W-:Y:S01]  /*71e0*/  STL [R1+0x5c], R3 ;  /* 0x00005c0301007387 */ /* 0x0003e20000100800 */
[----:B------:R-:W-:Y:S02]  /*71f0*/  IMAD.MOV R8, RZ, RZ, -R8 ;  /* 0x000000ffff087224 */ /* 0x000fe400078e0a08 */
[C---:B------:R-:W-:Y:S02]  /*7200*/  IMAD R4, R247.reuse, R5, R4 ;  /* 0x00000005f7047224 */ /* 0x040fe400078e0204 */
[----:B------:R-:W-:Y:S02]  /*7210*/  VIADD R9, R6, 0xfa ;  /* 0x000000fa06097836 */ /* 0x000fe40000000000 */
[----:B------:R-:W-:Y:S01]  /*7220*/  IMAD R2, R247, R8, R2 ;  /* 0x00000008f7027224 */ /* 0x000fe200078e0202 */
[----:B------:R2:W-:Y:S01]  /*7230*/  STL [R1+0x58], R4 ;  /* 0x0000580401007387 */ /* 0x0005e20000100800 */
[----:B------:R-:W-:Y:S01]  /*7240*/  IMAD.HI.U32 R5, R245, R0, RZ ;  /* 0x00000000f5057227 */ /* 0x000fe200078e00ff */
[----:B-1----:R-:W-:-:S02]  /*7250*/  IABS R3, R11 ;  /* 0x0000000b00037213 */ /* 0x002fc40000000000 */
[----:B------:R-:W-:Y:S01]  /*7260*/  STL [R1+0x2498], R9 ;  /* 0x0024980901007387 */ /* 0x000fe20000100800 */
[----:B------:R-:W-:Y:S02]  /*7270*/  IMAD.MOV R5, RZ, RZ, -R5 ;  /* 0x000000ffff057224 */ /* 0x000fe400078e0a05 */
[----:B------:R-:W-:Y:S01]  /*7280*/  IMAD.HI.U32 R8, R245, R3, RZ ;  /* 0x00000003f5087227 */ /* 0x000fe200078e00ff */
[----:B------:R1:W-:Y:S03]  /*7290*/  STL [R1+0x54], R2 ;  /* 0x0000540201007387 */ /* 0x0003e60000100800 */
[----:B------:R-:W-:Y:S02]  /*72a0*/  IMAD.MOV R8, RZ, RZ, -R8 ;  /* 0x000000ffff087224 */ /* 0x000fe400078e0a08 */
[----:B--2---:R-:W-:Y:S02]  /*72b0*/  VIADD R4, R6, 0xfb ;  /* 0x000000fb06047836 */ /* 0x004fe40000000000 */
[----:B------:R-:W-:-:S02]  /*72c0*/  IMAD R5, R247, R5, R0 ;  /* 0x00000005f7057224 */ /* 0x000fc400078e0200 */
[----:B------:R-:W-:Y:S01]  /*72d0*/  IMAD R0, R247, R8, R3 ;  /* 0x00000008f7007224 */ /* 0x000fe200078e0203 */
[----:B-1----:R-:W-:Y:S01]  /*72e0*/  IABS R2, R9 ;  /* 0x0000000900027213 */ /* 0x002fe20000000000 */
[C---:B------:R-:W-:Y:S01]  /*72f0*/  VIADD R9, R6.reuse, 0xfc ;  /* 0x000000fc06097836 */ /* 0x040fe20000000000 */
[----:B------:R1:W-:Y:S01]  /*7300*/  STL [R1+0x2494], R4 ;  /* 0x0024940401007387 */ /* 0x0003e20000100800 */
[C---:B------:R-:W-:Y:S02]  /*7310*/  VIADD R12, R6.reuse, 0xfd ;  /* 0x000000fd060c7836 */ /* 0x040fe40000000000 */
[----:B------:R-:W-:Y:S01]  /*7320*/  IMAD.HI.U32 R10, R245, R2, RZ ;  /* 0x00000002f50a7227 */ /* 0x000fe200078e00ff */
[----:B------:R2:W-:Y:S03]  /*7330*/  STL [R1+0x2490], R9 ;  /* 0x0024900901007387 */ /* 0x0005e60000100800 */
[----:B------:R-:W-:Y:S01]  /*7340*/  VIADD R11, R6, 0xfe ;  /* 0x000000fe060b7836 */ /* 0x000fe20000000000 */
[----:B------:R3:W-:Y:S01]  /*7350*/  STL [R1+0x50], R5 ;  /* 0x0000500501007387 */ /* 0x0007e20000100800 */
[----:B-1----:R-:W-:-:S03]  /*7360*/  IABS R4, R4 ;  /* 0x0000000400047213 */ /* 0x002fc60000000000 */
[----:B------:R1:W-:Y:S01]  /*7370*/  STL [R1+0x4c], R0 ;  /* 0x00004c0001007387 */ /* 0x0003e20000100800 */
[----:B--2---:R-:W-:-:S03]  /*7380*/  IABS R9, R9 ;  /* 0x0000000900097213 */ /* 0x004fc60000000000 */
[----:B------:R2:W-:Y:S01]  /*7390*/  STL [R1+0x248c], R12 ;  /* 0x00248c0c01007387 */ /* 0x0005e20000100800 */
[----:B---3--:R-:W-:-:S03]  /*73a0*/  IMAD.HI.U32 R5, R245, R4, RZ ;  /* 0x00000004f5057227 */ /* 0x008fc600078e00ff */
[----:B------:R-:W-:Y:S01]  /*73b0*/  STL [R1+0x2488], R11 ;  /* 0x0024880b01007387 */ /* 0x000fe20000100800 */
[----:B-1----:R-:W-:Y:S01]  /*73c0*/  IADD3 R0, -R10, RZ, RZ ;  /* 0x000000ff0a007210 */ /* 0x002fe20007ffe1ff */
[----:B------:R-:W-:Y:S02]  /*73d0*/  IMAD.MOV.U32 R3, RZ, RZ, R9 ;  /* 0x000000ffff037224 */ /* 0x000fe400078e0009 */
[----:B------:R-:W-:Y:S02]  /*73e0*/  IMAD.MOV R5, RZ, RZ, -R5 ;  /* 0x000000ffff057224 */ /* 0x000fe400078e0a05 */
[----:B------:R-:W-:Y:S01]  /*73f0*/  IMAD R2, R247, R0, R2 ;  /* 0x00000000f7027224 */ /* 0x000fe200078e0202 */
[----:B------:R-:W-:Y:S01]  /*7400*/  IABS R0, R12 ;  /* 0x0000000c00007213 */ /* 0x000fe20000000000 */
[----:B------:R-:W-:-:S03]  /*7410*/  IMAD.HI.U32 R8, R245, R3, RZ ;  /* 0x00000003f5087227 */ /* 0x000fc600078e00ff */
[----:B------:R1:W-:Y:S01]  /*7420*/  STL [R1+0x48], R2 ;  /* 0x0000480201007387 */ /* 0x0003e20000100800 */
[----:B------:R-:W-:Y:S02]  /*7430*/  IMAD R4, R247, R5, R4 ;  /* 0x00000005f7047224 */ /* 0x000fe400078e0204 */
[----:B------:R-:W-:Y:S02]  /*7440*/  IMAD.MOV R8, RZ, RZ, -R8 ;  /* 0x000000ffff087224 */ /* 0x000fe400078e0a08 */
[C---:B------:R-:W-:Y:S01]  /*7450*/  VIADD R9, R6.reuse, 0xff ;  /* 0x000000ff06097836 */ /* 0x040fe20000000000 */
[----:B------:R3:W-:Y:S01]  /*7460*/  STL [R1+0x44], R4 ;  /* 0x0000440401007387 */ /* 0x0007e20000100800 */
[C---:B------:R-:W-:Y:S02]  /*7470*/  VIADD R5, R6.reuse, 0x100 ;  /* 0x0000010006057836 */ /* 0x040fe40000000000 */
[----:B--2---:R-:W-:Y:S01]  /*7480*/  VIADD R12, R6, 0x102 ;  /* 0x00000102060c7836 */ /* 0x004fe20000000000 */
[----:B-1----:R-:W-:Y:S01]  /*7490*/  IABS R2, R11 ;  /* 0x0000000b00027213 */ /* 0x002fe20000000000 */
[----:B------:R-:W-:Y:S04]  /*74a0*/  STL [R1+0x2484], R9 ;  /* 0x0024840901007387 */ /* 0x000fe80000100800 */
[----:B---3--:R-:W-:-:S02]  /*74b0*/  IMAD.MOV.U32 R4, RZ, RZ, R2 ;  /* 0x000000ffff047224 */ /* 0x008fc400078e0002 */
[----:B------:R-:W-:Y:S02]  /*74c0*/  IMAD R2, R247, R8, R3 ;  /* 0x00000008f7027224 */ /* 0x000fe400078e0203 */
[----:B------:R-:W-:-:S03]  /*74d0*/  IMAD.HI.U32 R3, R245, R0, RZ ;  /* 0x00000000f5037227 */ /* 0x000fc600078e00ff */
[----:B------:R1:W-:Y:S01]  /*74e0*/  STL [R1+0x40], R2 ;  /* 0x0000400201007387 */ /* 0x0003e20000100800 */
[----:B------:R-:W-:-:S03]  /*74f0*/  IMAD.HI.U32 R8, R245, R4, RZ ;  /* 0x00000004f5087227 */ /* 0x000fc600078e00ff */
[----:B------:R2:W-:Y:S01]  /*7500*/  STL [R1+0x2480], R5 ;  /* 0x0024800501007387 */ /* 0x0005e20000100800 */
[----:B------:R-:W-:Y:S02]  /*7510*/  IMAD.MOV R3, RZ, RZ, -R3 ;  /* 0x000000ffff037224 */ /* 0x000fe400078e0a03 */
[----:B------:R-:W-:Y:S02]  /*7520*/  IMAD.MOV R8, RZ, RZ, -R8 ;  /* 0x000000ffff087224 */ /* 0x000fe400078e0a08 */
[C---:B------:R-:W-:Y:S01]  /*7530*/  IMAD R11, R247.reuse, R3, R0 ;  /* 0x00000003f70b7224 */ /* 0x040fe200078e0200 */
[----:B-1----:R-:W-:Y:S01]  /*7540*/  IABS R2, R9 ;  /* 0x0000000900027213 */ /* 0x002fe20000000000 */
[----:B------:R-:W-:Y:S01]  /*7550*/  IMAD R0, R247, R8, R4 ;  /* 0x00000008f7007224 */ /* 0x000fe200078e0204 */
[----:B------:R-:W-:Y:S02]  /*7560*/  IADD3 R9, R6, 0x101, RZ ;  /* 0x0000010106097810 */ /* 0x000fe40007ffe0ff */
[----:B--2---:R-:W-:Y:S01]  /*7570*/  IABS R5, R5 ;  /* 0x0000000500057213 */ /* 0x004fe20000000000 */
[----:B------:R-:W-:-:S02]  /*7580*/  IMAD.HI.U32 R10, R245, R2, RZ ;  /* 0x00000002f50a7227 */ /* 0x000fc400078e00ff */
[----:B------:R1:W-:Y:S02]  /*7590*/  STL [R1+0x247c], R9 ;  /* 0x00247c0901007387 */ /* 0x0003e40000100800 */
[----:B------:R-:W-:Y:S02]  /*75a0*/  IMAD.HI.U32 R4, R245, R5, RZ ;  /* 0x00000005f5047227 */ /* 0x000fe400078e00ff */
[----:B------:R2:W-:Y:S02]  /*75b0*/  STL [R1+0x3c], R11 ;  /* 0x00003c0b01007387 */ /* 0x0005e40000100800 */
[----:B------:R-:W-:Y:S02]  /*75c0*/  IMAD.MOV R8, RZ, RZ, -R4 ;  /* 0x000000ffff087224 */ /* 0x000fe400078e0a04 */
[----:B------:R3:W-:Y:S01]  /*75d0*/  STL [R1+0x38], R0 ;  /* 0x0000380001007387 */ /* 0x0007e20000100800 */
[----:B-1----:R-:W-:Y:S01]  /*75e0*/  IABS R9, R9 ;  /* 0x0000000900097213 */ /* 0x002fe20000000000 */
[----:B------:R-:W-:-:S02]  /*75f0*/  IMAD R5, R247, R8, R5 ;  /* 0x00000008f7057224 */ /* 0x000fc400078e0205 */
[----:B------:R1:W-:Y:S01]  /*7600*/  STL [R1+0x2478], R12 ;  /* 0x0024780c01007387 */ /* 0x0003e20000100800 */
[----:B--2---:R-:W-:Y:S02]  /*7610*/  VIADD R11, R6, 0x103 ;  /* 0x00000103060b7836 */ /* 0x004fe40000000000 */
[----:B------:R-:W-:Y:S02]  /*7620*/  IMAD.MOV.U32 R3, RZ, RZ, R9 ;  /* 0x000000ffff037224 */ /* 0x000fe400078e0009 */
[----:B---3--:R-:W-:Y:S01]  /*7630*/  IMAD.MOV R0, RZ, RZ, -R10 ;  /* 0x000000ffff007224 */ /* 0x008fe200078e0a0a */
[----:B------:R-:W-:Y:S01]  /*7640*/  STL [R1+0x2474], R11 ;  /* 0x0024740b01007387 */ /* 0x000fe20000100800 */
[----:B------:R-:W-:Y:S01]  /*7650*/  IMAD.HI.U32 R9, R245, R3, RZ ;  /* 0x00000003f5097227 */ /* 0x000fe200078e00ff */
[----:B------:R-:W-:-:S03]  /*7660*/  IABS R4, R11 ;  /* 0x0000000b00047213 */ /* 0x000fc60000000000 */
[----:B------:R-:W-:Y:S01]  /*7670*/  IMAD R2, R247, R0, R2 ;  /* 0x00000000f7027224 */ /* 0x000fe200078e0202 */
[----:B------:R-:W-:Y:S01]  /*7680*/  IABS R0, R12 ;  /* 0x0000000c00007213 */ /* 0x000fe20000000000 */
[----:B------:R-:W-:Y:S01]  /*7690*/  IMAD.HI.U32 R8, R245, R4, RZ ;  /* 0x00000004f5087227 */ /* 0x000fe200078e00ff */
[C---:B-1----:R-:W-:Y:S02]  /*76a0*/  IADD3 R12, R6.reuse, 0x107, RZ ;  /* 0x00000107060c7810 */ /* 0x042fe40007ffe0ff */
[----:B------:R1:W-:Y:S01]  /*76b0*/  STL [R1+0x34], R2 ;  /* 0x0000340201007387 */ /* 0x0003e20000100800 */
[C---:B------:R-:W-:Y:S02]  /*76c0*/  VIADD R10, R6.reuse, 0x105 ;  /* 0x00000105060a7836 */ /* 0x040fe40000000000 */
[----:B------:R-:W-:Y:S01]  /*76d0*/  IMAD.MOV R8, RZ, RZ, -R8 ;  /* 0x000000ffff087224 */ /* 0x000fe200078e0a08 */
[----:B------:R2:W-:Y:S01]  /*76e0*/  STL [R1+0x30], R5 ;  /* 0x0000300501007387 */ /* 0x0005e20000100800 */
[----:B-1----:R-:W-:Y:S01]  /*76f0*/  IADD3 R2, -R9, RZ, RZ ;  /* 0x000000ff09027210 */ /* 0x002fe20007ffe1ff */
[----:B------:R-:W-:Y:S01]  /*7700*/  VIADD R9, R6, 0x104 ;  /* 0x0000010406097836 */ /* 0x000fe20000000000 */
[----:B--2---:R-:W-:-:S03]  /*7710*/  IABS R5, R10 ;  /* 0x0000000a00057213 */ /* 0x004fc60000000000 */
[----:B------:R-:W-:Y:S01]  /*7720*/  IMAD R240, R247, R2, R3 ;  /* 0x00000002f7f07224 */ /* 0x000fe200078e0203 */
[----:B------:R1:W-:Y:S01]  /*7730*/  STL [R1+0x2470], R9 ;  /* 0x0024700901007387 */ /* 0x0003e20000100800 */
[----:B------:R-:W-:Y:S01]  /*7740*/  IMAD.HI.U32 R3, R245, R0, RZ ;  /* 0x00000000f5037227 */ /* 0x000fe200078e00ff */
[----:B------:R-:W-:Y:S02]  /*7750*/  IABS R2, R9 ;  /* 0x0000000900027213 */ /* 0x000fe40000000000 */
[----:B------:R-:W-:Y:S01]  /*7760*/  STL [R1+0x2a18], R240 ;  /* 0x002a18f001007387 */ /* 0x000fe20000100800 */
[----:B------:R-:W-:-:S03]  /*7770*/  IMAD.MOV R3, RZ, RZ, -R3 ;  /* 0x000000ffff037224 */ /* 0x000fc600078e0a03 */
[----:B------:R2:W-:Y:S01]  /*7780*/  STL [R1+0x246c], R10 ;  /* 0x00246c0a01007387 */ /* 0x0005e20000100800 */
[C---:B------:R-:W-:Y:S02]  /*7790*/  IMAD R11, R247.reuse, R3, R0 ;  /* 0x00000003f70b7224 */ /* 0x040fe400078e0200 */
[C---:B-1----:R-:W-:Y:S02]  /*77a0*/  VIADD R9, R6.reuse, 0x106 ;  /* 0x0000010606097836 */ /* 0x042fe40000000000 */
[----:B------:R-:W-:Y:S02]  /*77b0*/  IMAD R0, R247, R8, R4 ;  /* 0x00000008f7007224 */ /* 0x000fe400078e0204 */
[C---:B------:R-:W-:Y:S01]  /*77c0*/  IMAD.HI.U32 R4, R245.reuse, R5, RZ ;  /* 0x00000005f5047227 */ /* 0x040fe200078e00ff */
[----:B------:R1:W-:Y:S03]  /*77d0*/  STL [R1+0x2468], R9 ;  /* 0x0024680901007387 */ /* 0x0003e60000100800 */
[----:B--2---:R-:W-:Y:S01]  /*77e0*/  IMAD.HI.U32 R10, R245, R2, RZ ;  /* 0x00000002f50a7227 */ /* 0x004fe200078e00ff */
[----:B------:R2:W-:Y:S03]  /*77f0*/  STL [R1+0x28], R11 ;  /* 0x0000280b01007387 */ /* 0x0005e60000100800 */
[----:B------:R-:W-:Y:S01]  /*7800*/  IMAD.MOV R8, RZ, RZ, -R4 ;  /* 0x000000ffff087224 */ /* 0x000fe200078e0a04 */
[----:B------:R3:W-:Y:S01]  /*7810*/  STL [R1+0x24], R0 ;  /* 0x0000240001007387 */ /* 0x0007e20000100800 */
[----:B------:R-:W-:Y:S01]  /*7820*/  IMAD.MOV.U32 R240, RZ, RZ, R204 ;  /* 0x000000fffff07224 */ /* 0x000fe200078e00cc */
[----:B-1----:R-:W-:Y:S01]  /*7830*/  IABS R9, R9 ;  /* 0x0000000900097213 */ /* 0x002fe20000000000 */
[----:B------:R-:W-:Y:S01]  /*7840*/  IMAD R5, R247, R8, R5 ;  /* 0x00000008f7057224 */ /* 0x000fe200078e0205 */
[----:B------:R1:W-:Y:S01]  /*7850*/  STL [R1+0x2464], R12 ;  /* 0x0024640c01007387 */ /* 0x0003e20000100800 */
[----:B--2---:R-:W-:-:S02]  /*7860*/  VIADD R11, R6, 0x108 ;  /* 0x00000108060b7836 */ /* 0x004fc40000000000 */
[----:B------:R-:W-:Y:S02]  /*7870*/  IMAD.MOV.U32 R3, RZ, RZ, R9 ;  /* 0x000000ffff037224 */ /* 0x000fe400078e0009 */
[----:B---3--:R-:W-:Y:S01]  /*7880*/  IMAD.MOV R0, RZ, RZ, -R10 ;  /* 0x000000ffff007224 */ /* 0x008fe200078e0a0a */
[----:B------:R-:W-:Y:S01]  /*7890*/  STL [R1+0x2460], R11 ;  /* 0x0024600b01007387 */ /* 0x000fe20000100800 */
[----:B------:R-:W-:Y:S01]  /*78a0*/  IMAD.HI.U32 R9, R245, R3, RZ ;  /* 0x00000003f5097227 */ /* 0x000fe200078e00ff */
[----:B------:R-:W-:-:S03]  /*78b0*/  IABS R4, R11 ;  /* 0x0000000b00047213 */ /* 0x000fc60000000000 */
[----:B------:R-:W-:Y:S01]  /*78c0*/  IMAD R2, R247, R0, R2 ;  /* 0x00000000f7027224 */ /* 0x000fe200078e0202 */
[----:B------:R-:W-:Y:S01]  /*78d0*/  IABS R0, R12 ;  /* 0x0000000c00007213 */ /* 0x000fe20000000000 */
[----:B------:R-:W-:-:S03]  /*78e0*/  IMAD.HI.U32 R8, R245, R4, RZ ;  /* 0x00000004f5087227 */ /* 0x000fc600078e00ff */
[----:B------:R2:W-:Y:S01]  /*78f0*/  STL [R1+0x20], R2 ;  /* 0x0000200201007387 */ /* 0x0005e20000100800 */
[----:B------:R-:W-:Y:S01]  /*7900*/  VIADD R10, R6, 0x10a ;  /* 0x0000010a060a7836 */ /* 0x000fe20000000000 */
[----:B------:R-:W-:Y:S01]  /*7910*/  IADD3 R8, -R8, RZ, RZ ;  /* 0x000000ff08087210 */ /* 0x000fe20007ffe1ff */
[C---:B-1----:R-:W-:Y:S01]  /*7920*/  VIADD R12, R6.reuse, 0x10c ;  /* 0x0000010c060c7836 */ /* 0x042fe20000000000 */
[----:B------:R1:W-:Y:S01]  /*7930*/  STL [R1+0x1c], R5 ;  /* 0x00001c0501007387 */ /* 0x0003e20000100800 */
[----:B--2---:R-:W-:Y:S02]  /*7940*/  IMAD.MOV R2, RZ, RZ, -R9 ;  /* 0x000000ffff027224 */ /* 0x004fe400078e0a09 */
[----:B------:R-:W-:Y:S02]  /*7950*/  VIADD R9, R6, 0x109 ;  /* 0x0000010906097836 */ /* 0x000fe40000000000 */
[----:B------:R-:W-:Y:S01]  /*7960*/  IMAD R252, R247, R2, R3 ;  /* 0x00000002f7fc7224 */ /* 0x000fe200078e0203 */
[----:B-1----:R-:W-:Y:S01]  /*7970*/  IABS R5, R10 ;  /* 0x0000000a00057213 */ /* 0x002fe20000000000 */
[----:B------:R-:W-:Y:S01]  /*7980*/  IMAD.HI.U32 R3, R245, R0, RZ ;  /* 0x00000000f5037227 */ /* 0x000fe200078e00ff */
[----:B------:R1:W-:Y:S01]  /*7990*/  STL [R1+0x245c], R9 ;  /* 0x00245c0901007387 */ /* 0x0003e20000100800 */
[----:B------:R-:W-:-:S02]  /*79a0*/  IABS R2, R9 ;  /* 0x0000000900027213 */ /* 0x000fc40000000000 */
[----:B------:R-:W-:Y:S01]  /*79b0*/  IMAD.MOV R3, RZ, RZ, -R3 ;  /* 0x000000ffff037224 */ /* 0x000fe200078e0a03 */
[----:B------:R-:W-:Y:S03]  /*79c0*/  STL [R1+0x29ec], R252 ;  /* 0x0029ecfc01007387 */ /* 0x000fe60000100800 */
[C---:B------:R-:W-:Y:S01]  /*79d0*/  IMAD R11, R247.reuse, R3, R0 ;  /* 0x00000003f70b7224 */ /* 0x040fe200078e0200 */
[----:B------:R2:W-:Y:S01]  /*79e0*/  STL [R1+0x2458], R10 ;  /* 0x0024580a01007387 */ /* 0x0005e20000100800 */
[----:B------:R-:W-:Y:S02]  /*79f0*/  IMAD R0, R247, R8, R4 ;  /* 0x00000008f7007224 */ /* 0x000fe400078e0204 */
[----:B-1----:R-:W-:Y:S02]  /*7a00*/  VIADD R9, R6, 0x10b ;  /* 0x0000010b06097836 */ /* 0x002fe40000000000 */
[----:B------:R-:W-:-:S03]  /*7a10*/  IMAD.HI.U32 R4, R245, R5, RZ ;  /* 0x00000005f5047227 */ /* 0x000fc600078e00ff */
[----:B------:R1:W-:Y:S01]  /*7a20*/  STL [R1+0x2454], R9 ;  /* 0x0024540901007387 */ /* 0x0003e20000100800 */
[----:B------:R-:W-:Y:S02]  /*7a30*/  IMAD.MOV R8, RZ, RZ, -R4 ;  /* 0x000000ffff087224 */ /* 0x000fe400078e0a04 */
[----:B--2---:R-:W-:Y:S01]  /*7a40*/  IMAD.HI.U32 R10, R245, R2, RZ ;  /* 0x00000002f50a7227 */ /* 0x004fe200078e00ff */
[----:B------:R2:W-:Y:S03]  /*7a50*/  STL [R1+0x14], R11 ;  /* 0x0000140b01007387 */ /* 0x0005e60000100800 */
[----:B------:R-:W-:Y:S01]  /*7a60*/  IMAD R243, R247, R8, R5 ;  /* 0x00000008f7f37224 */ /* 0x000fe200078e0205 */
[----:B------:R3:W-:Y:S01]  /*7a70*/  STL [R1+0x10], R0 ;  /* 0x0000100001007387 */ /* 0x0007e20000100800 */
[----:B------:R-:W-:Y:S01]  /*7a80*/  IMAD.MOV.U32 R252, RZ, RZ, R205 ;  /* 0x000000fffffc7224 */ /* 0x000fe200078e00cd */
[----:B-1----:R-:W-:-:S02]  /*7a90*/  IABS R9, R9 ;  /* 0x0000000900097213 */ /* 0x002fc40000000000 */
[----:B------:R-:W-:Y:S01]  /*7aa0*/  STL [R1+0x2450], R12 ;  /* 0x0024500c01007387 */ /* 0x000fe20000100800 */
[C---:B--2---:R-:W-:Y:S02]  /*7ab0*/  VIADD R11, R6.reuse, 0x10d ;  /* 0x0000010d060b7836 */ /* 0x044fe40000000000 */
[----:B------:R-:W-:Y:S02]  /*7ac0*/  IMAD.MOV.U32 R3, RZ, RZ, R9 ;  /* 0x000000ffff037224 */ /* 0x000fe400078e0009 */
[----:B---3--:R-:W-:Y:S01]  /*7ad0*/  IMAD.MOV R0, RZ, RZ, -R10 ;  /* 0x000000ffff007224 */ /* 0x008fe200078e0a0a */
[----:B------:R-:W-:Y:S01]  /*7ae0*/  IABS R4, R11 ;  /* 0x0000000b00047213 */ /* 0x000fe20000000000 */
[----:B------:R-:W-:Y:S01]  /*7af0*/  IMAD.HI.U32 R9, R245, R3, RZ ;  /* 0x00000003f5097227 */ /* 0x000fe200078e00ff */
[----:B------:R1:W-:Y:S01]  /*7b00*/  STL [R1+0x244c], R11 ;  /* 0x00244c0b01007387 */ /* 0x0003e20000100800 */
[----:B------:R-:W-:Y:S02]  /*7b10*/  IADD3 R10, R6, 0x10f, RZ ;  /* 0x0000010f060a7810 */ /* 0x000fe40007ffe0ff */
[----:B------:R-:W-:Y:S01]  /*7b20*/  IMAD R244, R247, R0, R2 ;  /* 0x00000000f7f47224 */ /* 0x000fe200078e0202 */
[----:B------:R-:W-:Y:S01]  /*7b30*/  IABS R0, R12 ;  /* 0x0000000c00007213 */ /* 0x000fe20000000000 */
[----:B------:R-:W-:-:S02]  /*7b40*/  IMAD.MOV R2, RZ, RZ, -R9 ;  /* 0x000000ffff027224 */ /* 0x000fc400078e0a09 */
[C---:B------:R-:W-:Y:S01]  /*7b50*/  IMAD.HI.U32 R8, R245.reuse, R4, RZ ;  /* 0x00000004f5087227 */ /* 0x040fe200078e00ff */
[----:B------:R-:W-:Y:S03]  /*7b60*/  STL [R1+0x29e8], R244 ;  /* 0x0029e8f401007387 */ /* 0x000fe60000100800 */
[----:B-1----:R-:W-:Y:S01]  /*7b70*/  VIADD R11, R6, 0x10e ;  /* 0x0000010e060b7836 */ /* 0x002fe20000000000 */
[----:B------:R-:W-:Y:S01]  /*7b80*/  STL [R1+0x29f0], R243 ;  /* 0x0029f0f301007387 */ /* 0x000fe20000100800 */
[----:B------:R-:W-:-:S03]  /*7b90*/  IMAD.HI.U32 R5, R245, R0, RZ ;  /* 0x00000000f5057227 */ /* 0x000fc600078e00ff */
[----:B------:R-:W-:Y:S01]  /*7ba0*/  STL [R1+0x2448], R11 ;  /* 0x0024480b01007387 */ /* 0x000fe20000100800 */
[C---:B------:R-:W-:Y:S01]  /*7bb0*/  IMAD R242, R247.reuse, R2, R3 ;  /* 0x00000002f7f27224 */ /* 0x040fe200078e0203 */
[----:B------:R-:W-:Y:S01]  /*7bc0*/  IABS R3, R10 ;  /* 0x0000000a00037213 */ /* 0x000fe20000000000 */
[----:B------:R-:W-:Y:S01]  /*7bd0*/  VIADD R9, R6, 0x110 ;  /* 0x0000011006097836 */ /* 0x000fe20000000000 */
[----:B------:R-:W-:Y:S01]  /*7be0*/  IABS R2, R11 ;  /* 0x0000000b00027213 */ /* 0x000fe20000000000 */
[----:B------:R-:W-:Y:S01]  /*7bf0*/  IMAD.MOV R5, RZ, RZ, -R5 ;  /* 0x000000ffff057224 */ /* 0x000fe200078e0a05 */
[----:B------:R1:W-:Y:S01]  /*7c00*/  STL [R1+0x29f4], R242 ;  /* 0x0029f4f201007387 */ /* 0x0003e20000100800 */
[----:B------:R-:W-:Y:S02]  /*7c10*/  IMAD.MOV R8, RZ, RZ, -R8 ;  /* 0x000000ffff087224 */ /* 0x000fe400078e0a08 */
[C---:B------:R-:W-:Y:S01]  /*7c20*/  IMAD R241, R247.reuse, R5, R0 ;  /* 0x00000005f7f17224 */ /* 0x040fe200078e0200 */
[----:B------:R2:W-:Y:S01]  /*7c30*/  STL [R1+0x2444], R10 ;  /* 0x0024440a01007387 */ /* 0x0005e20000100800 */
[----:B------:R-:W-:-:S02]  /*7c40*/  IMAD R0, R247, R8, R4 ;  /* 0x00000008f7007224 */ /* 0x000fc400078e0204 */
[C---:B------:R-:W-:Y:S01]  /*7c50*/  IMAD.HI.U32 R8, R245.reuse, R3, RZ ;  /* 0x00000003f5087227 */ /* 0x040fe200078e00ff */
[----:B------:R3:W-:Y:S01]  /*7c60*/  STL [R1+0x2440], R9 ;  /* 0x0024400901007387 */ /* 0x0007e20000100800 */
[----:B-1----:R-:W-:Y:S02]  /*7c70*/  MOV R242, R239 ;  /* 0x000000ef00f27202 */ /* 0x002fe40000000f00 */
[C---:B------:R-:W-:Y:S01]  /*7c80*/  VIADD R12, R6.reuse, 0x111 ;  /* 0x00000111060c7836 */ /* 0x040fe20000000000 */
[----:B------:R-:W-:Y:S01]  /*7c90*/  STL [R1+0x29f8], R241 ;  /* 0x0029f8f101007387 */ /* 0x000fe20000100800 */
[----:B------:R-:W-:Y:S02]  /*7ca0*/  VIADD R11, R6, 0x112 ;  /* 0x00000112060b7836 */ /* 0x000fe40000000000 */
[----:B--2---:R-:W-:Y:S01]  /*7cb0*/  IMAD.HI.U32 R10, R245, R2, RZ ;  /* 0x00000002f50a7227 */ /* 0x004fe200078e00ff */
[----:B------:R1:W-:Y:S01]  /*7cc0*/  STL [R1+0x29fc], R0 ;  /* 0x0029fc0001007387 */ /* 0x0003e20000100800 */
[----:B---3--:R-:W-:-:S02]  /*7cd0*/  IABS R9, R9 ;  /* 0x0000000900097213 */ /* 0x008fc40000000000 */
[----:B------:R-:W-:Y:S01]  /*7ce0*/  IMAD.MOV R5, RZ, RZ, -R10 ;  /* 0x000000ffff057224 */ /* 0x000fe200078e0a0a */
[----:B------:R-:W-:Y:S01]  /*7cf0*/  STL [R1+0x243c], R12 ;  /* 0x00243c0c01007387 */ /* 0x000fe20000100800 */
[----:B------:R-:W-:Y:S02]  /*7d00*/  IMAD.MOV.U32 R244, RZ, RZ, R206 ;  /* 0x000000fffff47224 */ /* 0x000fe400078e00ce */
[----:B------:R-:W-:Y:S01]  /*7d10*/  IMAD.MOV.U32 R4, RZ, RZ, R9 ;  /* 0x000000ffff047224 */ /* 0x000fe200078e0009 */
[----:B------:R-:W-:Y:S01]  /*7d20*/  IADD3 R9, -R8, RZ, RZ ;  /* 0x000000ff08097210 */ /* 0x000fe20007ffe1ff */
[C---:B------:R-:W-:Y:S01]  /*7d30*/  IMAD R2, R247.reuse, R5, R2 ;  /* 0x00000005f7027224 */ /* 0x040fe200078e0202 */
[----:B------:R2:W-:Y:S01]  /*7d40*/  STL [R1+0x2438], R11 ;  /* 0x0024380b01007387 */ /* 0x0005e20000100800 */
[----:B-1----:R-:W-:Y:S01]  /*7d50*/  VIADD R0, R6, 0x113 ;  /* 0x0000011306007836 */ /* 0x002fe20000000000 */
[----:B------:R-:W-:Y:S01]  /*7d60*/  IABS R5, R12 ;  /* 0x0000000c00057213 */ /* 0x000fe20000000000 */
[----:B------:R-:W-:Y:S01]  /*7d70*/  IMAD R3, R247, R9, R3 ;  /* 0x00000009f7037224 */ /* 0x000fe200078e0203 */
[----:B------:R1:W-:Y:S01]  /*7d80*/  STL [R1+0x2a00], R2 ;  /* 0x002a000201007387 */ /* 0x0003e20000100800 */
[----:B------:R-:W-:Y:S01]  /*7d90*/  IMAD.HI.U32 R10, R245, R4, RZ ;  /* 0x00000004f50a7227 */ /* 0x000fe200078e00ff */
[----:B------:R-:W-:-:S02]  /*7da0*/  IABS R8, R11 ;  /* 0x0000000b00087213 */ /* 0x000fc40000000000 */
[----:B------:R-:W-:Y:S01]  /*7db0*/  STL [R1+0x29d8], R3 ;  /* 0x0029d80301007387 */ /* 0x000fe20000100800 */
[----:B------:R-:W-:Y:S01]  /*7dc0*/  IABS R9, R0 ;  /* 0x0000000000097213 */ /* 0x000fe20000000000 */
[----:B------:R-:W-:Y:S02]  /*7dd0*/  IMAD.MOV R10, RZ, RZ, -R10 ;  /* 0x000000ffff0a7224 */ /* 0x000fe400078e0a0a */
[----:B------:R3:W-:Y:S01]  /*7de0*/  STL [R1+0x2434], R0 ;  /* 0x0024340001007387 */ /* 0x0007e20000100800 */
[----:B--2---:R-:W-:-:S04]  /*7df0*/  IMAD.HI.U32 R11, R245, R5, RZ ;  /* 0x00000005f50b7227 */ /* 0x004fc800078e00ff */
[----:B-1----:R-:W-:Y:S02]  /*7e00*/  VIADD R2, R6, 0x114 ;  /* 0x0000011406027836 */ /* 0x002fe40000000000 */
[----:B------:R-:W-:-:S04]  /*7e10*/  IMAD.HI.U32 R12, R245, R8, RZ ;  /* 0x00000008f50c7227 */ /* 0x000fc800078e00ff */
[----:B---3--:R-:W-:Y:S02]  /*7e20*/  VIADD R0, R6, 0x115 ;  /* 0x0000011506007836 */ /* 0x008fe40000000000 */
[----:B------:R-:W-:Y:S01]  /*7e30*/  IMAD R4, R247, R10, R4 ;  /* 0x0000000af7047224 */ /* 0x000fe200078e0204 */
[----:B------:R-:W-:Y:S01]  /*7e40*/  IABS R10, R2 ;  /* 0x00000002000a7213 */ /* 0x000fe20000000000 */
[----:B------:R-:W-:Y:S01]  /*7e50*/  IMAD.MOV R11, RZ, RZ, -R11 ;  /* 0x000000ffff0b7224 */ /* 0x000fe200078e0a0b */
[----:B------:R-:W-:Y:S01]  /*7e60*/  IABS R13, R0 ;  /* 0x00000000000d7213 */ /* 0x000fe20000000000 */
[----:B------:R-:W-:Y:S01]  /*7e70*/  IMAD.MOV R12, RZ, RZ, -R12 ;  /* 0x000000ffff0c7224 */ /* 0x000fe200078e0a0c */
[----:B------:R1:W-:Y:S01]  /*7e80*/  STL [R1+0x29dc], R4 ;  /* 0x0029dc0401007387 */ /* 0x0003e20000100800 */
[----:B------:R-:W-:-:S03]  /*7e90*/  IMAD.HI.U32 R14, R245, R9, RZ ;  /* 0x00000009f50e7227 */ /* 0x000fc600078e00ff */
[----:B------:R2:W-:Y:S01]  /*7ea0*/  STL [R1+0x2430], R2 ;  /* 0x0024300201007387 */ /* 0x0005e20000100800 */
[----:B------:R-:W-:Y:S02]  /*7eb0*/  IMAD R5, R247, R11, R5 ;  /* 0x0000000bf7057224 */ /* 0x000fe400078e0205 */
[----:B------:R-:W-:Y:S01]  /*7ec0*/  IMAD.MOV.U32 R11, RZ, RZ, R13 ;  /* 0x000000ffff0b7224 */ /* 0x000fe200078e000d */
[----:B------:R3:W-:Y:S01]  /*7ed0*/  STL [R1+0x242c], R0 ;  /* 0x00242c0001007387 */ /* 0x0007e20000100800 */
[----:B------:R-:W-:Y:S01]  /*7ee0*/  IMAD.HI.U32 R13, R245, R10, RZ ;  /* 0x0000000af50d7227 */ /* 0x000fe200078e00ff */
[----:B-1----:R-:W-:Y:S02]  /*7ef0*/  IADD3 R4, R6, 0x1d9, RZ ;  /* 0x000001d906047810 */ /* 0x002fe40007ffe0ff */
[----:B------:R-:W-:Y:S01]  /*7f00*/  STL [R1+0x29d4], R5 ;  /* 0x0029d40501007387 */ /* 0x000fe20000100800 */
[----:B------:R-:W-:Y:S01]  /*7f10*/  IMAD R8, R247, R12, R8 ;  /* 0x0000000cf7087224 */ /* 0x000fe200078e0208 */
[----:B------:R-:W-:Y:S01]  /*7f20*/  IADD3 R12, -R14, RZ, RZ ;  /* 0x000000ff0e0c7210 */ /* 0x000fe20007ffe1ff */
[----:B--2---:R-:W-:-:S02]  /*7f30*/  VIADD R2, R6, 0x116 ;  /* 0x0000011606027836 */ /* 0x004fc40000000000 */
[----:B------:R-:W-:Y:S01]  /*7f40*/  IMAD.MOV R14, RZ, RZ, -R13 ;  /* 0x000000ffff0e7224 */ /* 0x000fe200078e0a0d */
[----:B------:R-:W-:Y:S01]  /*7f50*/  STL [R1+0x29e0], R8 ;  /* 0x0029e00801007387 */ /* 0x000fe20000100800 */
[----:B---3--:R-:W-:Y:S02]  /*7f60*/  VIADD R0, R6, 0x117 ;  /* 0x0000011706007836 */ /* 0x008fe40000000000 */
[C---:B------:R-:W-:Y:S01]  /*7f70*/  IMAD R9, R247.reuse, R12, R9 ;  /* 0x0000000cf7097224 */ /* 0x040fe200078e0209 */
[----:B------:R-:W-:Y:S01]  /*7f80*/  STL [R1+0x2428], R2 ;  /* 0x0024280201007387 */ /* 0x000fe20000100800 */
[----:B------:R-:W-:Y:S01]  /*7f90*/  IMAD R10, R247, R14, R10 ;  /* 0x0000000ef70a7224 */ /* 0x000fe200078e020a */
[----:B------:R-:W-:Y:S01]  /*7fa0*/  IABS R13, R0 ;  /* 0x00000000000d7213 */ /* 0x000fe20000000000 */
[----:B------:R-:W-:Y:S01]  /*7fb0*/  IMAD.HI.U32 R15, R245, R11, RZ ;  /* 0x0000000bf50f7227 */ /* 0x000fe200078e00ff */
[----:B------:R1:W-:Y:S01]  /*7fc0*/  STL [R1+0x2424], R0 ;  /* 0x0024240001007387 */ /* 0x0003e20000100800 */
[----:B------:R-:W-:-:S02]  /*7fd0*/  IABS R12, R2 ;  /* 0x00000002000c7213 */ /* 0x000fc40000000000 */
[----:B------:R-:W-:Y:S01]  /*7fe0*/  IMAD.MOV R15, RZ, RZ, -R15 ;  /* 0x000000ffff0f7224 */ /* 0x000fe200078e0a0f */
[----:B------:R-:W-:Y:S01]  /*7ff0*/  STL [R1+0x29d0], R9 ;  /* 0x0029d00901007387 */ /* 0x000fe20000100800 */
[----:B------:R-:W-:-:S03]  /*8000*/  IMAD.HI.U32 R17, R245, R13, RZ ;  /* 0x0000000df5117227 */ /* 0x000fc600078e00ff */
[----:B------:R-:W-:Y:S01]  /*8010*/  STL [R1+0x29e4], R10 ;  /* 0x0029e40a01007387 */ /* 0x000fe20000100800 */
[----:B------:R-:W-:-:S04]  /*8020*/  IMAD.HI.U32 R16, R245, R12, RZ ;  /* 0x0000000cf5107227 */ /* 0x000fc800078e00ff */
[----:B-1----:R-:W-:Y:S01]  /*8030*/  VIADD R0, R6, 0x118 ;  /* 0x0000011806007836 */ /* 0x002fe20000000000 */
[----:B------:R-:W-:Y:S01]  /*8040*/  IADD3 R16, -R16, RZ, RZ ;  /* 0x000000ff10107210 */ /* 0x000fe20007ffe1ff */
[----:B------:R-:W-:Y:S02]  /*8050*/  VIADD R2, R6, 0x119 ;  /* 0x0000011906027836 */ /* 0x000fe40000000000 */
[C---:B------:R-:W-:Y:S01]  /*8060*/  IMAD R11, R247.reuse, R15, R11 ;  /* 0x0000000ff70b7224 */ /* 0x040fe200078e020b */
[----:B------:R1:W-:Y:S01]  /*8070*/  STL [R1+0x2420], R0 ;  /* 0x0024200001007387 */ /* 0x0003e20000100800 */
[----:B------:R-:W-:Y:S01]  /*8080*/  IABS R14, R0 ;  /* 0x00000000000e7213 */ /* 0x000fe20000000000 */
[----:B------:R-:W-:Y:S01]  /*8090*/  IMAD.MOV R17, RZ, RZ, -R17 ;  /* 0x000000ffff117224 */ /* 0x000fe200078e0a11 */
[----:B------:R-:W-:Y:S01]  /*80a0*/  IABS R15, R2 ;  /* 0x00000002000f7213 */ /* 0x000fe20000000000 */
[----:B------:R-:W-:Y:S01]  /*80b0*/  IMAD R12, R247, R16, R12 ;  /* 0x00000010f70c7224 */ /* 0x000fe200078e020c */
[----:B------:R-:W-:Y:S01]  /*80c0*/  STL [R1+0x2a04], R11 ;  /* 0x002a040b01007387 */ /* 0x000fe20000100800 */
[----:B------:R-:W-:-:S03]  /*80d0*/  IMAD.HI.U32 R19, R245, R14, RZ ;  /* 0x0000000ef5137227 */ /* 0x000fc600078e00ff */
[----:B------:R2:W-:Y:S01]  /*80e0*/  STL [R1+0x241c], R2 ;  /* 0x00241c0201007387 */ /* 0x0005e20000100800 */
[C---:B-1----:R-:W-:Y:S02]  /*80f0*/  VIADD R0, R6.reuse, 0x11a ;  /* 0x0000011a06007836 */ /* 0x042fe40000000000 */
[----:B------:R-:W-:Y:S02]  /*8100*/  IMAD R13, R247, R17, R13 ;  /* 0x00000011f70d7224 */ /* 0x000fe400078e020d */
[----:B------:R-:W-:Y:S01]  /*8110*/  IMAD.MOV R17, RZ, RZ, -R19 ;  /* 0x000000ffff117224 */ /* 0x000fe200078e0a13 */
[----:B------:R-:W-:Y:S01]  /*8120*/  IABS R18, R0 ;  /* 0x0000000000127213 */ /* 0x000fe20000000000 */
[----:B------:R1:W-:Y:S01]  /*8130*/  STL [R1+0x2418], R0 ;  /* 0x0024180001007387 */ /* 0x0003e20000100800 */
[----:B------:R-:W-:Y:S02]  /*8140*/  IMAD.MOV.U32 R239, RZ, RZ, R209 ;  /* 0x000000ffffef7224 */ /* 0x000fe400078e00d1 */
[----:B--2---:R-:W-:Y:S01]  /*8150*/  VIADD R2, R6, 0x11b ;  /* 0x0000011b06027836 */ /* 0x004fe20000000000 */
[----:B------:R-:W-:Y:S01]  /*8160*/  STL [R1+0x2a08], R12 ;  /* 0x002a080c01007387 */ /* 0x000fe20000100800 */
[----:B------:R-:W-:-:S02]  /*8170*/  IMAD.MOV.U32 R16, RZ, RZ, R18 ;  /* 0x000000ffff107224 */ /* 0x000fc400078e0012 */
[----:B------:R-:W-:Y:S01]  /*8180*/  IMAD.HI.U32 R18, R245, R15, RZ ;  /* 0x0000000ff5127227 */ /* 0x000fe200078e00ff */
[----:B------:R2:W-:Y:S03]  /*8190*/  STL [R1+0x2a0c], R13 ;  /* 0x002a0c0d01007387 */ /* 0x0005e60000100800 */
[C---:B-1----:R-:W-:Y:S01]  /*81a0*/  VIADD R0, R6.reuse, 0x11c ;  /* 0x0000011c06007836 */ /* 0x042fe20000000000 */
[----:B------:R-:W-:Y:S01]  /*81b0*/  STL [R1+0x2414], R2 ;  /* 0x0024140201007387 */ /* 0x000fe20000100800 */
[----:B------:R-:W-:Y:S02]  /*81c0*/  IMAD.MOV R19, RZ, RZ, -R18 ;  /* 0x000000ffff137224 */ /* 0x000fe400078e0a12 */
[C---:B------:R-:W-:Y:S01]  /*81d0*/  IMAD R14, R247.reuse, R17, R14 ;  /* 0x00000011f70e7224 */ /* 0x040fe200078e020e */
[----:B------:R1:W-:Y:S01]  /*81e0*/  STL [R1+0x2410], R0 ;  /* 0x0024100001007387 */ /* 0x0003e20000100800 */
[----:B------:R-:W-:Y:S01]  /*81f0*/  IABS R18, R0 ;  /* 0x0000000000127213 */ /* 0x000fe20000000000 */
[----:B------:R-:W-:Y:S01]  /*8200*/  IMAD R15, R247, R19, R15 ;  /* 0x00000013f70f7224 */ /* 0x000fe200078e020f */
[----:B------:R-:W-:Y:S01]  /*8210*/  IABS R17, R2 ;  /* 0x0000000200117213 */ /* 0x000fe20000000000 */
[----:B------:R-:W-:Y:S01]  /*8220*/  IMAD.HI.U32 R20, R245, R16, RZ ;  /* 0x00000010f5147227 */ /* 0x000fe200078e00ff */
[----:B------:R-:W-:Y:S01]  /*8230*/  STL [R1+0x2a10], R14 ;  /* 0x002a100e01007387 */ /* 0x000fe20000100800 */
[----:B--2---:R-:W-:-:S02]  /*8240*/  IADD3 R13, R6, 0x1e3, RZ ;  /* 0x000001e3060d7810 */ /* 0x004fc40007ffe0ff */
[----:B------:R-:W-:Y:S01]  /*8250*/  IMAD.MOV R20, RZ, RZ, -R20 ;  /* 0x000000ffff147224 */ /* 0x000fe200078e0a14 */
[----:B------:R-:W-:Y:S01]  /*8260*/  STL [R1+0x2a14], R15 ;  /* 0x002a140f01007387 */ /* 0x000fe20000100800 */
[C---:B-1----:R-:W-:Y:S01]  /*8270*/  IADD3 R0, R6.reuse, 0x11d, RZ ;  /* 0x0000011d06007810 */ /* 0x042fe20007ffe0ff */
[----:B------:R-:W-:Y:S02]  /*8280*/  VIADD R2, R6, 0x11e ;  /* 0x0000011e06027836 */ /* 0x000fe40000000000 */
[C---:B------:R-:W-:Y:S01]  /*8290*/  IMAD.HI.U32 R21, R245.reuse, R17, RZ ;  /* 0x00000011f5157227 */ /* 0x040fe200078e00ff */
[----:B------:R-:W-:Y:S01]  /*82a0*/  IABS R19, R0 ;  /* 0x0000000000137213 */ /* 0x000fe20000000000 */
[----:B------:R1:W-:Y:S02]  /*82b0*/  STL [R1+0x240c], R0 ;  /* 0x00240c0001007387 */ /* 0x0003e40000100800 */
[----:B------:R-:W-:-:S04]  /*82c0*/  IMAD.HI.U32 R22, R245, R18, RZ ;  /* 0x00000012f5167227 */ /* 0x000fc800078e00ff */
[C---:B------:R-:W-:Y:S01]  /*82d0*/  IMAD R16, R247.reuse, R20, R16 ;  /* 0x00000014f7107224 */ /* 0x040fe200078e0210 */
[----:B------:R-:W-:Y:S01]  /*82e0*/  IABS R20, R2 ;  /* 0x0000000200147213 */ /* 0x000fe20000000000 */
[----:B------:R-:W-:Y:S02]  /*82f0*/  IMAD.MOV R21, RZ, RZ, -R21 ;  /* 0x000000ffff157224 */ /* 0x000fe400078e0a15 */
[----:B-1----:R-:W-:Y:S01]  /*8300*/  VIADD R0, R6, 0x11f ;  /* 0x0000011f06007836 */ /* 0x002fe20000000000 */
[----:B------:R-:W-:Y:S01]  /*8310*/  STL [R1+0x2a1c], R16 ;  /* 0x002a1c1001007387 */ /* 0x000fe20000100800 */
[----:B------:R-:W-:Y:S02]  /*8320*/  IMAD.MOV R22, RZ, RZ, -R22 ;  /* 0x000000ffff167224 */ /* 0x000fe400078e0a16 */
[----:B------:R-:W-:Y:S01]  /*8330*/  IMAD R17, R247, R21, R17 ;  /* 0x00000015f7117224 */ /* 0x000fe200078e0211 */
[----:B------:R-:W-:Y:S01]  /*8340*/  IABS R23, R0 ;  /* 0x0000000000177213 */ /* 0x000fe20000000000 */
[C---:B------:R-:W-:Y:S01]  /*8350*/  IMAD.HI.U32 R24, R245.reuse, R19, RZ ;  /* 0x00000013f5187227 */ /* 0x040fe200078e00ff */
[----:B------:R1:W-:Y:S03]  /*8360*/  STL [R1+0x2408], R2 ;  /* 0x0024080201007387 */ /* 0x0003e60000100800 */
[----:B------:R-:W-:Y:S01]  /*8370*/  IMAD.MOV.U32 R21, RZ, RZ, R23 ;  /* 0x000000ffff157224 */ /* 0x000fe200078e0017 */
[----:B------:R2:W-:Y:S01]  /*8380*/  STL [R1+0x2404], R0 ;  /* 0x0024040001007387 */ /* 0x0005e20000100800 */
[----:B------:R-:W-:-:S03]  /*8390*/  IMAD.HI.U32 R23, R245, R20, RZ ;  /* 0x00000014f5177227 */ /* 0x000fc600078e00ff */
[----:B------:R-:W-:Y:S01]  /*83a0*/  STL [R1+0x2a24], R17 ;  /* 0x002a241101007387 */ /* 0x000fe20000100800 */
[C---:B------:R-:W-:Y:S02]  /*83b0*/  IMAD R18, R247.reuse, R22, R18 ;  /* 0x00000016f7127224 */ /* 0x040fe400078e0212 */
[C---:B-1----:R-:W-:Y:S02]  /*83c0*/  VIADD R2, R6.reuse, 0x120 ;  /* 0x0000012006027836 */ /* 0x042fe40000000000 */
[----:B------:R-:W-:Y:S01]  /*83d0*/  IMAD.MOV R22, RZ, RZ, -R24 ;  /* 0x000000ffff167224 */ /* 0x000fe200078e0a18 */
[----:B--2---:R-:W-:Y:S01]  /*83e0*/  IADD3 R0, R6, 0x121, RZ ;  /* 0x0000012106007810 */ /* 0x004fe20007ffe0ff */
[----:B------:R-:W-:Y:S01]  /*83f0*/  IMAD.MOV R24, RZ, RZ, -R23 ;  /* 0x000000ffff187224 */ /* 0x000fe200078e0a17 */
[----:B------:R-:W-:Y:S01]  /*8400*/  STL [R1+0x2a28], R18 ;  /* 0x002a281201007387 */ /* 0x000fe20000100800 */
[C---:B------:R-:W-:Y:S01]  /*8410*/  IMAD R19, R247.reuse, R22, R19 ;  /* 0x00000016f7137224 */ /* 0x040fe200078e0213 */
[----:B------:R-:W-:Y:S01]  /*8420*/  IABS R23, R0 ;  /* 0x0000000000177213 */ /* 0x000fe20000000000 */
[----:B------:R-:W-:Y:S01]  /*8430*/  IMAD R20, R247, R24, R20 ;  /* 0x00000018f7147224 */ /* 0x000fe200078e0214 */
[----:B------:R1:W-:Y:S01]  /*8440*/  STL [R1+0x2400], R2 ;  /* 0x0024000201007387 */ /* 0x0003e20000100800 */
[----:B------:R-:W-:Y:S01]  /*8450*/  IABS R22, R2 ;  /* 0x0000000200167213 */ /* 0x000fe20000000000 */
[----:B------:R-:W-:-:S02]  /*8460*/  IMAD.HI.U32 R25, R245, R21, RZ ;  /* 0x00000015f5197227 */ /* 0x000fc400078e00ff */
[----:B------:R2:W-:Y:S02]  /*8470*/  STL [R1+0x23fc], R0 ;  /* 0x0023fc0001007387 */ /* 0x0005e40000100800 */
[----:B------:R-:W-:Y:S02]  /*8480*/  IMAD.MOV R25, RZ, RZ, -R25 ;  /* 0x000000ffff197224 */ /* 0x000fe400078e0a19 */
[----:B------:R-:W-:Y:S01]  /*8490*/  STL [R1+0x2a2c], R19 ;  /* 0x002a2c1301007387 */ /* 0x000fe20000100800 */
[----:B------:R-:W-:-:S03]  /*84a0*/  IMAD.HI.U32 R26, R245, R22, RZ ;  /* 0x00000016f51a7227 */ /* 0x000fc600078e00ff */
[----:B------:R-:W-:Y:S01]  /*84b0*/  STL [R1+0x2a30], R20 ;  /* 0x002a301401007387 */ /* 0x000fe20000100800 */
[C---:B-1----:R-:W-:Y:S02]  /*84c0*/  VIADD R2, R6.reuse, 0x123 ;  /* 0x0000012306027836 */ /* 0x042fe40000000000 */
[----:B--2---:R-:W-:Y:S01]  /*84d0*/  VIADD R0, R6, 0x122 ;  /* 0x0000012206007836 */ /* 0x004fe20000000000 */
[----:B------:R-:W1:Y:S01]  /*84e0*/  S2R R18, SR_TID.X ;  /* 0x0000000000127919 */ /* 0x000e620000002100 */
[----:B------:R-:W-:-:S03]  /*84f0*/  IMAD.HI.U32 R27, R245, R23, RZ ;  /* 0x00000017f51b7227 */ /* 0x000fc600078e00ff */
[----:B------:R2:W-:Y:S01]  /*8500*/  STL [R1+0x23f8], R0 ;  /* 0x0023f80001007387 */ /* 0x0005e20000100800 */
[----:B------:R-:W-:Y:S01]  /*8510*/  IABS R24, R0 ;  /* 0x0000000000187213 */ /* 0x000fe20000000000 */
[C---:B------:R-:W-:Y:S01]  /*8520*/  IMAD R21, R247.reuse, R25, R21 ;  /* 0x00000019f7157224 */ /* 0x040fe200078e0215 */
[----:B------:R-:W-:Y:S01]  /*8530*/  IABS R25, R2 ;  /* 0x0000000200197213 */ /* 0x000fe20000000000 */
[----:B------:R-:W-:Y:S02]  /*8540*/  IMAD.MOV R26, RZ, RZ, -R26 ;  /* 0x000000ffff1a7224 */ /* 0x000fe400078e0a1a */
[----:B------:R-:W-:Y:S01]  /*8550*/  IMAD.MOV R27, RZ, RZ, -R27 ;  /* 0x000000ffff1b7224 */ /* 0x000fe200078e0a1b */
[----:B------:R-:W-:Y:S01]  /*8560*/  STL [R1+0x2a34], R21 ;  /* 0x002a341501007387 */ /* 0x000fe20000100800 */
[----:B------:R-:W-:Y:S02]  /*8570*/  IMAD R22, R247, R26, R22 ;  /* 0x0000001af7167224 */ /* 0x000fe400078e0216 */
[----:B--2---:R-:W-:Y:S01]  /*8580*/  VIADD R0, R6, 0x124 ;  /* 0x0000012406007836 */ /* 0x004fe20000000000 */
[----:B------:R2:W-:Y:S01]  /*8590*/  STL [R1+0x23f4], R2 ;  /* 0x0023f40201007387 */ /* 0x0005e20000100800 */
[----:B------:R-:W-:-:S03]  /*85a0*/  IMAD.HI.U32 R29, R245, R24, RZ ;  /* 0x00000018f51d7227 */ /* 0x000fc600078e00ff */
[----:B------:R-:W-:Y:S01]  /*85b0*/  IABS R28, R0 ;  /* 0x00000000001c7213 */ /* 0x000fe20000000000 */
[----:B------:R-:W-:Y:S01]  /*85c0*/  IMAD R23, R247, R27, R23 ;  /* 0x0000001bf7177224 */ /* 0x000fe200078e0217 */
[----:B------:R3:W-:Y:S01]  /*85d0*/  STL [R1+0x23f0], R0 ;  /* 0x0023f00001007387 */ /* 0x0007e20000100800 */
[----:B------:R-:W-:Y:S01]  /*85e0*/  IMAD.MOV R27, RZ, RZ, -R29 ;  /* 0x000000ffff1b7224 */ /* 0x000fe200078e0a1d */
[----:B------:R-:W-:Y:S01]  /*85f0*/  MOV R26, R28 ;  /* 0x0000001c001a7202 */ /* 0x000fe20000000f00 */
[----:B------:R-:W-:Y:S01]  /*8600*/  IMAD.HI.U32 R28, R245, R25, RZ ;  /* 0x00000019f51c7227 */ /* 0x000fe200078e00ff */
[----:B------:R-:W-:Y:S03]  /*8610*/  STL [R1+0x2a38], R22 ;  /* 0x002a381601007387 */ /* 0x000fe60000100800 */
[----:B--2---:R-:W-:Y:S01]  /*8620*/  VIADD R2, R6, 0x125 ;  /* 0x0000012506027836 */ /* 0x004fe20000000000 */
[----:B------:R-:W-:Y:S01]  /*8630*/  STL [R1+0x2a3c], R23 ;  /* 0x002a3c1701007387 */ /* 0x000fe20000100800 */
[----:B------:R-:W-:-:S02]  /*8640*/  IMAD.MOV R29, RZ, RZ, -R28 ;  /* 0x000000ffff1d7224 */ /* 0x000fc400078e0a1c */
[----:B---3--:R-:W-:Y:S01]  /*8650*/  VIADD R0, R6, 0x126 ;  /* 0x0000012606007836 */ /* 0x008fe20000000000 */
[----:B------:R2:W-:Y:S01]  /*8660*/  STL [R1+0x23ec], R2 ;  /* 0x0023ec0201007387 */ /* 0x0005e20000100800 */
[C---:B------:R-:W-:Y:S01]  /*8670*/  IMAD R24, R247.reuse, R27, R24 ;  /* 0x0000001bf7187224 */ /* 0x040fe200078e0218 */
[----:B------:R-:W-:Y:S01]  /*8680*/  IABS R27, R2 ;  /* 0x00000002001b7213 */ /* 0x000fe20000000000 */
[----:B------:R-:W-:Y:S01]  /*8690*/  IMAD R25, R247, R29, R25 ;  /* 0x0000001df7197224 */ /* 0x000fe200078e0219 */
[----:B------:R3:W-:Y:S01]  /*86a0*/  STL [R1+0x23e8], R0 ;  /* 0x0023e80001007387 */ /* 0x0007e20000100800 */
[----:B------:R-:W-:Y:S01]  /*86b0*/  IABS R28, R0 ;  /* 0x00000000001c7213 */ /* 0x000fe20000000000 */
[----:B------:R-:W-:Y:S02]  /*86c0*/  IMAD.HI.U32 R30, R245, R26, RZ ;  /* 0x0000001af51e7227 */ /* 0x000fe400078e00ff */
[----:B------:R4:W-:Y:S02]  /*86d0*/  STL [R1+0x2a40], R24 ;  /* 0x002a401801007387 */ /* 0x0009e40000100800 */
[----:B------:R-:W-:-:S02]  /*86e0*/  IMAD.MOV R30, RZ, RZ, -R30 ;  /* 0x000000ffff1e7224 */ /* 0x000fc400078e0a1e */
[----:B------:R-:W-:Y:S01]  /*86f0*/  STL [R1+0x2a44], R25 ;  /* 0x002a441901007387 */ /* 0x000fe20000100800 */
[C---:B--2---:R-:W-:Y:S02]  /*8700*/  VIADD R2, R6.reuse, 0x128 ;  /* 0x0000012806027836 */ /* 0x044fe40000000000 */
[C---:B---3--:R-:W-:Y:S02]  /*8710*/  VIADD R0, R6.reuse, 0x127 ;  /* 0x0000012706007836 */ /* 0x048fe40000000000 */
[C---:B------:R-:W-:Y:S01]  /*8720*/  IMAD.HI.U32 R31, R245.reuse, R27, RZ ;  /* 0x0000001bf51f7227 */ /* 0x040fe200078e00ff */
[----:B----4-:R-:W-:Y:S02]  /*8730*/  IADD3 R24, R6, 0x1f1, RZ ;  /* 0x000001f106187810 */ /* 0x010fe40007ffe0ff */
[----:B------:R2:W-:Y:S01]  /*8740*/  STL [R1+0x23e4], R0 ;  /* 0x0023e40001007387 */ /* 0x0005e20000100800 */
[----:B------:R-:W-:Y:S01]  /*8750*/  IABS R29, R0 ;  /* 0x00000000001d7213 */ /* 0x000fe20000000000 */
[----:B------:R-:W-:-:S04]  /*8760*/  IMAD.HI.U32 R32, R245, R28, RZ ;  /* 0x0000001cf5207227 */ /* 0x000fc800078e00ff */
[C---:B------:R-:W-:Y:S01]  /*8770*/  IMAD R26, R247.reuse, R30, R26 ;  /* 0x0000001ef71a7224 */ /* 0x040fe200078e021a */
[----:B------:R-:W-:Y:S01]  /*8780*/  IABS R30, R2 ;  /* 0x00000002001e7213 */ /* 0x000fe20000000000 */
[----:B------:R-:W-:Y:S01]  /*8790*/  IMAD.MOV R31, RZ, RZ, -R31 ;  /* 0x000000ffff1f7224 */ /* 0x000fe200078e0a1f */
[----:B--2---:R-:W-:Y:S01]  /*87a0*/  IADD3 R0, R6, 0x129, RZ ;  /* 0x0000012906007810 */ /* 0x004fe20007ffe0ff */
[----:B------:R-:W-:Y:S01]  /*87b0*/  IMAD.MOV R32, RZ, RZ, -R32 ;  /* 0x000000ffff207224 */ /* 0x000fe200078e0a20 */
[----:B------:R-:W-:Y:S01]  /*87c0*/  STL [R1+0x2a48], R26 ;  /* 0x002a481a01007387 */ /* 0x000fe20000100800 */
        /* <DEDUP_REMOVED lines=9> */
[C---:B--2---:R-:W-:Y:S02]  /*8860*/  VIADD R2, R6.reuse, 0x12a ;  /* 0x0000012a06027836 */ /* 0x044fe40000000000 */
[----:B------:R-:W-:Y:S01]  /*8870*/  IMAD.MOV R32, RZ, RZ, -R34 ;  /* 0x000000ffff207224 */ /* 0x000fe200078e0a22 */
[----:B------:R-:W-:Y:S01]  /*8880*/  STL [R1+0x2a50], R28 ;  /* 0x002a501c01007387 */ /* 0x000fe20000100800 */
[----:B---3--:R-:W-:Y:S02]  /*8890*/  VIADD R0, R6, 0x12b ;  /* 0x0000012b06007836 */ /* 0x008fe40000000000 */
[----:B------:R-:W-:Y:S01]  /*88a0*/  IMAD.MOV R34, RZ, RZ, -R33 ;  /* 0x000000ffff227224 */ /* 0x000fe200078e0a21 */
[----:B------:R2:W-:Y:S01]  /*88b0*/  STL [R1+0x23d8], R2 ;  /* 0x0023d80201007387 */ /* 0x0005e20000100800 */
[C---:B------:R-:W-:Y:S01]  /*88c0*/  IMAD R29, R247.reuse, R32, R29 ;  /* 0x00000020f71d7224 */ /* 0x040fe200078e021d */
[----:B------:R-:W-:Y:S01]  /*88d0*/  IABS R33, R0 ;  /* 0x0000000000217213 */ /* 0x000fe20000000000 */
[----:B------:R-:W-:Y:S01]  /*88e0*/  IMAD R30, R247, R34, R30 ;  /* 0x00000022f71e7224 */ /* 0x000fe200078e021e */
[----:B------:R3:W-:Y:S01]  /*88f0*/  STL [R1+0x23d4], R0 ;  /* 0x0023d40001007387 */ /* 0x0007e20000100800 */
[----:B------:R-:W-:Y:S01]  /*8900*/  IMAD.HI.U32 R35, R245, R31, RZ ;  /* 0x0000001ff5237227 */ /* 0x000fe200078e00ff */
[----:B------:R-:W-:-:S02]  /*8910*/  IABS R32, R2 ;  /* 0x0000000200207213 */ /* 0x000fc40000000000 */
[----:B------:R-:W-:Y:S01]  /*8920*/  STL [R1+0x2a54], R29 ;  /* 0x002a541d01007387 */ /* 0x000fe20000100800 */
[----:B------:R-:W-:Y:S01]  /*8930*/  IMAD.HI.U32 R37, R245, R33, RZ ;  /* 0x00000021f5257227 */ /* 0x000fe200078e00ff */
[----:B------:R-:W-:Y:S02]  /*8940*/  IADD3 R35, -R35, RZ, RZ ;  /* 0x000000ff23237210 */ /* 0x000fe40007ffe1ff */
[----:B------:R-:W-:Y:S01]  /*8950*/  STL [R1+0x2a58], R30 ;  /* 0x002a581e01007387 */ /* 0x000fe20000100800 */
[C---:B--2---:R-:W-:Y:S02]  /*8960*/  VIADD R2, R6.reuse, 0x12d ;  /* 0x0000012d06027836 */ /* 0x044fe40000000000 */
[----:B---3--:R-:W-:Y:S02]  /*8970*/  VIADD R0, R6, 0x12c ;  /* 0x0000012c06007836 */ /* 0x008fe40000000000 */
        /* <DEDUP_REMOVED lines=15> */
[----:B------:R-:W-:Y:S02]  /*8a70*/  IMAD.MOV R37, RZ, RZ, -R39 ;  /* 0x000000ffff257224 */ /* 0x000fe400078e0a27 */
[----:B------:R-:W-:Y:S01]  /*8a80*/  IMAD.MOV.U32 R36, RZ, RZ, R38 ;  /* 0x000000ffff247224 */ /* 0x000fe200078e0026 */
[C---:B--2---:R-:W-:Y:S01]  /*8a90*/  IADD3 R2, R6.reuse, 0x12f, RZ ;  /* 0x0000012f06027810 */ /* 0x044fe20007ffe0ff */
[----:B------:R-:W-:Y:S01]  /*8aa0*/  IMAD.HI.U32 R38, R245, R35, RZ ;  /* 0x00000023f5267227 */ /* 0x000fe200078e00ff */
[----:B------:R-:W-:Y:S03]  /*8ab0*/  STL [R1+0x2a60], R32 ;  /* 0x002a602001007387 */ /* 0x000fe60000100800 */
[----:B------:R-:W-:Y:S01]  /*8ac0*/  IMAD.MOV R39, RZ, RZ, -R38 ;  /* 0x000000ffff277224 */ /* 0x000fe200078e0a26 */
[----:B------:R-:W-:Y:S01]  /*8ad0*/  STL [R1+0x2a64], R33 ;  /* 0x002a642101007387 */ /* 0x000fe20000100800 */
[----:B---3--:R-:W-:-:S02]  /*8ae0*/  VIADD R0, R6, 0x130 ;  /* 0x0000013006007836 */ /* 0x008fc40000000000 */
[C---:B------:R-:W-:Y:S01]  /*8af0*/  IMAD R34, R247.reuse, R37, R34 ;  /* 0x00000025f7227224 */ /* 0x040fe200078e0222 */
[----:B------:R2:W-:Y:S01]  /*8b00*/  STL [R1+0x23c4], R2 ;  /* 0x0023c40201007387 */ /* 0x0005e20000100800 */
[----:B------:R-:W-:Y:S01]  /*8b10*/  IMAD R35, R247, R39, R35 ;  /* 0x00000027f7237224 */ /* 0x000fe200078e0223 */
[----:B------:R-:W-:Y:S01]  /*8b20*/  IABS R38, R0 ;  /* 0x0000000000267213 */ /* 0x000fe20000000000 */
[C---:B------:R-:W-:Y:S01]  /*8b30*/  IMAD.HI.U32 R40, R245.reuse, R36, RZ ;  /* 0x00000024f5287227 */ /* 0x040fe200078e00ff */
[----:B------:R3:W-:Y:S01]  /*8b40*/  STL [R1+0x23c0], R0 ;  /* 0x0023c00001007387 */ /* 0x0007e20000100800 */
[----:B------:R-:W-:Y:S02]  /*8b50*/  IABS R37, R2 ;  /* 0x0000000200257213 */ /* 0x000fe40000000000 */
[----:B------:R-:W-:Y:S01]  /*8b60*/  IMAD.MOV R40, RZ, RZ, -R40 ;  /* 0x000000ffff287224 */ /* 0x000fe200078e0a28 */
[----:B------:R-:W-:Y:S01]  /*8b70*/  STL [R1+0x2a68], R34 ;  /* 0x002a682201007387 */ /* 0x000fe20000100800 */
[----:B------:R-:W-:-:S03]  /*8b80*/  IMAD.HI.U32 R42, R245, R38, RZ ;  /* 0x00000026f52a7227 */ /* 0x000fc600078e00ff */
[----:B------:R-:W-:Y:S01]  /*8b90*/  STL [R1+0x2a6c], R35 ;  /* 0x002a6c2301007387 */ /* 0x000fe20000100800 */
[----:B--2---:R-:W-:Y:S01]  /*8ba0*/  VIADD R2, R6, 0x132 ;  /* 0x0000013206027836 */ /* 0x004fe20000000000 */
[----:B------:R-:W-:Y:S01]  /*8bb0*/  IADD3 R42, -R42, RZ, RZ ;  /* 0x000000ff2a2a7210 */ /* 0x000fe20007ffe1ff */
[----:B---3--:R-:W-:Y:S02]  /*8bc0*/  VIADD R0, R6, 0x131 ;  /* 0x0000013106007836 */ /* 0x008fe40000000000 */
[----:B------:R-:W-:-:S03]  /*8bd0*/  IMAD.HI.U32 R41, R245, R37, RZ ;  /* 0x00000025f5297227 */ /* 0x000fc600078e00ff */
[----:B------:R2:W-:Y:S01]  /*8be0*/  STL [R1+0x23bc], R0 ;  /* 0x0023bc0001007387 */ /* 0x0005e20000100800 */
[----:B------:R-:W-:Y:S01]  /*8bf0*/  IABS R39, R0 ;  /* 0x0000000000277213 */ /* 0x000fe20000000000 */
[----:B------:R-:W-:Y:S01]  /*8c00*/  IMAD R36, R247, R40, R36 ;  /* 0x00000028f7247224 */ /* 0x000fe200078e0224 */
[----:B------:R-:W-:Y:S01]  /*8c10*/  IABS R40, R2 ;  /* 0x0000000200287213 */ /* 0x000fe20000000000 */
[----:B------:R-:W-:Y:S02]  /*8c20*/  IMAD.MOV R41, RZ, RZ, -R41 ;  /* 0x000000ffff297224 */ /* 0x000fe400078e0a29 */
[----:B------:R-:W-:Y:S01]  /*8c30*/  IMAD.HI.U32 R44, R245, R39, RZ ;  /* 0x00000027f52c7227 */ /* 0x000fe200078e00ff */
[----:B------:R-:W-:Y:S03]  /*8c40*/  STL [R1+0x2a70], R36 ;  /* 0x002a702401007387 */ /* 0x000fe60000100800 */
[----:B--2---:R-:W-:Y:S01]  /*8c50*/  VIADD R0, R6, 0x133 ;  /* 0x0000013306007836 */ /* 0x004fe20000000000 */
[----:B------:R2:W-:Y:S01]  /*8c60*/  STL [R1+0x23b8], R2 ;  /* 0x0023b80201007387 */ /* 0x0005e20000100800 */
[----:B------:R-:W-:-:S02]  /*8c70*/  IMAD R37, R247, R41, R37 ;  /* 0x00000029f7257224 */ /* 0x000fc400078e0225 */
[----:B------:R-:W-:Y:S01]  /*8c80*/  IMAD R38, R247, R42, R38 ;  /* 0x0000002af7267224 */ /* 0x000fe200078e0226 */
[----:B------:R-:W-:Y:S01]  /*8c90*/  IABS R43, R0 ;  /* 0x00000000002b7213 */ /* 0x000fe20000000000 */
[----:B------:R3:W-:Y:S01]  /*8ca0*/  STL [R1+0x23b4], R0 ;  /* 0x0023b40001007387 */ /* 0x0007e20000100800 */
[----:B------:R-:W-:Y:S02]  /*8cb0*/  IMAD.MOV R42, RZ, RZ, -R44 ;  /* 0x000000ffff2a7224 */ /* 0x000fe400078e0a2c */
[C---:B------:R-:W-:Y:S01]  /*8cc0*/  VIADD R3, R6.reuse, 0x1da ;  /* 0x000001da06037836 */ /* 0x040fe20000000000 */
[----:B------:R-:W-:Y:S01]  /*8cd0*/  STL [R1+0x2a74], R37 ;  /* 0x002a742501007387 */ /* 0x000fe20000100800 */
[----:B------:R-:W-:Y:S02]  /*8ce0*/  IMAD.MOV.U32 R41, RZ, RZ, R43 ;  /* 0x000000ffff297224 */ /* 0x000fe400078e002b */
[----:B------:R-:W-:Y:S01]  /*8cf0*/  IMAD.HI.U32 R43, R245, R40, RZ ;  /* 0x00000028f52b7227 */ /* 0x000fe200078e00ff */
[----:B------:R-:W-:Y:S03]  /*8d00*/  STL [R1+0x2a78], R38 ;  /* 0x002a782601007387 */ /* 0x000fe60000100800 */
[----:B--2---:R-:W-:-:S02]  /*8d10*/  VIADD R2, R6, 0x134 ;  /* 0x0000013406027836 */ /* 0x004fc40000000000 */
[C---:B---3--:R-:W-:Y:S02]  /*8d20*/  VIADD R0, R6.reuse, 0x135 ;  /* 0x0000013506007836 */ /* 0x048fe40000000000 */
[----:B------:R-:W-:Y:S01]  /*8d30*/  IMAD.MOV R44, RZ, RZ, -R43 ;  /* 0x000000ffff2c7224 */ /* 0x000fe200078e0a2b */
[----:B------:R2:W-:Y:S01]  /*8d40*/  STL [R1+0x23b0], R2 ;  /* 0x0023b00201007387 */ /* 0x0005e20000100800 */
[C---:B------:R-:W-:Y:S01]  /*8d50*/  IMAD R39, R247.reuse, R42, R39 ;  /* 0x0000002af7277224 */ /* 0x040fe200078e0227 */
[----:B------:R-:W-:Y:S01]  /*8d60*/  IABS R43, R0 ;  /* 0x00000000002b7213 */ /* 0x000fe20000000000 */
[----:B------:R-:W-:Y:S01]  /*8d70*/  IMAD R40, R247, R44, R40 ;  /* 0x0000002cf7287224 */ /* 0x000fe200078e0228 */
[----:B------:R3:W-:Y:S01]  /*8d80*/  STL [R1+0x23ac], R0 ;  /* 0x0023ac0001007387 */ /* 0x0007e20000100800 */
[C---:B------:R-:W-:Y:S01]  /*8d90*/  IMAD.HI.U32 R45, R245.reuse, R41, RZ ;  /* 0x00000029f52d7227 */ /* 0x040fe200078e00ff */
[----:B------:R-:W-:Y:S02]  /*8da0*/  IABS R42, R2 ;  /* 0x00000002002a7213 */ /* 0x000fe40000000000 */
[----:B------:R-:W-:Y:S01]  /*8db0*/  STL [R1+0x2a7c], R39 ;  /* 0x002a7c2701007387 */ /* 0x000fe20000100800 */
[----:B------:R-:W-:Y:S01]  /*8dc0*/  IMAD.MOV R45, RZ, RZ, -R45 ;  /* 0x000000ffff2d7224 */ /* 0x000fe200078e0a2d */
[C---:B--2---:R-:W-:Y:S01]  /*8dd0*/  IADD3 R2, R6.reuse, 0x137, RZ ;  /* 0x0000013706027810 */ /* 0x044fe20007ffe0ff */
[----:B------:R-:W-:Y:S01]  /*8de0*/  IMAD.HI.U32 R46, R245, R42, RZ ;  /* 0x0000002af52e7227 */ /* 0x000fe200078e00ff */
[----:B------:R-:W-:Y:S03]  /*8df0*/  STL [R1+0x2a80], R40 ;  /* 0x002a802801007387 */ /* 0x000fe60000100800 */
[----:B---3--:R-:W-:-:S02]  /*8e00*/  VIADD R0, R6, 0x136 ;  /* 0x0000013606007836 */ /* 0x008fc40000000000 */
[----:B------:R-:W-:Y:S01]  /*8e10*/  IMAD R41, R247, R45, R41 ;  /* 0x0000002df7297224 */ /* 0x000fe200078e0229 */
[----:B------:R-:W-:Y:S01]  /*8e20*/  IABS R45, R2 ;  /* 0x00000002002d7213 */ /* 0x000fe20000000000 */
[----:B------:R-:W-:Y:S01]  /*8e30*/  IMAD.MOV R46, RZ, RZ, -R46 ;  /* 0x000000ffff2e7224 */ /* 0x000fe200078e0a2e */
[----:B------:R2:W-:Y:S01]  /*8e40*/  STL [R1+0x23a8], R0 ;  /* 0x0023a80001007387 */ /* 0x0005e20000100800 */
[----:B------:R-:W-:Y:S01]  /*8e50*/  IABS R44, R0 ;  /* 0x00000000002c7213 */ /* 0x000fe20000000000 */
[----:B------:R-:W-:Y:S02]  /*8e60*/  IMAD.HI.U32 R47, R245, R43, RZ ;  /* 0x0000002bf52f7227 */ /* 0x000fe400078e00ff */
[----:B------:R-:W-:Y:S02]  /*8e70*/  STL [R1+0x2a84], R41 ;  /* 0x002a842901007387 */ /* 0x000fe40000100800 */
[----:B------:R-:W-:Y:S02]  /*8e80*/  IMAD R42, R247, R46, R42 ;  /* 0x0000002ef72a7224 */ /* 0x000fe400078e022a */
[----:B------:R3:W-:Y:S01]  /*8e90*/  STL [R1+0x23a4], R2 ;  /* 0x0023a40201007387 */ /* 0x0007e20000100800 */
[----:B------:R-:W-:-:S02]  /*8ea0*/  IMAD.MOV R47, RZ, RZ, -R47 ;  /* 0x000000ffff2f7224 */ /* 0x000fc400078e0a2f */
[----:B--2---:R-:W-:Y:S02]  /*8eb0*/  VIADD R0, R6, 0x138 ;  /* 0x0000013806007836 */ /* 0x004fe40000000000 */
[----:B------:R-:W-:-:S03]  /*8ec0*/  IMAD.HI.U32 R49, R245, R44, RZ ;  /* 0x0000002cf5317227 */ /* 0x000fc600078e00ff */
[----:B------:R-:W-:Y:S01]  /*8ed0*/  IABS R48, R0 ;  /* 0x0000000000307213 */ /* 0x000fe20000000000 */
[----:B------:R2:W-:Y:S01]  /*8ee0*/  STL [R1+0x23a0], R0 ;  /* 0x0023a00001007387 */ /* 0x0005e20000100800 */
[C---:B---3--:R-:W-:Y:S02]  /*8ef0*/  VIADD R2, R6.reuse, 0x139 ;  /* 0x0000013906027836 */ /* 0x048fe40000000000 */
[----:B------:R-:W-:Y:S01]  /*8f00*/  IMAD R43, R247, R47, R43 ;  /* 0x0000002ff72b7224 */ /* 0x000fe200078e022b */
[----:B------:R-:W-:Y:S01]  /*8f10*/  STL [R1+0x2a88], R42 ;  /* 0x002a882a01007387 */ /* 0x000fe20000100800 */
[----:B------:R-:W-:Y:S02]  /*8f20*/  IMAD.MOV.U32 R46, RZ, RZ, R48 ;  /* 0x000000ffff2e7224 */ /* 0x000fe400078e0030 */
[----:B------:R-:W-:Y:S01]  /*8f30*/  IMAD.HI.U32 R48, R245, R45, RZ ;  /* 0x0000002df5307227 */ /* 0x000fe200078e00ff */
[----:B------:R3:W-:Y:S03]  /*8f40*/  STL [R1+0x239c], R2 ;  /* 0x00239c0201007387 */ /* 0x0007e60000100800 */
[----:B--2---:R-:W-:-:S02]  /*8f50*/  VIADD R0, R6, 0x13a ;  /* 0x0000013a06007836 */ /* 0x004fc40000000000 */
[----:B------:R-:W-:Y:S01]  /*8f60*/  IMAD.MOV R47, RZ, RZ, -R49 ;  /* 0x000000ffff2f7224 */ /* 0x000fe200078e0a31 */
[----:B------:R-:W-:Y:S01]  /*8f70*/  IADD3 R49, -R48, RZ, RZ ;  /* 0x000000ff30317210 */ /* 0x000fe20007ffe1ff */
[----:B------:R-:W-:Y:S01]  /*8f80*/  IMAD.HI.U32 R50, R245, R46, RZ ;  /* 0x0000002ef5327227 */ /* 0x000fe200078e00ff */
[----:B------:R2:W-:Y:S01]  /*8f90*/  STL [R1+0x2398], R0 ;  /* 0x0023980001007387 */ /* 0x0005e20000100800 */
[----:B------:R-:W-:Y:S02]  /*8fa0*/  IABS R48, R0 ;  /* 0x0000000000307213 */ /* 0x000fe40000000000 */
[C---:B------:R-:W-:Y:S01]  /*8fb0*/  IMAD R44, R247.reuse, R47, R44 ;  /* 0x0000002ff72c7224 */ /* 0x040fe200078e022c */
[----:B------:R-:W-:Y:S01]  /*8fc0*/  IABS R47, R2 ;  /* 0x00000002002f7213 */ /* 0x000fe20000000000 */
[----:B------:R-:W-:Y:S02]  /*8fd0*/  IMAD R45, R247, R49, R45 ;  /* 0x00000031f72d7224 */ /* 0x000fe400078e022d */
[----:B------:R-:W-:-:S02]  /*8fe0*/  IMAD.MOV R50, RZ, RZ, -R50 ;  /* 0x000000ffff327224 */ /* 0x000fc400078e0a32 */
[C---:B---3--:R-:W-:Y:S02]  /*8ff0*/  VIADD R2, R6.reuse, 0x13c ;  /* 0x0000013c06027836 */ /* 0x048fe40000000000 */
[----:B--2---:R-:W-:Y:S02]  /*9000*/  VIADD R0, R6, 0x13b ;  /* 0x0000013b06007836 */ /* 0x004fe40000000000 */
[----:B------:R-:W-:-:S03]  /*9010*/  IMAD.HI.U32 R51, R245, R47, RZ ;  /* 0x0000002ff5337227 */ /* 0x000fc600078e00ff */
[----:B------:R2:W-:Y:S01]  /*9020*/  STL [R1+0x2394], R0 ;  /* 0x0023940001007387 */ /* 0x0005e20000100800 */
[----:B------:R-:W-:Y:S01]  /*9030*/  IABS R49, R0 ;  /* 0x0000000000317213 */ /* 0x000fe20000000000 */
[----:B------:R-:W-:Y:S02]  /*9040*/  IMAD.HI.U32 R52, R245, R48, RZ ;  /* 0x00000030f5347227 */ /* 0x000fe400078e00ff */
[----:B------:R3:W-:Y:S02]  /*9050*/  STL [R1+0x2390], R2 ;  /* 0x0023900201007387 */ /* 0x0007e40000100800 */
[----:B------:R-:W-:Y:S01]  /*9060*/  IMAD R46, R247, R50, R46 ;  /* 0x00000032f72e7224 */ /* 0x000fe200078e022e */
[----:B------:R-:W-:Y:S01]  /*9070*/  IABS R50, R2 ;  /* 0x0000000200327213 */ /* 0x000fe20000000000 */
[----:B------:R-:W-:Y:S02]  /*9080*/  IMAD.MOV R51, RZ, RZ, -R51 ;  /* 0x000000ffff337224 */ /* 0x000fe400078e0a33 */
[----:B--2---:R-:W-:-:S02]  /*9090*/  VIADD R0, R6, 0x13d ;  /* 0x0000013d06007836 */ /* 0x004fc40000000000 */
[----:B------:R-:W-:Y:S02]  /*90a0*/  IMAD.MOV R52, RZ, RZ, -R52 ;  /* 0x000000ffff347224 */ /* 0x000fe400078e0a34 */
[----:B------:R-:W-:Y:S01]  /*90b0*/  IMAD.HI.U32 R54, R245, R49, RZ ;  /* 0x00000031f5367227 */ /* 0x000fe200078e00ff */
[----:B------:R-:W-:Y:S01]  /*90c0*/  IABS R53, R0 ;  /* 0x0000000000357213 */ /* 0x000fe20000000000 */
[----:B------:R2:W-:Y:S02]  /*90d0*/  STL [R1+0x238c], R0 ;  /* 0x00238c0001007387 */ /* 0x0005e40000100800 */
[C---:B------:R-:W-:Y:S02]  /*90e0*/  IMAD R47, R247.reuse, R51, R47 ;  /* 0x00000033f72f7224 */ /* 0x040fe400078e022f */
[----:B------:R-:W-:Y:S01]  /*90f0*/  IMAD R48, R247, R52, R48 ;  /* 0x00000034f7307224 */ /* 0x000fe200078e0230 */
[----:B------:R-:W-:Y:S01]  /*9100*/  IADD3 R52, -R54, RZ, RZ ;  /* 0x000000ff36347210 */ /* 0x000fe20007ffe1ff */
[----:B------:R-:W-:-:S02]  /*9110*/  IMAD.MOV.U32 R51, RZ, RZ, R53 ;  /* 0x000000ffff337224 */ /* 0x000fc400078e0035 */
[----:B---3--:R-:W-:Y:S02]  /*9120*/  VIADD R2, R6, 0x13e ;  /* 0x0000013e06027836 */ /* 0x008fe40000000000 */
[----:B------:R-:W-:-:S03]  /*9130*/  IMAD.HI.U32 R53, R245, R50, RZ ;  /* 0x00000032f5357227 */ /* 0x000fc600078e00ff */
[----:B------:R-:W-:Y:S01]  /*9140*/  STL [R1+0x2388], R2 ;  /* 0x0023880201007387 */ /* 0x000fe20000100800 */
[----:B--2---:R-:W-:Y:S02]  /*9150*/  VIADD R0, R6, 0x13f ;  /* 0x0000013f06007836 */ /* 0x004fe40000000000 */
[----:B------:R-:W-:Y:S02]  /*9160*/  IMAD.MOV R54, RZ, RZ, -R53 ;  /* 0x000000ffff367224 */ /* 0x000fe400078e0a35 */
[----:B------:R-:W-:Y:S01]  /*9170*/  IMAD R49, R247, R52, R49 ;  /* 0x00000034f7317224 */ /* 0x000fe200078e0231 */
[----:B------:R2:W-:Y:S01]  /*9180*/  STL [R1+0x2384], R0 ;  /* 0x0023840001007387 */ /* 0x0005e20000100800 */
[----:B------:R-:W-:Y:S01]  /*9190*/  IABS R53, R0 ;  /* 0x0000000000357213 */ /* 0x000fe20000000000 */
[----:B------:R-:W-:Y:S01]  /*91a0*/  IMAD.HI.U32 R55, R245, R51, RZ ;  /* 0x00000033f5377227 */ /* 0x000fe200078e00ff */
[----:B------:R-:W-:-:S03]  /*91b0*/  IABS R52, R2 ;  /* 0x0000000200347213 */ /* 0x000fc60000000000 */
[----:B------:R-:W-:Y:S02]  /*91c0*/  IMAD R50, R247, R54, R50 ;  /* 0x00000036f7327224 */ /* 0x000fe400078e0232 */
[----:B------:R-:W-:-:S04]  /*91d0*/  IMAD.HI.U32 R56, R245, R52, RZ ;  /* 0x00000034f5387227 */ /* 0x000fc800078e00ff */
[----:B--2---:R-:W-:Y:S01]  /*91e0*/  VIADD R0, R6, 0x140 ;  /* 0x0000014006007836 */ /* 0x004fe20000000000 */
[----:B------:R-:W-:Y:S01]  /*91f0*/  IADD3 R56, -R56, RZ, RZ ;  /* 0x000000ff38387210 */ /* 0x000fe20007ffe1ff */
[----:B------:R-:W-:Y:S02]  /*9200*/  IMAD.MOV R55, RZ, RZ, -R55 ;  /* 0x000000ffff377224 */ /* 0x000fe400078e0a37 */
[----:B------:R-:W-:Y:S01]  /*9210*/  VIADD R2, R6, 0x141 ;  /* 0x0000014106027836 */ /* 0x000fe20000000000 */
[----:B------:R2:W-:Y:S01]  /*9220*/  STL [R1+0x2380], R0 ;  /* 0x0023800001007387 */ /* 0x0005e20000100800 */
[----:B------:R-:W-:Y:S01]  /*9230*/  IABS R54, R0 ;  /* 0x0000000000367213 */ /* 0x000fe20000000000 */
[----:B------:R-:W-:Y:S02]  /*9240*/  IMAD R51, R247, R55, R51 ;  /* 0x00000037f7337224 */ /* 0x000fe400078e0233 */
[----:B------:R-:W-:Y:S01]  /*9250*/  IMAD.HI.U32 R57, R245, R53, RZ ;  /* 0x00000035f5397227 */ /* 0x000fe200078e00ff */
[----:B------:R-:W-:Y:S01]  /*9260*/  IABS R55, R2 ;  /* 0x0000000200377213 */ /* 0x000fe20000000000 */
[----:B------:R3:W-:Y:S02]  /*9270*/  STL [R1+0x237c], R2 ;  /* 0x00237c0201007387 */ /* 0x0007e40000100800 */
[----:B------:R-:W-:-:S02]  /*9280*/  IMAD.MOV R57, RZ, RZ, -R57 ;  /* 0x000000ffff397224 */ /* 0x000fc400078e0a39 */
[C---:B--2---:R-:W-:Y:S02]  /*9290*/  VIADD R0, R6.reuse, 0x142 ;  /* 0x0000014206007836 */ /* 0x044fe40000000000 */
[----:B------:R-:W-:Y:S02]  /*92a0*/  IMAD R52, R247, R56, R52 ;  /* 0x00000038f7347224 */ /* 0x000fe400078e0234 */
[----:B------:R-:W-:Y:S01]  /*92b0*/  IMAD.HI.U32 R59, R245, R54, RZ ;  /* 0x00000036f53b7227 */ /* 0x000fe200078e00ff */
[----:B------:R-:W-:Y:S01]  /*92c0*/  IABS R58, R0 ;  /* 0x00000000003a7213 */ /* 0x000fe20000000000 */
[----:B------:R2:W-:Y:S02]  /*92d0*/  STL [R1+0x2378], R0 ;  /* 0x0023780001007387 */ /* 0x0005e40000100800 */
[----:B---3--:R-:W-:Y:S02]  /*92e0*/  VIADD R2, R6, 0x143 ;  /* 0x0000014306027836 */ /* 0x008fe40000000000 */
[----:B------:R-:W-:-:S02]  /*92f0*/  IMAD.MOV.U32 R56, RZ, RZ, R58 ;  /* 0x000000ffff387224 */ /* 0x000fc400078e003a */
[----:B------:R-:W-:Y:S01]  /*9300*/  IMAD.HI.U32 R58, R245, R55, RZ ;  /* 0x00000037f53a7227 */ /* 0x000fe200078e00ff */
[----:B------:R-:W-:Y:S03]  /*9310*/  STL [R1+0x2374], R2 ;  /* 0x0023740201007387 */ /* 0x000fe60000100800 */
[----:B--2---:R-:W-:Y:S02]  /*9320*/  VIADD R0, R6, 0x144 ;  /* 0x0000014406007836 */ /* 0x004fe40000000000 */
[C---:B------:R-:W-:Y:S02]  /*9330*/  IMAD R53, R247.reuse, R57, R53 ;  /* 0x00000039f7357224 */ /* 0x040fe400078e0235 */
[----:B------:R-:W-:Y:S01]  /*9340*/  IMAD.MOV R57, RZ, RZ, -R59 ;  /* 0x000000ffff397224 */ /* 0x000fe200078e0a3b */
[----:B------:R2:W-:Y:S01]  /*9350*/  STL [R1+0x2370], R0 ;  /* 0x0023700001007387 */ /* 0x0005e20000100800 */
[----:B------:R-:W-:Y:S01]  /*9360*/  IMAD.MOV R59, RZ, RZ, -R58 ;  /* 0x000000ffff3b7224 */ /* 0x000fe200078e0a3a */
[----:B------:R-:W-:Y:S01]  /*9370*/  IABS R58, R0 ;  /* 0x00000000003a7213 */ /* 0x000fe20000000000 */
[----:B------:R-:W-:Y:S01]  /*9380*/  IMAD R54, R247, R57, R54 ;  /* 0x00000039f7367224 */ /* 0x000fe200078e0236 */
[----:B------:R-:W-:Y:S01]  /*9390*/  IABS R57, R2 ;  /* 0x0000000200397213 */ /* 0x000fe20000000000 */
[----:B------:R-:W-:-:S04]  /*93a0*/  IMAD.HI.U32 R60, R245, R56, RZ ;  /* 0x00000038f53c7227 */ /* 0x000fc800078e00ff */
[----:B------:R-:W-:Y:S01]  /*93b0*/  IMAD R55, R247, R59, R55 ;  /* 0x0000003bf7377224 */ /* 0x000fe200078e0237 */
[C---:B--2---:R-:W-:Y:S01]  /*93c0*/  IADD3 R0, R6.reuse, 0x145, RZ ;  /* 0x0000014506007810 */ /* 0x044fe20007ffe0ff */
[----:B------:R-:W-:Y:S02]  /*93d0*/  IMAD.MOV R60, RZ, RZ, -R60 ;  /* 0x000000ffff3c7224 */ /* 0x000fe400078e0a3c */
[----:B------:R-:W-:Y:S01]  /*93e0*/  VIADD R2, R6, 0x146 ;  /* 0x0000014606027836 */ /* 0x000fe20000000000 */
[----:B------:R-:W-:Y:S01]  /*93f0*/  IABS R59, R0 ;  /* 0x00000000003b7213 */ /* 0x000fe20000000000 */
[----:B------:R2:W-:Y:S01]  /*9400*/  STL [R1+0x236c], R0 ;  /* 0x00236c0001007387 */ /* 0x0005e20000100800 */
[----:B------:R-:W-:-:S03]  /*9410*/  IMAD.HI.U32 R61, R245, R57, RZ ;  /* 0x00000039f53d7227 */ /* 0x000fc600078e00ff */
[----:B------:R3:W-:Y:S01]  /*9420*/  STL [R1+0x2368], R2 ;  /* 0x0023680201007387 */ /* 0x0007e20000100800 */
[----:B------:R-:W-:-:S04]  /*9430*/  IMAD.HI.U32 R62, R245, R58, RZ ;  /* 0x0000003af53e7227 */ /* 0x000fc800078e00ff */
[----:B------:R-:W-:Y:S01]  /*9440*/  IMAD R56, R247, R60, R56 ;  /* 0x0000003cf7387224 */ /* 0x000fe200078e0238 */
[----:B------:R-:W-:Y:S01]  /*9450*/  IABS R60, R2 ;  /* 0x00000002003c7213 */ /* 0x000fe20000000000 */
[----:B--2---:R-:W-:Y:S02]  /*9460*/  VIADD R0, R6, 0x147 ;  /* 0x0000014706007836 */ /* 0x004fe40000000000 */
[----:B------:R-:W-:Y:S02]  /*9470*/  IMAD.MOV R61, RZ, RZ, -R61 ;  /* 0x000000ffff3d7224 */ /* 0x000fe400078e0a3d */
[----:B------:R-:W-:Y:S01]  /*9480*/  IMAD.MOV R62, RZ, RZ, -R62 ;  /* 0x000000ffff3e7224 */ /* 0x000fe200078e0a3e */
[----:B------:R-:W-:Y:S01]  /*9490*/  IABS R63, R0 ;  /* 0x00000000003f7213 */ /* 0x000fe20000000000 */
[----:B------:R-:W-:Y:S01]  /*94a0*/  IMAD.HI.U32 R64, R245, R59, RZ ;  /* 0x0000003bf5407227 */ /* 0x000fe200078e00ff */
[----:B------:R2:W-:Y:S03]  /*94b0*/  STL [R1+0x2364], R0 ;  /* 0x0023640001007387 */ /* 0x0005e60000100800 */
[----:B------:R-:W-:-:S02]  /*94c0*/  IMAD R57, R247, R61, R57 ;  /* 0x0000003df7397224 */ /* 0x000fc400078e0239 */
[----:B------:R-:W-:Y:S02]  /*94d0*/  IMAD.MOV.U32 R61, RZ, RZ, R63 ;  /* 0x000000ffff3d7224 */ /* 0x000fe400078e003f */
[C---:B---3--:R-:W-:Y:S02]  /*94e0*/  VIADD R2, R6.reuse, 0x148 ;  /* 0x0000014806027836 */ /* 0x048fe40000000000 */
[----:B------:R-:W-:Y:S01]  /*94f0*/  IMAD.HI.U32 R63, R245, R60, RZ ;  /* 0x0000003cf53f7227 */ /* 0x000fe200078e00ff */
[----:B--2---:R-:W-:Y:S02]  /*9500*/  IADD3 R0, R6, 0x149, RZ ;  /* 0x0000014906007810 */ /* 0x004fe40007ffe0ff */
[----:B------:R-:W-:Y:S01]  /*9510*/  STL [R1+0x2360], R2 ;  /* 0x0023600201007387 */ /* 0x000fe20000100800 */
        /* <DEDUP_REMOVED lines=8> */
[----:B------:R-:W-:Y:S02]  /*95a0*/  IMAD R60, R247, R64, R60 ;  /* 0x00000040f73c7224 */ /* 0x000fe400078e023c */
[C---:B--2---:R-:W-:Y:S02]  /*95b0*/  VIADD R0, R6.reuse, 0x14a ;  /* 0x0000014a06007836 */ /* 0x044fe40000000000 */
[----:B------:R-:W-:Y:S02]  /*95c0*/  IMAD.MOV R65, RZ, RZ, -R65 ;  /* 0x000000ffff417224 */ /* 0x000fe400078e0a41 */
[----:B------:R-:W-:Y:S01]  /*95d0*/  VIADD R2, R6, 0x14b ;  /* 0x0000014b06027836 */ /* 0x000fe20000000000 */
[----:B------:R2:W-:Y:S01]  /*95e0*/  STL [R1+0x2358], R0 ;  /* 0x0023580001007387 */ /* 0x0005e20000100800 */
[----:B------:R-:W-:Y:S01]  /*95f0*/  IABS R64, R0 ;  /* 0x0000000000407213 */ /* 0x000fe20000000000 */
[C---:B------:R-:W-:Y:S02]  /*9600*/  IMAD.HI.U32 R66, R245.reuse, R62, RZ ;  /* 0x0000003ef5427227 */ /* 0x040fe400078e00ff */
[----:B------:R3:W-:Y:S02]  /*9610*/  STL [R1+0x2354], R2 ;  /* 0x0023540201007387 */ /* 0x0007e40000100800 */
[----:B------:R-:W-:-:S04]  /*9620*/  IMAD.HI.U32 R67, R245, R63, RZ ;  /* 0x0000003ff5437227 */ /* 0x000fc800078e00ff */
[----:B--2---:R-:W-:Y:S02]  /*9630*/  VIADD R0, R6, 0x14c ;  /* 0x0000014c06007836 */ /* 0x004fe40000000000 */
[----:B------:R-:W-:Y:S01]  /*9640*/  IMAD R61, R247, R65, R61 ;  /* 0x00000041f73d7224 */ /* 0x000fe200078e023d */
[----:B------:R-:W-:Y:S01]  /*9650*/  IABS R65, R2 ;  /* 0x0000000200417213 */ /* 0x000fe20000000000 */
[----:B------:R-:W-:Y:S01]  /*9660*/  IMAD.MOV R66, RZ, RZ, -R66 ;  /* 0x000000ffff427224 */ /* 0x000fe200078e0a42 */
[----:B------:R-:W-:Y:S01]  /*9670*/  IABS R68, R0 ;  /* 0x0000000000447213 */ /* 0x000fe20000000000 */
[----:B------:R-:W-:Y:S01]  /*9680*/  IMAD.MOV R67, RZ, RZ, -R67 ;  /* 0x000000ffff437224 */ /* 0x000fe200078e0a43 */
[----:B------:R2:W-:Y:S01]  /*9690*/  STL [R1+0x2350], R0 ;  /* 0x0023500001007387 */ /* 0x0005e20000100800 */
[----:B------:R-:W-:-:S04]  /*96a0*/  IMAD.HI.U32 R69, R245, R64, RZ ;  /* 0x00000040f5457227 */ /* 0x000fc800078e00ff */
[----:B------:R-:W-:Y:S01]  /*96b0*/  IMAD R62, R247, R66, R62 ;  /* 0x00000042f73e7224 */ /* 0x000fe200078e023e */
[----:B------:R-:W-:Y:S01]  /*96c0*/  MOV R66, R68 ;  /* 0x0000004400427202 */ /* 0x000fe20000000f00 */
[----:B---3--:R-:W-:Y:S02]  /*96d0*/  VIADD R2, R6, 0x14d ;  /* 0x0000014d06027836 */ /* 0x008fe40000000000 */
[----:B------:R-:W-:-:S03]  /*96e0*/  IMAD.HI.U32 R68, R245, R65, RZ ;  /* 0x00000041f5447227 */ /* 0x000fc600078e00ff */
[----:B------:R-:W-:Y:S01]  /*96f0*/  STL [R1+0x234c], R2 ;  /* 0x00234c0201007387 */ /* 0x000fe20000100800 */
        /* <DEDUP_REMOVED lines=12> */
[C---:B------:R-:W-:Y:S01]  /*97c0*/  VIADD R2, R6.reuse, 0x150 ;  /* 0x0000015006027836 */ /* 0x040fe20000000000 */
[----:B------:R2:W-:Y:S01]  /*97d0*/  STL [R1+0x2344], R0 ;  /* 0x0023440001007387 */ /* 0x0005e20000100800 */
[----:B------:R-:W-:Y:S01]  /*97e0*/  IABS R69, R0 ;  /* 0x0000000000457213 */ /* 0x000fe20000000000 */
[----:B------:R-:W-:Y:S02]  /*97f0*/  IMAD.HI.U32 R71, R245, R67, RZ ;  /* 0x00000043f5477227 */ /* 0x000fe400078e00ff */
[----:B------:R3:W-:Y:S02]  /*9800*/  STL [R1+0x2340], R2 ;  /* 0x0023400201007387 */ /* 0x0007e40000100800 */
[----:B------:R-:W-:Y:S01]  /*9810*/  IMAD R66, R247, R70, R66 ;  /* 0x00000046f7427224 */ /* 0x000fe200078e0242 */
[----:B------:R-:W-:Y:S01]  /*9820*/  IABS R70, R2 ;  /* 0x0000000200467213 */ /* 0x000fe20000000000 */
[----:B------:R-:W-:Y:S01]  /*9830*/  IMAD.HI.U32 R72, R245, R68, RZ ;  /* 0x00000044f5487227 */ /* 0x000fe200078e00ff */
[----:B--2---:R-:W-:-:S03]  /*9840*/  IADD3 R0, R6, 0x151, RZ ;  /* 0x0000015106007810 */ /* 0x004fc60007ffe0ff */
[----:B------:R-:W-:Y:S01]  /*9850*/  IMAD.MOV R71, RZ, RZ, -R71 ;  /* 0x000000ffff477224 */ /* 0x000fe200078e0a47 */
[----:B------:R-:W-:Y:S01]  /*9860*/  IABS R73, R0 ;  /* 0x0000000000497213 */ /* 0x000fe20000000000 */
[----:B------:R-:W-:Y:S01]  /*9870*/  IMAD.MOV R72, RZ, RZ, -R72 ;  /* 0x000000ffff487224 */ /* 0x000fe200078e0a48 */
[----:B------:R2:W-:Y:S01]  /*9880*/  STL [R1+0x233c], R0 ;  /* 0x00233c0001007387 */ /* 0x0005e20000100800 */
[----:B------:R-:W-:Y:S02]  /*9890*/  IMAD R67, R247, R71, R67 ;  /* 0x00000047f7437224 */ /* 0x000fe400078e0243 */
[----:B------:R-:W-:-:S04]  /*98a0*/  IMAD.HI.U32 R74, R245, R69, RZ ;  /* 0x00000045f54a7227 */ /* 0x000fc800078e00ff */
[----:B------:R-:W-:Y:S02]  /*98b0*/  IMAD.MOV.U32 R71, RZ, RZ, R73 ;  /* 0x000000ffff477224 */ /* 0x000fe400078e0049 */
[----:B---3--:R-:W-:Y:S02]  /*98c0*/  VIADD R2, R6, 0x152 ;  /* 0x0000015206027836 */ /* 0x008fe40000000000 */
[----:B------:R-:W-:-:S03]  /*98d0*/  IMAD.HI.U32 R73, R245, R70, RZ ;  /* 0x00000046f5497227 */ /* 0x000fc600078e00ff */
[----:B------:R-:W-:Y:S01]  /*98e0*/  STL [R1+0x2338], R2 ;  /* 0x0023380201007387 */ /* 0x000fe20000100800 */
[----:B--2---:R-:W-:Y:S02]  /*98f0*/  VIADD R0, R6, 0x153 ;  /* 0x0000015306007836 */ /* 0x004fe40000000000 */
[----:B------:R-:W-:Y:S02]  /*9900*/  IMAD R68, R247, R72, R68 ;  /* 0x00000048f7447224 */ /* 0x000fe400078e0244 */
[----:B------:R-:W-:Y:S01]  /*9910*/  IMAD.MOV R72, RZ, RZ, -R74 ;  /* 0x000000ffff487224 */ /* 0x000fe200078e0a4a */
[----:B------:R2:W-:Y:S01]  /*9920*/  STL [R1+0x2334], R0 ;  /* 0x0023340001007387 */ /* 0x0005e20000100800 */
[----:B------:R-:W-:Y:S01]  /*9930*/  IMAD.MOV R74, RZ, RZ, -R73 ;  /* 0x000000ffff4a7224 */ /* 0x000fe200078e0a49 */
[----:B------:R-:W-:Y:S01]  /*9940*/  IABS R73, R0 ;  /* 0x0000000000497213 */ /* 0x000fe20000000000 */
[----:B------:R-:W-:-:S04]  /*9950*/  IMAD.HI.U32 R75, R245, R71, RZ ;  /* 0x00000047f54b7227 */ /* 0x000fc800078e00ff */
[C---:B------:R-:W-:Y:S01]  /*9960*/  IMAD R69, R247.reuse, R72, R69 ;  /* 0x00000048f7457224 */ /* 0x040fe200078e0245 */
[----:B------:R-:W-:Y:S01]  /*9970*/  IABS R72, R2 ;  /* 0x0000000200487213 */ /* 0x000fe20000000000 */
[----:B------:R-:W-:Y:S01]  /*9980*/  IMAD R70, R247, R74, R70 ;  /* 0x0000004af7467224 */ /* 0x000fe200078e0246 */
[----:B------:R-:W-:Y:S01]  /*9990*/  IADD3 R75, -R75, RZ, RZ ;  /* 0x000000ff4b4b7210 */ /* 0x000fe20007ffe1ff */
[C---:B--2---:R-:W-:Y:S02]  /*99a0*/  VIADD R0, R6.reuse, 0x154 ;  /* 0x0000015406007836 */ /* 0x044fe40000000000 */
[----:B------:R-:W-:Y:S02]  /*99b0*/  VIADD R2, R6, 0x155 ;  /* 0x0000015506027836 */ /* 0x000fe40000000000 */
[----:B------:R-:W-:Y:S01]  /*99c0*/  IMAD.HI.U32 R76, R245, R72, RZ ;  /* 0x00000048f54c7227 */ /* 0x000fe200078e00ff */
[----:B------:R2:W-:Y:S01]  /*99d0*/  STL [R1+0x2330], R0 ;  /* 0x0023300001007387 */ /* 0x0005e20000100800 */
[----:B------:R-:W-:-:S02]  /*99e0*/  IABS R74, R0 ;  /* 0x00000000004a7213 */ /* 0x000fc40000000000 */
[----:B------:R-:W-:Y:S01]  /*99f0*/  IMAD R71, R247, R75, R71 ;  /* 0x0000004bf7477224 */ /* 0x000fe200078e0247 */
[----:B------:R-:W-:Y:S01]  /*9a00*/  IABS R75, R2 ;  /* 0x00000002004b7213 */ /* 0x000fe20000000000 */
[----:B------:R-:W-:Y:S01]  /*9a10*/  IMAD.HI.U32 R77, R245, R73, RZ ;  /* 0x00000049f54d7227 */ /* 0x000fe200078e00ff */
[----:B------:R3:W-:Y:S03]  /*9a20*/  STL [R1+0x232c], R2 ;  /* 0x00232c0201007387 */ /* 0x0007e60000100800 */
[----:B------:R-:W-:Y:S02]  /*9a30*/  IMAD.MOV R76, RZ, RZ, -R76 ;  /* 0x000000ffff4c7224 */ /* 0x000fe400078e0a4c */
[----:B--2---:R-:W-:Y:S02]  /*9a40*/  VIADD R0, R6, 0x156 ;  /* 0x0000015606007836 */ /* 0x004fe40000000000 */
[----:B------:R-:W-:-:S02]  /*9a50*/  IMAD.MOV R77, RZ, RZ, -R77 ;  /* 0x000000ffff4d7224 */ /* 0x000fc400078e0a4d */
[----:B------:R-:W-:Y:S01]  /*9a60*/  IMAD R72, R247, R76, R72 ;  /* 0x0000004cf7487224 */ /* 0x000fe200078e0248 */
[----:B------:R-:W-:Y:S01]  /*9a70*/  IABS R78, R0 ;  /* 0x00000000004e7213 */ /* 0x000fe20000000000 */
[----:B------:R2:W-:Y:S01]  /*9a80*/  STL [R1+0x2328], R0 ;  /* 0x0023280001007387 */ /* 0x0005e20000100800 */
[----:B------:R-:W-:Y:S01]  /*9a90*/  IMAD.HI.U32 R79, R245, R74, RZ ;  /* 0x0000004af54f7227 */ /* 0x000fe200078e00ff */
[----:B---3--:R-:W-:-:S03]  /*9aa0*/  IADD3 R2, R6, 0x157, RZ ;  /* 0x0000015706027810 */ /* 0x008fc60007ffe0ff */
[----:B------:R-:W-:Y:S02]  /*9ab0*/  IMAD.MOV.U32 R76, RZ, RZ, R78 ;  /* 0x000000ffff4c7224 */ /* 0x000fe400078e004e */
        /* <DEDUP_REMOVED lines=20> */
[----:B--2---:R-:W-:Y:S01]  /*9c00*/  VIADD R0, R6, 0x15b ;  /* 0x0000015b06007836 */ /* 0x004fe20000000000 */
[----:B------:R-:W-:Y:S01]  /*9c10*/  IADD3 R82, -R82, RZ, RZ ;  /* 0x000000ff52527210 */ /* 0x000fe20007ffe1ff */
[----:B------:R-:W-:Y:S01]  /*9c20*/  IMAD R76, R247, R80, R76 ;  /* 0x00000050f74c7224 */ /* 0x000fe200078e024c */
[----:B------:R-:W-:Y:S01]  /*9c30*/  IABS R80, R2 ;  /* 0x0000000200507213 */ /* 0x000fe20000000000 */
[----:B------:R-:W-:Y:S01]  /*9c40*/  IMAD.MOV R81, RZ, RZ, -R81 ;  /* 0x000000ffff517224 */ /* 0x000fe200078e0a51 */
[----:B------:R-:W-:Y:S01]  /*9c50*/  IABS R83, R0 ;  /* 0x0000000000537213 */ /* 0x000fe20000000000 */
[----:B------:R2:W-:Y:S01]  /*9c60*/  STL [R1+0x2314], R0 ;  /* 0x0023140001007387 */ /* 0x0005e20000100800 */
[----:B------:R-:W-:-:S04]  /*9c70*/  IMAD.HI.U32 R84, R245, R79, RZ ;  /* 0x0000004ff5547227 */ /* 0x000fc800078e00ff */
[----:B------:R-:W-:Y:S02]  /*9c80*/  IMAD R77, R247, R81, R77 ;  /* 0x00000051f74d7224 */ /* 0x000fe400078e024d */
[----:B------:R-:W-:Y:S02]  /*9c90*/  IMAD.MOV.U32 R81, RZ, RZ, R83 ;  /* 0x000000ffff517224 */ /* 0x000fe400078e0053 */
[----:B---3--:R-:W-:Y:S02]  /*9ca0*/  VIADD R2, R6, 0x15c ;  /* 0x0000015c06027836 */ /* 0x008fe40000000000 */
[----:B------:R-:W-:-:S03]  /*9cb0*/  IMAD.HI.U32 R83, R245, R80, RZ ;  /* 0x00000050f5537227 */ /* 0x000fc600078e00ff */
[----:B------:R3:W-:Y:S01]  /*9cc0*/  STL [R1+0x2310], R2 ;  /* 0x0023100201007387 */ /* 0x0007e20000100800 */
[C---:B--2---:R-:W-:Y:S02]  /*9cd0*/  VIADD R0, R6.reuse, 0x15d ;  /* 0x0000015d06007836 */ /* 0x044fe40000000000 */
[C---:B------:R-:W-:Y:S02]  /*9ce0*/  IMAD R78, R247.reuse, R82, R78 ;  /* 0x00000052f74e7224 */ /* 0x040fe400078e024e */
[----:B------:R-:W-:Y:S01]  /*9cf0*/  IMAD.MOV R82, RZ, RZ, -R84 ;  /* 0x000000ffff527224 */ /* 0x000fe200078e0a54 */
[----:B------:R2:W-:Y:S01]  /*9d00*/  STL [R1+0x230c], R0 ;  /* 0x00230c0001007387 */ /* 0x0005e20000100800 */
[----:B------:R-:W-:Y:S01]  /*9d10*/  IMAD.MOV R84, RZ, RZ, -R83 ;  /* 0x000000ffff547224 */ /* 0x000fe200078e0a53 */
[----:B------:R-:W-:Y:S01]  /*9d20*/  IABS R83, R0 ;  /* 0x0000000000537213 */ /* 0x000fe20000000000 */
[----:B------:R-:W-:Y:S01]  /*9d30*/  IMAD R79, R247, R82, R79 ;  /* 0x00000052f74f7224 */ /* 0x000fe200078e024f */
[----:B------:R-:W-:Y:S01]  /*9d40*/  IABS R82, R2 ;  /* 0x0000000200527213 */ /* 0x000fe20000000000 */
[----:B------:R-:W-:Y:S01]  /*9d50*/  IMAD.HI.U32 R85, R245, R81, RZ ;  /* 0x00000051f5557227 */ /* 0x000fe200078e00ff */
[----:B---3--:R-:W-:-:S03]  /*9d60*/  IADD3 R2, R6, 0x15f, RZ ;  /* 0x0000015f06027810 */ /* 0x008fc60007ffe0ff */
[----:B------:R-:W-:Y:S02]  /*9d70*/  IMAD R80, R247, R84, R80 ;  /* 0x00000054f7507224 */ /* 0x000fe400078e0250 */
[----:B--2---:R-:W-:Y:S02]  /*9d80*/  VIADD R0, R6, 0x15e ;  /* 0x0000015e06007836 */ /* 0x004fe40000000000 */
[----:B------:R-:W-:Y:S02]  /*9d90*/  IMAD.MOV R85, RZ, RZ, -R85 ;  /* 0x000000ffff557224 */ /* 0x000fe400078e0a55 */
[----:B------:R-:W-:Y:S01]  /*9da0*/  IMAD.HI.U32 R86, R245, R82, RZ ;  /* 0x00000052f5567227 */ /* 0x000fe200078e00ff */
[----:B------:R2:W-:Y:S01]  /*9db0*/  STL [R1+0x2308], R0 ;  /* 0x0023080001007387 */ /* 0x0005e20000100800 */
[----:B------:R-:W-:Y:S02]  /*9dc0*/  IABS R84, R0 ;  /* 0x0000000000547213 */ /* 0x000fe40000000000 */
[----:B------:R-:W-:Y:S01]  /*9dd0*/  IMAD R81, R247, R85, R81 ;  /* 0x00000055f7517224 */ /* 0x000fe200078e0251 */
[----:B------:R-:W-:Y:S01]  /*9de0*/  IABS R85, R2 ;  /* 0x0000000200557213 */ /* 0x000fe20000000000 */
[----:B------:R-:W-:Y:S01]  /*9df0*/  IMAD.MOV R86, RZ, RZ, -R86 ;  /* 0x000000ffff567224 */ /* 0x000fe200078e0a56 */
[----:B------:R3:W-:Y:S01]  /*9e00*/  STL [R1+0x2304], R2 ;  /* 0x0023040201007387 */ /* 0x0007e20000100800 */
[----:B------:R-:W-:-:S04]  /*9e10*/  IMAD.HI.U32 R87, R245, R83, RZ ;  /* 0x00000053f5577227 */ /* 0x000fc800078e00ff */
[----:B--2---:R-:W-:Y:S02]  /*9e20*/  VIADD R0, R6, 0x160 ;  /* 0x0000016006007836 */ /* 0x004fe40000000000 */
[----:B------:R-:W-:Y:S02]  /*9e30*/  IMAD R82, R247, R86, R82 ;  /* 0x00000056f7527224 */ /* 0x000fe400078e0252 */
[----:B------:R-:W-:Y:S01]  /*9e40*/  IMAD.MOV R87, RZ, RZ, -R87 ;  /* 0x000000ffff577224 */ /* 0x000fe200078e0a57 */
[----:B------:R-:W-:Y:S01]  /*9e50*/  IABS R88, R0 ;  /* 0x0000000000587213 */ /* 0x000fe20000000000 */
[----:B------:R2:W-:Y:S01]  /*9e60*/  STL [R1+0x2300], R0 ;  /* 0x0023000001007387 */ /* 0x0005e20000100800 */
[----:B------:R-:W-:-:S04]  /*9e70*/  IMAD.HI.U32 R89, R245, R84, RZ ;  /* 0x00000054f5597227 */ /* 0x000fc800078e00ff */
[----:B------:R-:W-:Y:S02]  /*9e80*/  IMAD.MOV.U32 R86, RZ, RZ, R88 ;  /* 0x000000ffff567224 */ /* 0x000fe400078e0058 */
[----:B------:R-:W-:-:S04]  /*9e90*/  IMAD.HI.U32 R88, R245, R85, RZ ;  /* 0x00000055f5587227 */ /* 0x000fc800078e00ff */
[C---:B---3--:R-:W-:Y:S02]  /*9ea0*/  VIADD R2, R6.reuse, 0x161 ;  /* 0x0000016106027836 */ /* 0x048fe40000000000 */
[----:B--2---:R-:W-:Y:S02]  /*9eb0*/  VIADD R0, R6, 0x162 ;  /* 0x0000016206007836 */ /* 0x004fe40000000000 */
[----:B------:R-:W-:Y:S01]  /*9ec0*/  IMAD R83, R247, R87, R83 ;  /* 0x00000057f7537224 */ /* 0x000fe200078e0253 */
[----:B------:R2:W-:Y:S01]  /*9ed0*/  STL [R1+0x22fc], R2 ;  /* 0x0022fc0201007387 */ /* 0x0005e20000100800 */
[----:B------:R-:W-:Y:S01]  /*9ee0*/  IMAD.MOV R87, RZ, RZ, -R89 ;  /* 0x000000ffff577224 */ /* 0x000fe200078e0a59 */
[----:B------:R-:W-:Y:S01]  /*9ef0*/  IADD3 R89, -R88, RZ, RZ ;  /* 0x000000ff58597210 */ /* 0x000fe20007ffe1ff */
[----:B------:R-:W-:Y:S01]  /*9f00*/  IMAD.HI.U32 R90, R245, R86, RZ ;  /* 0x00000056f55a7227 */ /* 0x000fe200078e00ff */
[----:B------:R3:W-:Y:S01]  /*9f10*/  STL [R1+0x22f8], R0 ;  /* 0x0022f80001007387 */ /* 0x0007e20000100800 */
[----:B------:R-:W-:-:S02]  /*9f20*/  IABS R88, R0 ;  /* 0x0000000000587213 */ /* 0x000fc40000000000 */
[C---:B------:R-:W-:Y:S01]  /*9f30*/  IMAD R84, R247.reuse, R87, R84 ;  /* 0x00000057f7547224 */ /* 0x040fe200078e0254 */
[----:B------:R-:W-:Y:S01]  /*9f40*/  IABS R87, R2 ;  /* 0x0000000200577213 */ /* 0x000fe20000000000 */
[----:B------:R-:W-:Y:S02]  /*9f50*/  IMAD R85, R247, R89, R85 ;  /* 0x00000059f7557224 */ /* 0x000fe400078e0255 */
[----:B------:R-:W-:Y:S02]  /*9f60*/  IMAD.MOV R90, RZ, RZ, -R90 ;  /* 0x000000ffff5a7224 */ /* 0x000fe400078e0a5a */
[C---:B--2---:R-:W-:Y:S02]  /*9f70*/  VIADD R2, R6.reuse, 0x164 ;  /* 0x0000016406027836 */ /* 0x044fe40000000000 */
[----:B---3--:R-:W-:Y:S02]  /*9f80*/  VIADD R0, R6, 0x163 ;  /* 0x0000016306007836 */ /* 0x008fe40000000000 */
        /* <DEDUP_REMOVED lines=697> */
[C---:B---3--:R-:W-:Y:S01]  /*cb20*/  VIADD R2, R6.reuse, 0x1d4 ;  /* 0x000001d406027836 */ /* 0x048fe20000000000 */
[----:B--2---:R-:W-:Y:S01]  /*cb30*/  IADD3 R0, R6, 0x1d5, RZ ;  /* 0x000001d506007810 */ /* 0x004fe20007ffe0ff */
[----:B------:R-:W-:-:S03]  /*cb40*/  IMAD.HI.U32 R203, R245, R200, RZ ;  /* 0x000000c8f5cb7227 */ /* 0x000fc600078e00ff */
        /* <DEDUP_REMOVED lines=15> */
[----:B------:R-:W-:Y:S02]  /*cc40*/  IMAD.HI.U32 R206, R245, R202, RZ ;  /* 0x000000caf5ce7227 */ /* 0x000fe400078e00ff */
[----:B------:R-:W-:Y:S02]  /*cc50*/  STL [R1+0x2080], R2 ;  /* 0x0020800201007387 */ /* 0x000fe40000100800 */
[----:B------:R-:W-:Y:S01]  /*cc60*/  IMAD R201, R247, R205, R201 ;  /* 0x000000cdf7c97224 */ /* 0x000fe200078e02c9 */
[----:B------:R-:W-:Y:S01]  /*cc70*/  IABS R205, R2 ;  /* 0x0000000200cd7213 */ /* 0x000fe20000000000 */
[----:B------:R-:W-:-:S04]  /*cc80*/  IMAD.HI.U32 R207, R245, R203, RZ ;  /* 0x000000cbf5cf7227 */ /* 0x000fc800078e00ff */
[----:B--2---:R-:W-:Y:S02]  /*cc90*/  VIADD R0, R6, 0x1d8 ;  /* 0x000001d806007836 */ /* 0x004fe40000000000 */
[----:B------:R-:W-:Y:S02]  /*cca0*/  IMAD.MOV R206, RZ, RZ, -R206 ;  /* 0x000000ffffce7224 */ /* 0x000fe400078e0ace */
[----:B------:R-:W-:Y:S01]  /*ccb0*/  IMAD.MOV R207, RZ, RZ, -R207 ;  /* 0x000000ffffcf7224 */ /* 0x000fe200078e0acf */
[----:B------:R-:W-:Y:S01]  /*ccc0*/  IABS R208, R0 ;  /* 0x0000000000d07213 */ /* 0x000fe20000000000 */
[----:B------:R-:W-:Y:S01]  /*ccd0*/  IMAD R202, R247, R206, R202 ;  /* 0x000000cef7ca7224 */ /* 0x000fe200078e02ca */
[----:B------:R-:W-:Y:S01]  /*cce0*/  STL [R1+0x207c], R0 ;  /* 0x00207c0001007387 */ /* 0x000fe20000100800 */
[----:B------:R-:W-:-:S03]  /*ccf0*/  IMAD.HI.U32 R209, R245, R204, RZ ;  /* 0x000000ccf5d17227 */ /* 0x000fc600078e00ff */
[----:B------:R-:W-:Y:S01]  /*cd00*/  STL [R1+0x2078], R4 ;  /* 0x0020780401007387 */ /* 0x000fe20000100800 */
[----:B------:R-:W-:Y:S02]  /*cd10*/  IMAD.MOV.U32 R206, RZ, RZ, R208 ;  /* 0x000000ffffce7224 */ /* 0x000fe400078e00d0 */
[----:B------:R-:W-:Y:S01]  /*cd20*/  IMAD.HI.U32 R208, R245, R205, RZ ;  /* 0x000000cdf5d07227 */ /* 0x000fe200078e00ff */
[----:B------:R2:W-:Y:S03]  /*cd30*/  STL [R1+0x2074], R3 ;  /* 0x0020740301007387 */ /* 0x0005e60000100800 */
[----:B------:R-:W-:Y:S02]  /*cd40*/  IMAD R203, R247, R207, R203 ;  /* 0x000000cff7cb7224 */ /* 0x000fe400078e02cb */
[----:B------:R-:W-:Y:S02]  /*cd50*/  IMAD.MOV R207, RZ, RZ, -R209 ;  /* 0x000000ffffcf7224 */ /* 0x000fe400078e0ad1 */
[----:B------:R-:W-:Y:S01]  /*cd60*/  IMAD.MOV R209, RZ, RZ, -R208 ;  /* 0x000000ffffd17224 */ /* 0x000fe200078e0ad0 */
[----:B------:R-:W-:Y:S01]  /*cd70*/  IABS R208, R3 ;  /* 0x0000000300d07213 */ /* 0x000fe20000000000 */
[----:B------:R-:W-:-:S02]  /*cd80*/  IMAD.MOV.U32 R243, RZ, RZ, R210 ;  /* 0x000000fffff37224 */ /* 0x000fc400078e00d2 */
[----:B--2---:R-:W-:Y:S02]  /*cd90*/  VIADD R3, R6, 0x1db ;  /* 0x000001db06037836 */ /* 0x004fe40000000000 */
[----:B------:R-:W-:Y:S01]  /*cda0*/  IMAD R204, R247, R207, R204 ;  /* 0x000000cff7cc7224 */ /* 0x000fe200078e02cc */
[----:B------:R-:W-:Y:S01]  /*cdb0*/  IABS R207, R4 ;  /* 0x0000000400cf7213 */ /* 0x000fe20000000000 */
[----:B------:R-:W-:Y:S01]  /*cdc0*/  IMAD.HI.U32 R210, R245, R206, RZ ;  /* 0x000000cef5d27227 */ /* 0x000fe200078e00ff */
[----:B------:R2:W-:Y:S03]  /*cdd0*/  STL [R1+0x2068], R3 ;  /* 0x0020680301007387 */ /* 0x0005e60000100800 */
[----:B------:R-:W-:Y:S01]  /*cde0*/  IMAD R205, R247, R209, R205 ;  /* 0x000000d1f7cd7224 */ /* 0x000fe200078e02cd */
[----:B------:R-:W-:Y:S01]  /*cdf0*/  IABS R209, R3 ;  /* 0x0000000300d17213 */ /* 0x000fe20000000000 */
[----:B------:R-:W-:-:S02]  /*ce00*/  IMAD.MOV.U32 R241, RZ, RZ, R212 ;  /* 0x000000fffff17224 */ /* 0x000fc400078e00d4 */
[----:B------:R-:W-:Y:S02]  /*ce10*/  IMAD.MOV.U32 R2, RZ, RZ, R211 ;  /* 0x000000ffff027224 */ /* 0x000fe400078e00d3 */
[----:B------:R-:W-:Y:S02]  /*ce20*/  IMAD.MOV R210, RZ, RZ, -R210 ;  /* 0x000000ffffd27224 */ /* 0x000fe400078e0ad2 */
[C---:B------:R-:W-:Y:S02]  /*ce30*/  VIADD R4, R6.reuse, 0x1dc ;  /* 0x000001dc06047836 */ /* 0x040fe40000000000 */
[----:B--2---:R-:W-:Y:S02]  /*ce40*/  VIADD R3, R6, 0x1dd ;  /* 0x000001dd06037836 */ /* 0x004fe40000000000 */
[C---:B------:R-:W-:Y:S01]  /*ce50*/  IMAD.HI.U32 R211, R245.reuse, R207, RZ ;  /* 0x000000cff5d37227 */ /* 0x040fe200078e00ff */
[----:B------:R2:W-:Y:S03]  /*ce60*/  STL [R1+0x2060], R4 ;  /* 0x0020600401007387 */ /* 0x0005e60000100800 */
[----:B------:R-:W-:Y:S01]  /*ce70*/  IMAD.HI.U32 R212, R245, R208, RZ ;  /* 0x000000d0f5d47227 */ /* 0x000fe200078e00ff */
[----:B------:R-:W-:Y:S03]  /*ce80*/  STL [R1+0x205c], R3 ;  /* 0x00205c0301007387 */ /* 0x000fe60000100800 */
[----:B------:R-:W-:Y:S01]  /*ce90*/  IMAD.MOV.U32 R0, RZ, RZ, R213 ;  /* 0x000000ffff007224 */ /* 0x000fe200078e00d5 */
[----:B------:R-:W-:Y:S01]  /*cea0*/  IABS R213, R3 ;  /* 0x0000000300d57213 */ /* 0x000fe20000000000 */
[----:B------:R-:W-:Y:S01]  /*ceb0*/  IMAD R206, R247, R210, R206 ;  /* 0x000000d2f7ce7224 */ /* 0x000fe200078e02ce */
[----:B------:R-:W-:Y:S01]  /*cec0*/  IABS R210, R4 ;  /* 0x0000000400d27213 */ /* 0x000fe20000000000 */
[----:B------:R-:W-:Y:S01]  /*ced0*/  IMAD.MOV R211, RZ, RZ, -R211 ;  /* 0x000000ffffd37224 */ /* 0x000fe200078e0ad3 */
[----:B------:R-:W-:Y:S01]  /*cee0*/  IADD3 R212, -R212, RZ, RZ ;  /* 0x000000ffd4d47210 */ /* 0x000fe20007ffe1ff */
[----:B--2---:R-:W-:-:S02]  /*cef0*/  IMAD.MOV.U32 R4, RZ, RZ, R242 ;  /* 0x000000ffff047224 */ /* 0x004fc400078e00f2 */
[----:B------:R-:W-:Y:S02]  /*cf00*/  IMAD.MOV.U32 R242, RZ, RZ, R214 ;  /* 0x000000fffff27224 */ /* 0x000fe400078e00d6 */
[----:B------:R-:W-:-:S04]  /*cf10*/  IMAD.HI.U32 R214, R245, R209, RZ ;  /* 0x000000d1f5d67227 */ /* 0x000fc800078e00ff */
[C---:B------:R-:W-:Y:S02]  /*cf20*/  IMAD R207, R247.reuse, R211, R207 ;  /* 0x000000d3f7cf7224 */ /* 0x040fe400078e02cf */
[----:B------:R-:W-:Y:S02]  /*cf30*/  IMAD.MOV.U32 R211, RZ, RZ, R213 ;  /* 0x000000ffffd37224 */ /* 0x000fe400078e00d5 */
[----:B------:R-:W-:Y:S02]  /*cf40*/  IMAD.MOV.U32 R5, RZ, RZ, R244 ;  /* 0x000000ffff057224 */ /* 0x000fe400078e00f4 */
[----:B------:R-:W-:Y:S02]  /*cf50*/  IMAD R208, R247, R212, R208 ;  /* 0x000000d4f7d07224 */ /* 0x000fe400078e02d0 */
[----:B------:R-:W-:Y:S02]  /*cf60*/  IMAD.MOV.U32 R244, RZ, RZ, R240 ;  /* 0x000000fffff47224 */ /* 0x000fe400078e00f0 */
[----:B------:R-:W-:-:S02]  /*cf70*/  IMAD.MOV R212, RZ, RZ, -R214 ;  /* 0x000000ffffd47224 */ /* 0x000fc400078e0ad6 */
[C---:B------:R-:W-:Y:S02]  /*cf80*/  VIADD R10, R6.reuse, 0x1de ;  /* 0x000001de060a7836 */ /* 0x040fe40000000000 */
[----:B------:R-:W-:Y:S02]  /*cf90*/  IMAD.MOV.U32 R240, RZ, RZ, R215 ;  /* 0x000000fffff07224 */ /* 0x000fe400078e00d7 */
[C---:B------:R-:W-:Y:S01]  /*cfa0*/  IMAD.HI.U32 R213, R245.reuse, R210, RZ ;  /* 0x000000d2f5d57227 */ /* 0x040fe200078e00ff */
[----:B------:R2:W-:Y:S03]  /*cfb0*/  STL [R1+0x2058], R10 ;  /* 0x0020580a01007387 */ /* 0x0005e60000100800 */
[----:B------:R-:W-:Y:S02]  /*cfc0*/  VIADD R9, R6, 0x1df ;  /* 0x000001df06097836 */ /* 0x000fe40000000000 */
[----:B------:R-:W-:-:S03]  /*cfd0*/  IMAD.HI.U32 R215, R245, R211, RZ ;  /* 0x000000d3f5d77227 */ /* 0x000fc600078e00ff */
[----:B------:R3:W-:Y:S01]  /*cfe0*/  STL [R1+0x2054], R9 ;  /* 0x0020540901007387 */ /* 0x0007e20000100800 */
[----:B------:R-:W-:Y:S01]  /*cff0*/  IMAD R209, R247, R212, R209 ;  /* 0x000000d4f7d17224 */ /* 0x000fe200078e02d1 */
[----:B------:R-:W-:Y:S01]  /*d000*/  IABS R212, R10 ;  /* 0x0000000a00d47213 */ /* 0x000fe20000000000 */
[----:B------:R-:W-:Y:S01]  /*d010*/  IMAD.MOV R214, RZ, RZ, -R213 ;  /* 0x000000ffffd67224 */ /* 0x000fe200078e0ad5 */
[----:B------:R-:W-:Y:S01]  /*d020*/  IABS R213, R9 ;  /* 0x0000000900d57213 */ /* 0x000fe20000000000 */
[C---:B--2---:R-:W-:Y:S01]  /*d030*/  VIADD R10, R6.reuse, 0x1e0 ;  /* 0x000001e0060a7836 */ /* 0x044fe20000000000 */
[----:B------:R-:W-:Y:S01]  /*d040*/  IADD3 R215, -R215, RZ, RZ ;  /* 0x000000ffd7d77210 */ /* 0x000fe20007ffe1ff */
[----:B------:R-:W-:Y:S02]  /*d050*/  IMAD.MOV.U32 R3, RZ, RZ, R2 ;  /* 0x000000ffff037224 */ /* 0x000fe400078e0002 */
[----:B------:R-:W-:Y:S01]  /*d060*/  IMAD.MOV.U32 R2, RZ, RZ, R0 ;  /* 0x000000ffff027224 */ /* 0x000fe200078e0000 */
[----:B------:R-:W-:Y:S01]  /*d070*/  MOV R0, R216 ;  /* 0x000000d800007202 */ /* 0x000fe20000000f00 */
[----:B---3--:R-:W-:Y:S01]  /*d080*/  VIADD R9, R6, 0x1e1 ;  /* 0x000001e106097836 */ /* 0x008fe20000000000 */
[----:B------:R-:W-:Y:S01]  /*d090*/  STL [R1+0x204c], R10 ;  /* 0x00204c0a01007387 */ /* 0x000fe20000100800 */
[----:B------:R-:W-:-:S02]  /*d0a0*/  IMAD.MOV.U32 R8, RZ, RZ, R252 ;  /* 0x000000ffff087224 */ /* 0x000fc400078e00fc */
[----:B------:R-:W-:Y:S01]  /*d0b0*/  VIADD R12, R6, 0x1e2 ;  /* 0x000001e2060c7836 */ /* 0x000fe20000000000 */
[----:B------:R2:W-:Y:S01]  /*d0c0*/  STL [R1+0x2048], R9 ;  /* 0x0020480901007387 */ /* 0x0005e20000100800 */
[----:B------:R-:W-:Y:S02]  /*d0d0*/  IMAD.MOV.U32 R252, RZ, RZ, R217 ;  /* 0x000000fffffc7224 */ /* 0x000fe400078e00d9 */
[----:B------:R-:W-:Y:S01]  /*d0e0*/  IMAD R210, R247, R214, R210 ;  /* 0x000000d6f7d27224 */ /* 0x000fe200078e02d2 */
[----:B------:R-:W-:Y:S01]  /*d0f0*/  IABS R214, R10 ;  /* 0x0000000a00d67213 */ /* 0x000fe20000000000 */
[C---:B------:R-:W-:Y:S01]  /*d100*/  IMAD.HI.U32 R216, R245.reuse, R212, RZ ;  /* 0x000000d4f5d87227 */ /* 0x040fe200078e00ff */
[----:B------:R3:W-:Y:S03]  /*d110*/  STL [R1+0x2044], R12 ;  /* 0x0020440c01007387 */ /* 0x0007e60000100800 */
[----:B------:R-:W-:Y:S01]  /*d120*/  IMAD.MOV.U32 R11, RZ, RZ, R5 ;  /* 0x000000ffff0b7224 */ /* 0x000fe200078e0005 */
[----:B------:R4:W-:Y:S01]  /*d130*/  STL [R1+0x203c], R13 ;  /* 0x00203c0d01007387 */ /* 0x0009e20000100800 */
[----:B------:R-:W-:-:S04]  /*d140*/  IMAD.HI.U32 R217, R245, R213, RZ ;  /* 0x000000d5f5d97227 */ /* 0x000fc800078e00ff */
[----:B------:R-:W-:Y:S01]  /*d150*/  IMAD.MOV.U32 R5, RZ, RZ, R3 ;  /* 0x000000ffff057224 */ /* 0x000fe200078e0003 */
[----:B------:R-:W-:Y:S01]  /*d160*/  MOV R3, R239 ;  /* 0x000000ef00037202 */ /* 0x000fe20000000f00 */
[----:B------:R-:W-:Y:S01]  /*d170*/  IMAD R211, R247, R215, R211 ;  /* 0x000000d7f7d37224 */ /* 0x000fe200078e02d3 */
[----:B------:R-:W-:Y:S01]  /*d180*/  IABS R215, R9 ;  /* 0x0000000900d77213 */ /* 0x000fe20000000000 */
[----:B------:R-:W-:Y:S01]  /*d190*/  IMAD.MOV.U32 R239, RZ, RZ, R218 ;  /* 0x000000ffffef7224 */ /* 0x000fe200078e00da */
[----:B------:R-:W-:Y:S01]  /*d1a0*/  IABS R218, R12 ;  /* 0x0000000c00da7213 */ /* 0x000fe20000000000 */
[----:B--2---:R-:W-:Y:S02]  /*d1b0*/  IMAD.MOV.U32 R9, RZ, RZ, R243 ;  /* 0x000000ffff097224 */ /* 0x004fe400078e00f3 */
[----:B------:R-:W-:Y:S02]  /*d1c0*/  IMAD.MOV R216, RZ, RZ, -R216 ;  /* 0x000000ffffd87224 */ /* 0x000fe400078e0ad8 */
[----:B------:R-:W-:-:S02]  /*d1d0*/  IMAD.MOV.U32 R243, RZ, RZ, R219 ;  /* 0x000000fffff37224 */ /* 0x000fc400078e00db */
[----:B------:R-:W-:Y:S02]  /*d1e0*/  IMAD.MOV R217, RZ, RZ, -R217 ;  /* 0x000000ffffd97224 */ /* 0x000fe400078e0ad9 */
[----:B------:R-:W-:-:S04]  /*d1f0*/  IMAD.HI.U32 R219, R245, R214, RZ ;  /* 0x000000d6f5db7227 */ /* 0x000fc800078e00ff */
[C---:B------:R-:W-:Y:S02]  /*d200*/  IMAD R212, R247.reuse, R216, R212 ;  /* 0x000000d8f7d47224 */ /* 0x040fe400078e02d4 */
[----:B------:R-:W-:Y:S02]  /*d210*/  IMAD R213, R247, R217, R213 ;  /* 0x000000d9f7d57224 */ /* 0x000fe400078e02d5 */
[----:B------:R-:W-:Y:S02]  /*d220*/  IMAD.MOV.U32 R216, RZ, RZ, R218 ;  /* 0x000000ffffd87224 */ /* 0x000fe400078e00da */
[----:B------:R-:W-:Y:S02]  /*d230*/  IMAD.MOV R217, RZ, RZ, -R219 ;  /* 0x000000ffffd97224 */ /* 0x000fe400078e0adb */
[----:B------:R-:W-:Y:S02]  /*d240*/  IMAD.MOV.U32 R10, RZ, RZ, R4 ;  /* 0x000000ffff0a7224 */ /* 0x000fe400078e0004 */
[----:B------:R-:W-:-:S02]  /*d250*/  IMAD.MOV.U32 R4, RZ, RZ, R220 ;  /* 0x000000ffff047224 */ /* 0x000fc400078e00dc */
[----:B------:R-:W-:-:S04]  /*d260*/  IMAD.HI.U32 R218, R245, R215, RZ ;  /* 0x000000d7f5da7227 */ /* 0x000fc800078e00ff */
[----:B---3--:R-:W-:Y:S02]  /*d270*/  VIADD R12, R6, 0x1e4 ;  /* 0x000001e4060c7836 */ /* 0x008fe40000000000 */
[----:B------:R-:W-:-:S03]  /*d280*/  IMAD.HI.U32 R220, R245, R216, RZ ;  /* 0x000000d8f5dc7227 */ /* 0x000fc600078e00ff */
[----:B------:R2:W-:Y:S01]  /*d290*/  STL [R1+0x2038], R12 ;  /* 0x0020380c01007387 */ /* 0x0005e20000100800 */
[----:B------:R-:W-:Y:S01]  /*d2a0*/  IMAD R214, R247, R217, R214 ;  /* 0x000000d9f7d67224 */ /* 0x000fe200078e02d6 */
[----:B------:R-:W-:Y:S01]  /*d2b0*/  IABS R217, R13 ;  /* 0x0000000d00d97213 */ /* 0x000fe20000000000 */
[----:B------:R-:W-:Y:S01]  /*d2c0*/  IMAD.MOV R219, RZ, RZ, -R218 ;  /* 0x000000ffffdb7224 */ /* 0x000fe200078e0ada */
[----:B------:R-:W-:Y:S01]  /*d2d0*/  IABS R218, R12 ;  /* 0x0000000c00da7213 */ /* 0x000fe20000000000 */
[----:B------:R-:W-:Y:S02]  /*d2e0*/  IMAD.MOV R220, RZ, RZ, -R220 ;  /* 0x000000ffffdc7224 */ /* 0x000fe400078e0adc */
[----:B------:R-:W-:Y:S02]  /*d2f0*/  IMAD.MOV.U32 R15, RZ, RZ, R221 ;  /* 0x000000ffff0f7224 */ /* 0x000fe400078e00dd */
[----:B------:R-:W-:Y:S02]  /*d300*/  VIADD R17, R6, 0x1e6 ;  /* 0x000001e606117836 */ /* 0x000fe40000000000 */
[----:B------:R-:W-:-:S04]  /*d310*/  IMAD.HI.U32 R221, R245, R217, RZ ;  /* 0x000000d9f5dd7227 */ /* 0x000fc800078e00ff */
[----:B------:R-:W-:Y:S02]  /*d320*/  IMAD.MOV.U32 R14, RZ, RZ, R10 ;  /* 0x000000ffff0e7224 */ /* 0x000fe400078e000a */
[----:B------:R-:W-:Y:S02]  /*d330*/  IMAD R216, R247, R220, R216 ;  /* 0x000000dcf7d87224 */ /* 0x000fe400078e02d8 */
[----:B------:R-:W-:Y:S02]  /*d340*/  VIADD R16, R6, 0x1e7 ;  /* 0x000001e706107836 */ /* 0x000fe40000000000 */
[----:B------:R-:W-:Y:S02]  /*d350*/  IMAD.MOV.U32 R10, RZ, RZ, R9 ;  /* 0x000000ffff0a7224 */ /* 0x000fe400078e0009 */
[----:B------:R-:W-:-:S04]  /*d360*/  IMAD.HI.U32 R220, R245, R218, RZ ;  /* 0x000000daf5dc7227 */ /* 0x000fc800078e00ff */
[----:B----4-:R-:W-:Y:S02]  /*d370*/  IMAD.MOV.U32 R13, RZ, RZ, R11 ;  /* 0x000000ffff0d7224 */ /* 0x010fe400078e000b */
[----:B------:R-:W-:Y:S02]  /*d380*/  IMAD.MOV.U32 R9, RZ, RZ, R4 ;  /* 0x000000ffff097224 */ /* 0x000fe400078e0004 */
[----:B--2---:R-:W-:Y:S01]  /*d390*/  IMAD.MOV.U32 R12, RZ, RZ, R222 ;  /* 0x000000ffff0c7224 */ /* 0x004fe200078e00de */
[----:B------:R-:W-:Y:S01]  /*d3a0*/  IABS R222, R17 ;  /* 0x0000001100de7213 */ /* 0x000fe20000000000 */
[C---:B------:R-:W-:Y:S02]  /*d3b0*/  VIADD R19, R6.reuse, 0x1e5 ;  /* 0x000001e506137836 */ /* 0x040fe40000000000 */
[----:B------:R-:W-:Y:S01]  /*d3c0*/  IMAD.MOV.U32 R4, RZ, RZ, R243 ;  /* 0x000000ffff047224 */ /* 0x000fe200078e00f3 */
[----:B------:R-:W-:Y:S01]  /*d3d0*/  MOV R243, R224 ;  /* 0x000000e000f37202 */ /* 0x000fe20000000f00 */
[----:B------:R-:W-:Y:S01]  /*d3e0*/  IMAD.MOV.U32 R11, RZ, RZ, R223 ;  /* 0x000000ffff0b7224 */ /* 0x000fe200078e00df */
[----:B------:R-:W-:Y:S01]  /*d3f0*/  IADD3 R223, -R221, RZ, RZ ;  /* 0x000000ffdddf7210 */ /* 0x000fe20007ffe1ff */
[----:B------:R-:W-:Y:S01]  /*d400*/  IMAD.MOV R221, RZ, RZ, -R220 ;  /* 0x000000ffffdd7224 */ /* 0x000fe200078e0adc */
[----:B------:R-:W-:Y:S01]  /*d410*/  IABS R224, R16 ;  /* 0x0000001000e07213 */ /* 0x000fe20000000000 */
[----:B------:R-:W-:Y:S01]  /*d420*/  IMAD R215, R247, R219, R215 ;  /* 0x000000dbf7d77224 */ /* 0x000fe200078e02d7 */
[----:B------:R2:W-:Y:S01]  /*d430*/  STL [R1+0x202c], R19 ;  /* 0x00202c1301007387 */ /* 0x0005e20000100800 */
[----:B------:R-:W-:Y:S01]  /*d440*/  IABS R219, R19 ;  /* 0x0000001300db7213 */ /* 0x000fe20000000000 */
[----:B------:R-:W-:-:S02]  /*d450*/  VIADD R20, R6, 0x1e8 ;  /* 0x000001e806147836 */ /* 0x000fc40000000000 */
[----:B------:R3:W-:Y:S01]  /*d460*/  STL [R1+0x2028], R17 ;  /* 0x0020281101007387 */ /* 0x0007e20000100800 */
[----:B------:R-:W-:Y:S02]  /*d470*/  IMAD.MOV.U32 R220, RZ, RZ, R222 ;  /* 0x000000ffffdc7224 */ /* 0x000fe400078e00de */
[C---:B------:R-:W-:Y:S01]  /*d480*/  IMAD R218, R247.reuse, R221, R218 ;  /* 0x000000ddf7da7224 */ /* 0x040fe200078e02da */
[----:B------:R4:W-:Y:S01]  /*d490*/  STL [R1+0x2024], R16 ;  /* 0x0020241001007387 */ /* 0x0009e20000100800 */
[----:B------:R-:W-:Y:S01]  /*d4a0*/  IMAD.MOV.U32 R221, RZ, RZ, R224 ;  /* 0x000000ffffdd7224 */ /* 0x000fe200078e00e0 */
[----:B------:R-:W-:Y:S01]  /*d4b0*/  IABS R224, R20 ;  /* 0x0000001400e07213 */ /* 0x000fe20000000000 */
[----:B--2---:R-:W-:Y:S01]  /*d4c0*/  VIADD R19, R6, 0x1e9 ;  /* 0x000001e906137836 */ /* 0x004fe20000000000 */
[----:B------:R-:W-:Y:S01]  /*d4d0*/  STL [R1+0x2018], R20 ;  /* 0x0020181401007387 */ /* 0x000fe20000100800 */
[----:B------:R-:W-:Y:S02]  /*d4e0*/  IMAD R217, R247, R223, R217 ;  /* 0x000000dff7d97224 */ /* 0x000fe400078e02d9 */
[----:B---3--:R-:W-:Y:S01]  /*d4f0*/  IMAD.MOV.U32 R17, RZ, RZ, R15 ;  /* 0x000000ffff117224 */ /* 0x008fe200078e000f */
[----:B------:R1:W-:Y:S01]  /*d500*/  STL [R1+0x2014], R19 ;  /* 0x0020141301007387 */ /* 0x0003e20000100800 */
[----:B------:R-:W-:-:S02]  /*d510*/  IMAD.MOV.U32 R15, RZ, RZ, R13 ;  /* 0x000000ffff0f7224 */ /* 0x000fc400078e000d */
[----:B----4-:R-:W-:Y:S02]  /*d520*/  IMAD.MOV.U32 R16, RZ, RZ, R14 ;  /* 0x000000ffff107224 */ /* 0x010fe400078e000e */
[----:B------:R-:W-:Y:S02]  /*d530*/  IMAD.MOV.U32 R14, RZ, RZ, R8 ;  /* 0x000000ffff0e7224 */ /* 0x000fe400078e0008 */
[----:B------:R-:W-:Y:S01]  /*d540*/  IMAD.MOV.U32 R13, RZ, RZ, R0 ;  /* 0x000000ffff0d7224 */ /* 0x000fe200078e0000 */
[----:B------:R-:W-:Y:S01]  /*d550*/  MOV R0, R226 ;  /* 0x000000e200007202 */ /* 0x000fe20000000f00 */
[----:B------:R-:W-:Y:S01]  /*d560*/  IMAD.MOV.U32 R8, RZ, RZ, R242 ;  /* 0x000000ffff087224 */ /* 0x000fe200078e00f2 */
[----:B------:R-:W-:Y:S01]  /*d570*/  IABS R226, R19 ;  /* 0x0000001300e27213 */ /* 0x000fe20000000000 */
[----:B------:R-:W-:Y:S01]  /*d580*/  IMAD.HI.U32 R223, R245, R220, RZ ;  /* 0x000000dcf5df7227 */ /* 0x000fe200078e00ff */
[----:B-1----:R-:W-:-:S03]  /*d590*/  LOP3.LUT R19, R18, 0x7f, RZ, 0xc0, !PT ;  /* 0x0000007f12137812 */ /* 0x002fc600078ec0ff */
[----:B------:R-:W-:Y:S02]  /*d5a0*/  IMAD.MOV.U32 R242, RZ, RZ, R225 ;  /* 0x000000fffff27224 */ /* 0x000fe400078e00e1 */
[----:B------:R-:W-:-:S04]  /*d5b0*/  IMAD.HI.U32 R222, R245, R219, RZ ;  /* 0x000000dbf5de7227 */ /* 0x000fc800078e00ff */
[----:B------:R-:W-:-:S04]  /*d5c0*/  IMAD.HI.U32 R225, R245, R221, RZ ;  /* 0x000000ddf5e17227 */ /* 0x000fc800078e00ff */
[C---:B------:R-:W-:Y:S01]  /*d5d0*/  VIADD R20, R6.reuse, 0x1ea ;  /* 0x000001ea06147836 */ /* 0x040fe20000000000 */
[----:B------:R-:W-:Y:S01]  /*d5e0*/  IADD3 R225, -R225, RZ, RZ ;  /* 0x000000ffe1e17210 */ /* 0x000fe20007ffe1ff */
[----:B------:R-:W-:Y:S02]  /*d5f0*/  IMAD.MOV R223, RZ, RZ, -R223 ;  /* 0x000000ffffdf7224 */ /* 0x000fe400078e0adf */
[----:B------:R-:W-:Y:S01]  /*d600*/  VIADD R18, R6, 0x1eb ;  /* 0x000001eb06127836 */ /* 0x000fe20000000000 */
[----:B------:R1:W-:Y:S01]  /*d610*/  STL [R1+0x200c], R20 ;  /* 0x00200c1401007387 */ /* 0x0003e20000100800 */
[----:B------:R-:W-:Y:S02]  /*d620*/  IMAD.MOV R222, RZ, RZ, -R222 ;  /* 0x000000ffffde7224 */ /* 0x000fe400078e0ade */
[----:B------:R-:W-:Y:S01]  /*d630*/  IMAD.IADD R27, R19, 0x1, R227 ;  /* 0x00000001131b7824 */ /* 0x000fe200078e02e3 */
[----:B------:R2:W-:Y:S01]  /*d640*/  STL [R1+0x2008], R18 ;  /* 0x0020081201007387 */ /* 0x0005e20000100800 */
[C---:B------:R-:W-:Y:S01]  /*d650*/  IMAD R220, R247.reuse, R223, R220 ;  /* 0x000000dff7dc7224 */ /* 0x040fe200078e02dc */
[----:B------:R-:W-:Y:S01]  /*d660*/  IABS R227, R18 ;  /* 0x0000001200e37213 */ /* 0x000fe20000000000 */
[----:B------:R-:W-:Y:S01]  /*d670*/  IMAD R219, R247, R222, R219 ;  /* 0x000000def7db7224 */ /* 0x000fe200078e02db */
[----:B------:R-:W-:Y:S01]  /*d680*/  STL [R1+0x18d4], R27 ;  /* 0x0018d41b01007387 */ /* 0x000fe20000100800 */
[----:B------:R-:W-:Y:S01]  /*d690*/  IMAD.MOV.U32 R223, RZ, RZ, R226 ;  /* 0x000000ffffdf7224 */ /* 0x000fe200078e00e2 */
[----:B------:R-:W-:Y:S01]  /*d6a0*/  ISETP.GE.AND P3, PT, R27, RZ, PT ;  /* 0x000000ff1b00720c */ /* 0x000fe20003f66270 */
[----:B------:R-:W-:Y:S01]  /*d6b0*/  IMAD.MOV.U32 R222, RZ, RZ, R224 ;  /* 0x000000ffffde7224 */ /* 0x000fe200078e00e0 */
[----:B------:R-:W-:Y:S01]  /*d6c0*/  IABS R224, R20 ;  /* 0x0000001400e07213 */ /* 0x000fe20000000000 */
[----:B------:R-:W-:Y:S01]  /*d6d0*/  IMAD R221, R247, R225, R221 ;  /* 0x000000e1f7dd7224 */ /* 0x000fe200078e02dd */
[----:B-1----:R-:W-:Y:S01]  /*d6e0*/  MOV R20, R17 ;  /* 0x0000001100147202 */ /* 0x002fe20000000f00 */
[----:B--2---:R-:W-:-:S02]  /*d6f0*/  IMAD.MOV.U32 R18, RZ, RZ, R15 ;  /* 0x000000ffff127224 */ /* 0x004fc400078e000f */
[----:B------:R-:W-:Y:S01]  /*d700*/  IMAD.MOV.U32 R15, RZ, RZ, R231 ;  /* 0x000000ffff0f7224 */ /* 0x000fe200078e00e7 */
[----:B------:R-:W-:Y:S01]  /*d710*/  IABS R231, R27 ;  /* 0x0000001b00e77213 */ /* 0x000fe20000000000 */
[----:B------:R-:W-:-:S04]  /*d720*/  IMAD.HI.U32 R225, R245, R223, RZ ;  /* 0x000000dff5e17227 */ /* 0x000fc800078e00ff */
[----:B------:R-:W-:-:S04]  /*d730*/  IMAD.HI.U32 R226, R245, R222, RZ ;  /* 0x000000def5e27227 */ /* 0x000fc800078e00ff */
[----:B------:R-:W-:Y:S02]  /*d740*/  IMAD.MOV R225, RZ, RZ, -R225 ;  /* 0x000000ffffe17224 */ /* 0x000fe400078e0ae1 */
[----:B------:R-:W-:-:S04]  /*d750*/  IMAD.HI.U32 R229, R229, R231, RZ ;  /* 0x000000e7e5e57227 */ /* 0x000fc800078e00ff */
[----:B------:R-:W-:Y:S02]  /*d760*/  IMAD.MOV R226, RZ, RZ, -R226 ;  /* 0x000000ffffe27224 */ /* 0x000fe400078e0ae2 */
[C---:B------:R-:W-:Y:S01]  /*d770*/  IMAD R223, R247.reuse, R225, R223 ;  /* 0x000000e1f7df7224 */ /* 0x040fe200078e02df */
[----:B------:R-:W-:Y:S01]  /*d780*/  MOV R225, R227 ;  /* 0x000000e300e17202 */ /* 0x000fe20000000f00 */
[----:B------:R-:W-:Y:S02]  /*d790*/  IMAD.MOV R229, RZ, RZ, -R229 ;  /* 0x000000ffffe57224 */ /* 0x000fe400078e0ae5 */
[----:B------:R-:W-:Y:S02]  /*d7a0*/  IMAD R222, R247, R226, R222 ;  /* 0x000000e2f7de7224 */ /* 0x000fe400078e02de */
[----:B------:R-:W-:Y:S02]  /*d7b0*/  VIADD R22, R6, 0x1ec ;  /* 0x000001ec06167836 */ /* 0x000fe40000000000 */
[----:B------:R-:W-:-:S03]  /*d7c0*/  IMAD.HI.U32 R226, R245, R224, RZ ;  /* 0x000000e0f5e27227 */ /* 0x000fc600078e00ff */
[----:B------:R-:W-:Y:S01]  /*d7d0*/  IABS R227, R22 ;  /* 0x0000001600e37213 */ /* 0x000fe20000000000 */
[----:B------:R-:W-:Y:S01]  /*d7e0*/  VIADD R21, R6, 0x1ed ;  /* 0x000001ed06157836 */ /* 0x000fe20000000000 */
[----:B------:R-:W-:Y:S01]  /*d7f0*/  STL [R1+0x2000], R22 ;  /* 0x0020001601007387 */ /* 0x000fe20000100800 */
[----:B------:R-:W-:Y:S02]  /*d800*/  IMAD.MOV.U32 R19, RZ, RZ, R16 ;  /* 0x000000ffff137224 */ /* 0x000fe400078e0010 */
[----:B------:R-:W-:Y:S01]  /*d810*/  IMAD.MOV.U32 R16, RZ, RZ, R13 ;  /* 0x000000ffff107224 */ /* 0x000fe200078e000d */
[----:B------:R1:W-:Y:S01]  /*d820*/  STL [R1+0x1ffc], R21 ;  /* 0x001ffc1501007387 */ /* 0x0003e20000100800 */
[C---:B------:R-:W-:Y:S02]  /*d830*/  IMAD R231, R232.reuse, R229, R231 ;  /* 0x000000e5e8e77224 */ /* 0x040fe400078e02e7 */
[----:B------:R-:W-:Y:S02]  /*d840*/  IMAD.MOV.U32 R17, RZ, RZ, R14 ;  /* 0x000000ffff117224 */ /* 0x000fe400078e000e */
[----:B------:R-:W-:Y:S01]  /*d850*/  IMAD.MOV.U32 R13, RZ, RZ, R228 ;  /* 0x000000ffff0d7224 */ /* 0x000fe200078e00e4 */
[----:B------:R-:W-:Y:S01]  /*d860*/  ISETP.GT.U32.AND P0, PT, R232, R231, PT ;  /* 0x000000e7e800720c */ /* 0x000fe20003f04070 */
[----:B------:R-:W-:Y:S01]  /*d870*/  IMAD.MOV.U32 R14, RZ, RZ, R230 ;  /* 0x000000ffff0e7224 */ /* 0x000fe200078e00e6 */
[----:B------:R-:W-:Y:S01]  /*d880*/  IABS R230, R21 ;  /* 0x0000001500e67213 */ /* 0x000fe20000000000 */
[----:B------:R-:W-:Y:S01]  /*d890*/  IMAD.HI.U32 R228, R245, R225, RZ ;  /* 0x000000e1f5e47227 */ /* 0x000fe200078e00ff */
[----:B-1----:R-:W-:-:S02]  /*d8a0*/  IADD3 R21, R6, 0x1ee, RZ ;  /* 0x000001ee06157810 */ /* 0x002fc40007ffe0ff */
[C---:B------:R-:W-:Y:S01]  /*d8b0*/  IADD3 R22, R6.reuse, 0x1f0, RZ ;  /* 0x000001f006167810 */ /* 0x040fe20007ffe0ff */
[----:B------:R-:W-:Y:S02]  /*d8c0*/  IMAD.MOV R226, RZ, RZ, -R226 ;  /* 0x000000ffffe27224 */ /* 0x000fe400078e0ae2 */
[----:B------:R-:W-:Y:S01]  /*d8d0*/  IMAD.MOV R228, RZ, RZ, -R228 ;  /* 0x000000ffffe47224 */ /* 0x000fe200078e0ae4 */
[----:B------:R1:W-:Y:S01]  /*d8e0*/  STL [R1+0x1fec], R21 ;  /* 0x001fec1501007387 */ /* 0x0003e20000100800 */
[C---:B------:R-:W-:Y:S02]  /*d8f0*/  IMAD R224, R247.reuse, R226, R224 ;  /* 0x000000e2f7e07224 */ /* 0x040fe400078e02e0 */
[----:B------:R-:W-:Y:S02]  /*d900*/  IMAD.MOV.U32 R226, RZ, RZ, R227 ;  /* 0x000000ffffe27224 */ /* 0x000fe400078e00e3 */
[----:B------:R-:W-:Y:S02]  /*d910*/  IMAD.MOV.U32 R227, RZ, RZ, R230 ;  /* 0x000000ffffe37224 */ /* 0x000fe400078e00e6 */
[----:B------:R-:W-:Y:S01]  /*d920*/  IMAD R225, R247, R228, R225 ;  /* 0x000000e4f7e17224 */ /* 0x000fe200078e02e1 */
[----:B------:R-:W-:Y:S01]  /*d930*/  IABS R228, R21 ;  /* 0x0000001500e47213 */ /* 0x000fe20000000000 */
[----:B------:R-:W-:-:S02]  /*d940*/  VIADD R23, R6, 0x1ef ;  /* 0x000001ef06177836 */ /* 0x000fc40000000000 */
[----:B------:R-:W-:-:S03]  /*d950*/  IMAD.HI.U32 R229, R245, R227, RZ ;  /* 0x000000e3f5e57227 */ /* 0x000fc600078e00ff */
[----:B------:R2:W-:Y:S01]  /*d960*/  STL [R1+0x1fe8], R23 ;  /* 0x001fe81701007387 */ /* 0x0005e20000100800 */
[----:B-1----:R-:W-:Y:S02]  /*d970*/  IMAD.MOV.U32 R21, RZ, RZ, R12 ;  /* 0x000000ffff157224 */ /* 0x002fe400078e000c */
[----:B------:R-:W-:Y:S01]  /*d980*/  IMAD.MOV.U32 R12, RZ, RZ, R11 ;  /* 0x000000ffff0c7224 */ /* 0x000fe200078e000b */
[----:B------:R1:W-:Y:S01]  /*d990*/  STL [R1+0x1fe4], R22 ;  /* 0x001fe41601007387 */ /* 0x0003e20000100800 */
[----:B------:R-:W-:Y:S02]  /*d9a0*/  IMAD.MOV.U32 R11, RZ, RZ, R3 ;  /* 0x000000ffff0b7224 */ /* 0x000fe400078e0003 */
[----:B------:R-:W-:Y:S01]  /*d9b0*/  IMAD.HI.U32 R230, R245, R226, RZ ;  /* 0x000000e2f5e67227 */ /* 0x000fe200078e00ff */
[----:B------:R3:W-:Y:S03]  /*d9c0*/  STL [R1+0x1fdc], R24 ;  /* 0x001fdc1801007387 */ /* 0x0007e60000100800 */
[----:B------:R-:W-:Y:S01]  /*d9d0*/  IMAD.MOV.U32 R3, RZ, RZ, R233 ;  /* 0x000000ffff037224 */ /* 0x000fe200078e00e9 */
[----:B------:R-:W-:Y:S01]  /*d9e0*/  IABS R233, R23 ;  /* 0x0000001700e97213 */ /* 0x000fe20000000000 */
[----:B------:R-:W-:-:S02]  /*d9f0*/  IMAD.MOV R229, RZ, RZ, -R229 ;  /* 0x000000ffffe57224 */ /* 0x000fc400078e0ae5 */
[----:B------:R-:W-:Y:S02]  /*da00*/  @!P0 IMAD.IADD R231, R231, 0x1, -R232 ;  /* 0x00000001e7e78824 */ /* 0x000fe400078e0ae8 */
[----:B------:R-:W-:Y:S02]  /*da10*/  IMAD.MOV R230, RZ, RZ, -R230 ;  /* 0x000000ffffe67224 */ /* 0x000fe400078e0ae6 */
[----:B------:R-:W-:Y:S01]  /*da20*/  IMAD R227, R247, R229, R227 ;  /* 0x000000e5f7e37224 */ /* 0x000fe200078e02e3 */
[----:B------:R-:W-:Y:S01]  /*da30*/  ISETP.GT.U32.AND P1, PT, R232, R231, PT ;  /* 0x000000e7e800720c */ /* 0x000fe20003f24070 */
[----:B------:R-:W-:Y:S02]  /*da40*/  IMAD.MOV.U32 R229, RZ, RZ, R233 ;  /* 0x000000ffffe57224 */ /* 0x000fe400078e00e9 */
[----:B------:R-:W-:-:S04]  /*da50*/  IMAD.HI.U32 R233, R245, R228, RZ ;  /* 0x000000e4f5e97227 */ /* 0x000fc800078e00ff */
[----:B------:R-:W-:Y:S01]  /*da60*/  IMAD R226, R247, R230, R226 ;  /* 0x000000e6f7e27224 */ /* 0x000fe200078e02e2 */
[----:B------:R-:W-:Y:S01]  /*da70*/  IABS R230, R22 ;  /* 0x0000001600e67213 */ /* 0x000fe20000000000 */
[----:B--2---:R-:W-:Y:S02]  /*da80*/  IMAD.MOV.U32 R23, RZ, RZ, R11 ;  /* 0x000000ffff177224 */ /* 0x004fe400078e000b */
[----:B------:R-:W-:Y:S02]  /*da90*/  IMAD.MOV.U32 R11, RZ, RZ, R9 ;  /* 0x000000ffff0b7224 */ /* 0x000fe400078e0009 */
[----:B-1----:R-:W-:Y:S02]  /*daa0*/  IMAD.MOV.U32 R22, RZ, RZ, R12 ;  /* 0x000000ffff167224 */ /* 0x002fe400078e000c */
[----:B------:R-:W-:Y:S02]  /*dab0*/  IMAD.MOV.U32 R9, RZ, RZ, R4 ;  /* 0x000000ffff097224 */ /* 0x000fe400078e0004 */
[----:B------:R-:W-:-:S02]  /*dac0*/  IMAD.MOV.U32 R12, RZ, RZ, R236 ;  /* 0x000000ffff0c7224 */ /* 0x000fc400078e00ec */
[----:B------:R-:W-:Y:S01]  /*dad0*/  IMAD.MOV.U32 R4, RZ, RZ, R235 ;  /* 0x000000ffff047224 */ /* 0x000fe200078e00eb */
[----:B------:R-:W-:Y:S01]  /*dae0*/  IABS R235, R24 ;  /* 0x0000001800eb7213 */ /* 0x000fe20000000000 */
[----:B------:R-:W-:Y:S02]  /*daf0*/  IMAD.MOV R233, RZ, RZ, -R233 ;  /* 0x000000ffffe97224 */ /* 0x000fe400078e0ae9 */
[----:B------:R-:W-:-:S04]  /*db00*/  IMAD.HI.U32 R236, R245, R229, RZ ;  /* 0x000000e5f5ec7227 */ /* 0x000fc800078e00ff */
[----:B------:R-:W-:Y:S02]  /*db10*/  VIADD R26, R6, 0x1f2 ;  /* 0x000001f2061a7836 */ /* 0x000fe40000000000 */
[----:B------:R-:W-:Y:S02]  /*db20*/  IMAD.MOV.U32 R25, RZ, RZ, R23 ;  /* 0x000000ffff197224 */ /* 0x000fe400078e0017 */
[----:B------:R-:W-:Y:S01]  /*db30*/  IMAD.MOV.U32 R23, RZ, RZ, R237 ;  /* 0x000000ffff177224 */ /* 0x000fe200078e00ed */
[----:B------:R-:W-:Y:S01]  /*db40*/  ISETP.NE.AND P0, PT, R234, RZ, PT ;  /* 0x000000ffea00720c */ /* 0x000fe20003f05270 */
[----:B------:R-:W-:Y:S01]  /*db50*/  IMAD R228, R247, R233, R228 ;  /* 0x000000e9f7e47224 */ /* 0x000fe200078e02e4 */
[----:B------:R-:W-:Y:S01]  /*db60*/  MOV R233, R235 ;  /* 0x000000eb00e97202 */ /* 0x000fe20000000f00 */
[----:B---3--:R-:W-:Y:S01]  /*db70*/  IMAD.MOV.U32 R24, RZ, RZ, R238 ;  /* 0x000000ffff187224 */ /* 0x008fe200078e00ee */
[----:B------:R1:W-:Y:S01]  /*db80*/  STL [R1+0x1fd8], R26 ;  /* 0x001fd81a01007387 */ /* 0x0003e20000100800 */
[----:B------:R-:W-:Y:S01]  /*db90*/  IMAD.MOV R237, RZ, RZ, -R236 ;  /* 0x000000ffffed7224 */ /* 0x000fe200078e0aec */
[----:B------:R-:W-:Y:S01]  /*dba0*/  IABS R235, R26 ;  /* 0x0000001a00eb7213 */ /* 0x000fe20000000000 */
[----:B------:R-:W-:-:S02]  /*dbb0*/  @!P1 IMAD.IADD R231, R231, 0x1, -R232 ;  /* 0x00000001e7e79824 */ /* 0x000fc400078e0ae8 */
[----:B------:R-:W-:Y:S02]  /*dbc0*/  IMAD R229, R247, R237, R229 ;  /* 0x000000edf7e57224 */ /* 0x000fe400078e02e5 */
[----:B------:R-:W-:-:S04]  /*dbd0*/  IMAD.HI.U32 R237, R245, R233, RZ ;  /* 0x000000e9f5ed7227 */ /* 0x000fc800078e00ff */
[----:B-1----:R-:W-:Y:S02]  /*dbe0*/  IMAD.MOV.U32 R26, RZ, RZ, R25 ;  /* 0x000000ffff1a7224 */ /* 0x002fe400078e0019 */
[----:B------:R-:W-:Y:S02]  /*dbf0*/  IMAD.MOV.U32 R25, RZ, RZ, R24 ;  /* 0x000000ffff197224 */ /* 0x000fe400078e0018 */
[----:B------:R-:W-:Y:S02]  /*dc00*/  IMAD.MOV.U32 R24, RZ, RZ, R23 ;  /* 0x000000ffff187224 */ /* 0x000fe400078e0017 */
[----:B------:R-:W-:Y:S02]  /*dc10*/  IMAD.MOV.U32 R23, RZ, RZ, R22 ;  /* 0x000000ffff177224 */ /* 0x000fe400078e0016 */
[----:B------:R-:W-:Y:S02]  /*dc20*/  IMAD.MOV.U32 R22, RZ, RZ, R21 ;  /* 0x000000ffff167224 */ /* 0x000fe400078e0015 */
[----:B------:R-:W-:Y:S01]  /*dc30*/  IMAD.MOV.U32 R21, RZ, RZ, R20 ;  /* 0x000000ffff157224 */ /* 0x000fe200078e0014 */
[----:B------:R-:W-:Y:S01]  /*dc40*/  MOV R20, R19 ;  /* 0x0000001300147202 */ /* 0x000fe20000000f00 */
[----:B------:R-:W-:Y:S01]  /*dc50*/  IMAD.MOV.U32 R232, RZ, RZ, R235 ;  /* 0x000000ffffe87224 */ /* 0x000fe200078e00eb */
[----:B------:R-:W-:Y:S01]  /*dc60*/  IADD3 R235, -R237, RZ, RZ ;  /* 0x000000ffedeb7210 */ /* 0x000fe20007ffe1ff */
[----:B------:R-:W-:-:S02]  /*dc70*/  IMAD.MOV.U32 R27, RZ, RZ, R231 ;  /* 0x000000ffff1b7224 */ /* 0x000fc400078e00e7 */
[----:B------:R-:W-:Y:S02]  /*dc80*/  IMAD.MOV.U32 R19, RZ, RZ, R18 ;  /* 0x000000ffff137224 */ /* 0x000fe400078e0012 */
[----:B------:R-:W-:Y:S02]  /*dc90*/  IMAD.MOV.U32 R18, RZ, RZ, R17 ;  /* 0x000000ffff127224 */ /* 0x000fe400078e0011 */
[----:B------:R-:W-:Y:S02]  /*dca0*/  IMAD.MOV.U32 R17, RZ, RZ, R16 ;  /* 0x000000ffff117224 */ /* 0x000fe400078e0010 */
[----:B------:R-:W-:Y:S02]  /*dcb0*/  IMAD.MOV.U32 R16, RZ, RZ, R8 ;  /* 0x000000ffff107224 */ /* 0x000fe400078e0008 */
[----:B------:R-:W-:Y:S01]  /*dcc0*/  @!P3 IMAD.MOV R27, RZ, RZ, -R27 ;  /* 0x000000ffff1bb224 */ /* 0x000fe200078e0a1b */
[----:B------:R-:W-:Y:S01]  /*dcd0*/  @!P0 LOP3.LUT R27, RZ, R234, RZ, 0x33, !PT ;  /* 0x000000eaff1b8212 */ /* 0x000fe200078e33ff */
[----:B------:R-:W-:-:S02]  /*dce0*/  IMAD.MOV.U32 R8, RZ, RZ, R250 ;  /* 0x000000ffff087224 */ /* 0x000fc400078e00fa */
[----:B------:R-:W2:Y:S01]  /*dcf0*/  LDL.LU R250, [R1+0x2a94] ;  /* 0x002a940001fa7983 */ /* 0x000ea20000300800 */
[----:B------:R-:W-:Y:S02]  /*dd00*/  IMAD R231, R247, R235, R233 ;  /* 0x000000ebf7e77224 */ /* 0x000fe400078e02e9 */
[----:B------:R-:W-:Y:S01]  /*dd10*/  IMAD.MOV.U32 R235, RZ, RZ, R19 ;  /* 0x000000ffffeb7224 */ /* 0x000fe200078e0013 */
[----:B------:R-:W3:Y:S01]  /*dd20*/  LDL.LU R41, [R1+0x414] ;  /* 0x0004140001297983 */ /* 0x000ee20000300800 */
[----:B------:R-:W-:Y:S01]  /*dd30*/  MOV R19, R11 ;  /* 0x0000000b00137202 */ /* 0x000fe20000000f00 */
[----:B------:R-:W-:Y:S02]  /*dd40*/  IMAD.MOV.U32 R11, RZ, RZ, R243 ;  /* 0x000000ffff0b7224 */ /* 0x000fe400078e00f3 */
[----:B------:R-:W4:Y:S01]  /*dd50*/  LDL.LU R40, [R1+0x410] ;  /* 0x0004100001287983 */ /* 0x000f220000300800 */
[----:B------:R-:W-:Y:S02]  /*dd60*/  IMAD.MOV.U32 R243, RZ, RZ, R7 ;  /* 0x000000fffff37224 */ /* 0x000fe400078e0007 */
[----:B------:R-:W-:Y:S01]  /*dd70*/  IMAD.HI.U32 R238, R245, R230, RZ ;  /* 0x000000e6f5ee7227 */ /* 0x000fe200078e00ff */
[----:B------:R-:W4:Y:S03]  /*dd80*/  LDL.LU R36, [R1+0x40c] ;  /* 0x00040c0001247983 */ /* 0x000f260000300800 */
[----:B------:R-:W-:Y:S01]  /*dd90*/  IMAD.MOV.U32 R31, RZ, RZ, R18 ;  /* 0x000000ffff1f7224 */ /* 0x000fe200078e0012 */
[----:B------:R1:W-:Y:S01]  /*dda0*/  STL [R1+0x41c], R27 ;  /* 0x00041c1b01007387 */ /* 0x0003e20000100800 */
[----:B------:R-:W-:-:S02]  /*ddb0*/  IMAD.MOV.U32 R33, RZ, RZ, R21 ;  /* 0x000000ffff217224 */ /* 0x000fc400078e0015 */
[----:B------:R-:W-:Y:S01]  /*ddc0*/  IMAD.MOV.U32 R29, RZ, RZ, R23 ;  /* 0x000000ffff1d7224 */ /* 0x000fe200078e0017 */
[----:B------:R-:W2:Y:S01]  /*ddd0*/  LDL.LU R7, [R1+0x2a90] ;  /* 0x002a900001077983 */ /* 0x000ea20000300800 */
[----:B------:R-:W-:Y:S02]  /*dde0*/  IMAD.MOV.U32 R18, RZ, RZ, R16 ;  /* 0x000000ffff127224 */ /* 0x000fe400078e0010 */
[----:B------:R-:W-:Y:S02]  /*ddf0*/  IMAD.MOV.U32 R16, RZ, RZ, R5 ;  /* 0x000000ffff107224 */ /* 0x000fe400078e0005 */
[----:B------:R-:W-:Y:S02]  /*de00*/  IMAD.MOV.U32 R5, RZ, RZ, R252 ;  /* 0x000000ffff057224 */ /* 0x000fe400078e00fc */
[----:B-1----:R-:W-:Y:S02]  /*de10*/  IMAD.MOV.U32 R27, RZ, RZ, R25 ;  /* 0x000000ffff1b7224 */ /* 0x002fe400078e0019 */
[----:B------:R-:W4:Y:S01]  /*de20*/  LDL.LU R25, [R1+0x3c4] ;  /* 0x0003c40001197983 */ /* 0x000f220000300800 */
[----:B------:R-:W-:-:S02]  /*de30*/  IMAD.MOV.U32 R34, RZ, RZ, R17 ;  /* 0x000000ffff227224 */ /* 0x000fc400078e0011 */
[----:B------:R-:W-:Y:S01]  /*de40*/  IMAD.MOV.U32 R21, RZ, RZ, R15 ;  /* 0x000000ffff157224 */ /* 0x000fe200078e000f */
[----:B------:R-:W4:Y:S01]  /*de50*/  LDL.LU R252, [R1+0x35c] ;  /* 0x00035c0001fc7983 */ /* 0x000f220000300800 */
[----:B------:R-:W-:Y:S02]  /*de60*/  IMAD.MOV.U32 R28, RZ, RZ, R24 ;  /* 0x000000ffff1c7224 */ /* 0x000fe400078e0018 */
[----:B------:R-:W-:Y:S01]  /*de70*/  IMAD.MOV.U32 R17, RZ, RZ, R14 ;  /* 0x000000ffff117224 */ /* 0x000fe200078e000e */
[----:B------:R-:W4:Y:S01]  /*de80*/  LDL.LU R23, [R1+0x3bc] ;  /* 0x0003bc0001177983 */ /* 0x000f220000300800 */
[----:B------:R-:W-:Y:S02]  /*de90*/  IMAD.MOV.U32 R15, RZ, RZ, R12 ;  /* 0x000000ffff0f7224 */ /* 0x000fe400078e000c */
[----:B------:R-:W-:Y:S01]  /*dea0*/  IMAD.MOV.U32 R30, RZ, RZ, R22 ;  /* 0x000000ffff1e7224 */ /* 0x000fe200078e0016 */
[----:B------:R-:W4:Y:S01]  /*deb0*/  LDL.LU R24, [R1+0x3c0] ;  /* 0x0003c00001187983 */ /* 0x000f220000300800 */
[----:B------:R-:W-:Y:S01]  /*dec0*/  IMAD.MOV.U32 R14, RZ, RZ, R3 ;  /* 0x000000ffff0e7224 */ /* 0x000fe200078e0003 */
[----:B------:R-:W-:Y:S01]  /*ded0*/  MOV R3, R240 ;  /* 0x000000f000037202 */ /* 0x000fe20000000f00 */
[----:B------:R-:W-:Y:S01]  /*dee0*/  IMAD.MOV.U32 R12, RZ, RZ, R242 ;  /* 0x000000ffff0c7224 */ /* 0x000fe200078e00f2 */
[----:B------:R-:W-:Y:S01]  /*def0*/  MOV R42, R20 ;  /* 0x00000014002a7202 */ /* 0x000fe20000000f00 */
[----:B------:R-:W-:Y:S01]  /*df00*/  IMAD.MOV.U32 R22, RZ, RZ, R10 ;  /* 0x000000ffff167224 */ /* 0x000fe200078e000a */
[----:B------:R-:W4:Y:S01]  /*df10*/  LDL.LU R242, [R1+0xe8] ;  /* 0x0000e80001f27983 */ /* 0x000f220000300800 */
[----:B------:R-:W-:-:S02]  /*df20*/  IMAD.MOV.U32 R10, RZ, RZ, R244 ;  /* 0x000000ffff0a7224 */ /* 0x000fc400078e00f4 */
[----:B------:R-:W-:Y:S01]  /*df30*/  IMAD.MOV R236, RZ, RZ, -R238 ;  /* 0x000000ffffec7224 */ /* 0x000fe200078e0aee */
[----:B------:R-:W4:Y:S04]  /*df40*/  LDL.LU R240, [R1+0xb8] ;  /* 0x0000b80001f07983 */ /* 0x000f280000300800 */
[----:B------:R-:W4:Y:S01]  /*df50*/  LDL.LU R244, [R1+0xb4] ;  /* 0x0000b40001f47983 */ /* 0x000f220000300800 */
[----:B--2---:R-:W-:-:S03]  /*df60*/  IMAD.MOV.U32 R20, RZ, RZ, R7 ;  /* 0x000000ffff147224 */ /* 0x004fc600078e0007 */
[----:B------:R-:W2:Y:S04]  /*df70*/  LDL.LU R7, [R1+0x2a8c] ;  /* 0x002a8c0001077983 */ /* 0x000ea80000300800 */
[----:B------:R-:W2:Y:S04]  /*df80*/  LDL.LU R238, [R1+0x418] ;  /* 0x0004180001ee7983 */ /* 0x000ea80000300800 */
[----:B------:R-:W2:Y:S04]  /*df90*/  LDL.LU R39, [R1+0x400] ;  /* 0x0004000001277983 */ /* 0x000ea80000300800 */
[----:B------:R-:W2:Y:S04]  /*dfa0*/  LDL.LU R38, [R1+0x3fc] ;  /* 0x0003fc0001267983 */ /* 0x000ea80000300800 */
[----:B------:R-:W2:Y:S04]  /*dfb0*/  LDL.LU R37, [R1+0x3f8] ;  /* 0x0003f80001257983 */ /* 0x000ea80000300800 */
[----:B------:R-:W2:Y:S01]  /*dfc0*/  LDL.LU R32, [R1+0x3f4] ;  /* 0x0003f40001207983 */ /* 0x000ea20000300800 */
[----:B------:R-:W-:-:S02]  /*dfd0*/  ISETP.GT.U32.AND P2, PT, R247, R251, PT ;  /* 0x000000fbf700720c */ /* 0x000fc40003f44070 */
[C---:B------:R-:W-:Y:S02]  /*dfe0*/  ISETP.GT.U32.AND P1, PT, R247.reuse, R250, PT ;  /* 0x000000faf700720c */ /* 0x040fe40003f24070 */
[C---:B------:R-:W-:Y:S02]  /*dff0*/  ISETP.GT.U32.AND P5, PT, R247.reuse, R249, PT ;  /* 0x000000f9f700720c */ /* 0x040fe40003fa4070 */
[C---:B------:R-:W-:Y:S02]  /*e000*/  ISETP.GT.U32.AND P4, PT, R247.reuse, R246, PT ;  /* 0x000000f6f700720c */ /* 0x040fe40003f84070 */
[C---:B------:R-:W-:Y:S02]  /*e010*/  ISETP.GT.U32.AND P6, PT, R247.reuse, R248, PT ;  /* 0x000000f8f700720c */ /* 0x040fe40003fc4070 */
[----:B---3--:R-:W-:-:S03]  /*e020*/  ISETP.GT.U32.AND P0, PT, R247, R41, PT ;  /* 0x00000029f700720c */ /* 0x008fc60003f04070 */
[--C-:B------:R-:W-:Y:S02]  /*e030*/  @!P2 IMAD.IADD R251, R251, 0x1, -R247.reuse ;  /* 0x00000001fbfba824 */ /* 0x100fe400078e0af7 */
[--C-:B------:R-:W-:Y:S01]  /*e040*/  @!P1 IMAD.IADD R250, R250, 0x1, -R247.reuse ;  /* 0x00000001fafa9824 */ /* 0x100fe200078e0af7 */
[----:B----4-:R-:W-:Y:S01]  /*e050*/  ISETP.GT.U32.AND P1, PT, R247, R36, PT ;  /* 0x00000024f700720c */ /* 0x010fe20003f24070 */
[--C-:B------:R-:W-:Y:S02]  /*e060*/  @!P5 IMAD.IADD R249, R249, 0x1, -R247.reuse ;  /* 0x00000001f9f9d824 */ /* 0x100fe400078e0af7 */
[----:B------:R-:W-:Y:S02]  /*e070*/  @!P4 IADD3 R246, R246, -R247, RZ ;  /* 0x800000f7f6f6c210 */ /* 0x000fe40007ffe0ff */
[C---:B------:R-:W-:Y:S02]  /*e080*/  ISETP.GT.U32.AND P4, PT, R247.reuse, R251, PT ;  /* 0x000000fbf700720c */ /* 0x040fe40003f84070 */
[C---:B------:R-:W-:Y:S01]  /*e090*/  ISETP.GT.U32.AND P2, PT, R247.reuse, R40, PT ;  /* 0x00000028f700720c */ /* 0x040fe20003f44070 */
[--C-:B------:R-:W-:Y:S01]  /*e0a0*/  @!P6 IMAD.IADD R248, R248, 0x1, -R247.reuse ;  /* 0x00000001f8f8e824 */ /* 0x100fe200078e0af7 */
[----:B------:R-:W-:Y:S01]  /*e0b0*/  ISETP.GT.U32.AND P6, PT, R247, R26, PT ;  /* 0x0000001af700720c */ /* 0x000fe20003fc4070 */
[----:B------:R-:W-:-:S03]  /*e0c0*/  @!P0 IMAD.IADD R41, R41, 0x1, -R247 ;  /* 0x0000000129298824 */ /* 0x000fc600078e0af7 */
[--C-:B------:R-:W-:Y:S01]  /*e0d0*/  @!P1 IMAD.IADD R36, R36, 0x1, -R247.reuse ;  /* 0x0000000124249824 */ /* 0x100fe200078e0af7 */
[C---:B------:R-:W-:Y:S02]  /*e0e0*/  ISETP.GT.U32.AND P1, PT, R247.reuse, R246, PT ;  /* 0x000000f6f700720c */ /* 0x040fe40003f24070 */
[----:B------:R-:W-:Y:S02]  /*e0f0*/  ISETP.GT.U32.AND P0, PT, R247, R249, PT ;  /* 0x000000f9f700720c */ /* 0x000fe40003f04070 */
[--C-:B------:R-:W-:Y:S01]  /*e100*/  @!P4 IMAD.IADD R251, R251, 0x1, -R247.reuse ;  /* 0x00000001fbfbc824 */ /* 0x100fe200078e0af7 */
[C---:B------:R-:W-:Y:S01]  /*e110*/  ISETP.GT.U32.AND P4, PT, R247.reuse, R41, PT ;  /* 0x00000029f700720c */ /* 0x040fe20003f84070 */
[--C-:B------:R-:W-:Y:S02]  /*e120*/  @!P2 IMAD.IADD R40, R40, 0x1, -R247.reuse ;  /* 0x000000012828a824 */ /* 0x100fe400078e0af7 */
[----:B------:R-:W-:Y:S01]  /*e130*/  @!P6 IMAD.IADD R26, R26, 0x1, -R247 ;  /* 0x000000011a1ae824 */ /* 0x000fe200078e0af7 */
[----:B------:R-:W-:-:S02]  /*e140*/  ISETP.GT.U32.AND P6, PT, R247, R34, PT ;  /* 0x00000022f700720c */ /* 0x000fc40003fc4070 */
[----:B------:R-:W-:Y:S02]  /*e150*/  ISETP.GT.U32.AND P2, PT, R247, R248, PT ;  /* 0x000000f8f700720c */ /* 0x000fe40003f44070 */
[--C-:B------:R-:W-:Y:S02]  /*e160*/  @!P1 IMAD.IADD R246, R246, 0x1, -R247.reuse ;  /* 0x00000001f6f69824 */ /* 0x100fe400078e0af7 */
[--C-:B------:R-:W-:Y:S01]  /*e170*/  @!P0 IMAD.IADD R249, R249, 0x1, -R247.reuse ;  /* 0x00000001f9f98824 */ /* 0x100fe200078e0af7 */
[----:B------:R-:W-:Y:S02]  /*e180*/  ISETP.GT.U32.AND P0, PT, R247, R36, PT ;  /* 0x00000024f700720c */ /* 0x000fe40003f04070 */
[----:B------:R-:W-:-:S04]  /*e190*/  @!P4 IMAD.IADD R41, R41, 0x1, -R247 ;  /* 0x000000012929c824 */ /* 0x000fc800078e0af7 */
[--C-:B------:R-:W-:Y:S01]  /*e1a0*/  @!P6 IMAD.IADD R34, R34, 0x1, -R247.reuse ;  /* 0x000000012222e824 */ /* 0x100fe200078e0af7 */
[C---:B------:R-:W-:Y:S01]  /*e1b0*/  ISETP.GT.U32.AND P6, PT, R247.reuse, R235, PT ;  /* 0x000000ebf700720c */ /* 0x040fe20003fc4070 */
[----:B------:R-:W-:Y:S01]  /*e1c0*/  @!P2 IMAD.IADD R248, R248, 0x1, -R247 ;  /* 0x00000001f8f8a824 */ /* 0x000fe200078e0af7 */
[----:B------:R-:W-:-:S04]  /*e1d0*/  ISETP.GT.U32.AND P2, PT, R247, R26, PT ;  /* 0x0000001af700720c */ /* 0x000fc80003f44070 */
[----:B------:R-:W-:Y:S01]  /*e1e0*/  @!P0 IADD3 R36, R36, -R247, RZ ;  /* 0x800000f724248210 */ /* 0x000fe20007ffe0ff */
[----:B------:R-:W-:Y:S02]  /*e1f0*/  IMAD R230, R247, R236, R230 ;  /* 0x000000ecf7e67224 */ /* 0x000fe400078e02e6 */
[----:B------:R-:W-:-:S04]  /*e200*/  IMAD.HI.U32 R236, R245, R232, RZ ;  /* 0x000000e8f5ec7227 */ /* 0x000fc800078e00ff */
[--C-:B------:R-:W-:Y:S01]  /*e210*/  @!P6 IMAD.IADD R235, R235, 0x1, -R247.reuse ;  /* 0x00000001ebebe824 */ /* 0x100fe200078e0af7 */
[C---:B------:R-:W-:Y:S01]  /*e220*/  ISETP.GT.U32.AND P6, PT, R247.reuse, R34, PT ;  /* 0x00000022f700720c */ /* 0x040fe20003fc4070 */
[----:B------:R-:W-:Y:S02]  /*e230*/  IMAD.MOV R233, RZ, RZ, -R236 ;  /* 0x000000ffffe97224 */ /* 0x000fe400078e0aec */
[----:B------:R-:W-:Y:S02]  /*e240*/  VIADD R35, R6, 0x1f3 ;  /* 0x000001f306237836 */ /* 0x000fe40000000000 */
[----:B------:R-:W-:Y:S01]  /*e250*/  @!P2 IMAD.IADD R26, R26, 0x1, -R247 ;  /* 0x000000011a1aa824 */ /* 0x000fe200078e0af7 */
[C---:B------:R-:W-:Y:S01]  /*e260*/  ISETP.GT.U32.AND P2, PT, R247.reuse, R31, PT ;  /* 0x0000001ff700720c */ /* 0x040fe20003f44070 */
[----:B------:R-:W-:Y:S01]  /*e270*/  IMAD R232, R247, R233, R232 ;  /* 0x000000e9f7e87224 */ /* 0x000fe200078e02e8 */
[----:B------:R-:W-:-:S05]  /*e280*/  IABS R233, R35 ;  /* 0x0000002300e97213 */ /* 0x000fca0000000000 */
[----:B------:R-:W-:-:S06]  /*e290*/  @!P6 IMAD.IADD R34, R34, 0x1, -R247 ;  /* 0x000000012222e824 */ /* 0x000fcc00078e0af7 */
[----:B------:R-:W-:Y:S02]  /*e2a0*/  @!P2 IADD3 R31, R31, -R247, RZ ;  /* 0x800000f71f1fa210 */ /* 0x000fe40007ffe0ff */
[C---:B--2---:R-:W-:Y:S02]  /*e2b0*/  ISETP.GT.U32.AND P3, PT, R247.reuse, R238, PT ;  /* 0x000000eef700720c */ /* 0x044fe40003f64070 */
[----:B------:R-:W-:-:S11]  /*e2c0*/  ISETP.GT.U32.AND P5, PT, R247, R7, PT ;  /* 0x00000007f700720c */ /* 0x000fd60003fa4070 */
[--C-:B------:R-:W-:Y:S01]  /*e2d0*/  @!P3 IMAD.IADD R238, R238, 0x1, -R247.reuse ;  /* 0x00000001eeeeb824 */ /* 0x100fe200078e0af7 */
[----:B------:R-:W-:Y:S01]  /*e2e0*/  ISETP.GT.U32.AND P3, PT, R247, R250, PT ;  /* 0x000000faf700720c */ /* 0x000fe20003f64070 */
[----:B------:R-:W-:-:S03]  /*e2f0*/  @!P5 IMAD.IADD R7, R7, 0x1, -R247 ;  /* 0x000000010707d824 */ /* 0x000fc600078e0af7 */
[C---:B------:R-:W-:Y:S02]  /*e300*/  ISETP.GT.U32.AND P5, PT, R247.reuse, R238, PT ;  /* 0x000000eef700720c */ /* 0x040fe40003fa4070 */
[----:B------:R-:W-:-:S07]  /*e310*/  ISETP.GT.U32.AND P1, PT, R247, R7, PT ;  /* 0x00000007f700720c */ /* 0x000fce0003f24070 */
[----:B------:R-:W-:Y:S02]  /*e320*/  @!P3 IADD3 R250, R250, -R247, RZ ;  /* 0x800000f7fafab210 */ /* 0x000fe40007ffe0ff */
[C---:B------:R-:W-:Y:S02]  /*e330*/  ISETP.GT.U32.AND P3, PT, R247.reuse, R40, PT ;  /* 0x00000028f700720c */ /* 0x040fe40003f64070 */
[--C-:B------:R-:W-:Y:S01]  /*e340*/  @!P5 IMAD.IADD R238, R238, 0x1, -R247.reuse ;  /* 0x00000001eeeed824 */ /* 0x100fe200078e0af7 */
[C---:B------:R-:W-:Y:S02]  /*e350*/  ISETP.GT.U32.AND P5, PT, R247.reuse, R39, PT ;  /* 0x00000027f700720c */ /* 0x040fe40003fa4070 */
[----:B------:R-:W-:Y:S01]  /*e360*/  ISETP.GT.U32.AND P4, PT, R247, R38, PT ;  /* 0x00000026f700720c */ /* 0x000fe20003f84070 */
[----:B------:R-:W-:Y:S01]  /*e370*/  @!P1 IMAD.IADD R7, R7, 0x1, -R247 ;  /* 0x0000000107079824 */ /* 0x000fe200078e0af7 */
[----:B------:R-:W-:-:S06]  /*e380*/  ISETP.GT.U32.AND P1, PT, R247, R42, PT ;  /* 0x0000002af700720c */ /* 0x000fcc0003f24070 */
[--C-:B------:R-:W-:Y:S01]  /*e390*/  @!P3 IMAD.IADD R40, R40, 0x1, -R247.reuse ;  /* 0x000000012828b824 */ /* 0x100fe200078e0af7 */
[----:B------:R-:W-:Y:S02]  /*e3a0*/  ISETP.GT.U32.AND P3, PT, R247, R37, PT ;  /* 0x00000025f700720c */ /* 0x000fe40003f64070 */
[--C-:B------:R-:W-:Y:S01]  /*e3b0*/  @!P5 IMAD.IADD R39, R39, 0x1, -R247.reuse ;  /* 0x000000012727d824 */ /* 0x100fe200078e0af7 */
[C---:B------:R-:W-:Y:S01]  /*e3c0*/  ISETP.GT.U32.AND P5, PT, R247.reuse, R33, PT ;  /* 0x00000021f700720c */ /* 0x040fe20003fa4070 */
[--C-:B------:R-:W-:Y:S01]  /*e3d0*/  @!P4 IMAD.IADD R38, R38, 0x1, -R247.reuse ;  /* 0x000000012626c824 */ /* 0x100fe200078e0af7 */
[C---:B------:R-:W-:Y:S02]  /*e3e0*/  ISETP.GT.U32.AND P0, PT, R247.reuse, R32, PT ;  /* 0x00000020f700720c */ /* 0x040fe40003f04070 */
[----:B------:R-:W-:Y:S01]  /*e3f0*/  ISETP.GT.U32.AND P4, PT, R247, R30, PT ;  /* 0x0000001ef700720c */ /* 0x000fe20003f84070 */
[----:B------:R-:W-:-:S05]  /*e400*/  @!P1 IMAD.IADD R42, R42, 0x1, -R247 ;  /* 0x000000012a2a9824 */ /* 0x000fca00078e0af7 */
[--C-:B------:R-:W-:Y:S01]  /*e410*/  @!P3 IMAD.IADD R37, R37, 0x1, -R247.reuse ;  /* 0x000000012525b824 */ /* 0x100fe200078e0af7 */
[C---:B------:R-:W-:Y:S01]  /*e420*/  ISETP.GT.U32.AND P3, PT, R247.reuse, R29, PT ;  /* 0x0000001df700720c */ /* 0x040fe20003f64070 */
[----:B------:R-:W-:Y:S01]  /*e430*/  STL [R1+0x418], R238 ;  /* 0x000418ee01007387 */ /* 0x000fe20000100800 */
[----:B------:R-:W-:Y:S01]  /*e440*/  ISETP.GT.U32.AND P1, PT, R247, R39, PT ;  /* 0x00000027f700720c */ /* 0x000fe20003f24070 */
[--C-:B------:R-:W-:Y:S01]  /*e450*/  @!P5 IMAD.IADD R33, R33, 0x1, -R247.reuse ;  /* 0x000000012121d824 */ /* 0x100fe200078e0af7 */
[C---:B------:R-:W-:Y:S01]  /*e460*/  ISETP.GT.U32.AND P5, PT, R247.reuse, R38, PT ;  /* 0x00000026f700720c */ /* 0x040fe20003fa4070 */
[----:B------:R1:W-:Y:S01]  /*e470*/  STL [R1+0x1eb0], R35 ;  /* 0x001eb02301007387 */ /* 0x0003e20000100800 */
[--C-:B------:R-:W-:Y:S01]  /*e480*/  @!P0 IMAD.IADD R32, R32, 0x1, -R247.reuse ;  /* 0x0000000120208824 */ /* 0x100fe200078e0af7 */
[C---:B------:R-:W-:Y:S01]  /*e490*/  ISETP.GT.U32.AND P0, PT, R247.reuse, R28, PT ;  /* 0x0000001cf700720c */ /* 0x040fe20003f04070 */
[----:B------:R-:W-:Y:S01]  /*e4a0*/  @!P4 IMAD.IADD R30, R30, 0x1, -R247 ;  /* 0x000000011e1ec824 */ /* 0x000fe200078e0af7 */
[----:B------:R-:W-:Y:S01]  /*e4b0*/  ISETP.GT.U32.AND P4, PT, R247, R37, PT ;  /* 0x00000025f700720c */ /* 0x000fe20003f84070 */
[----:B------:R-:W-:Y:S01]  /*e4c0*/  STL [R1+0x414], R41 ;  /* 0x0004142901007387 */ /* 0x000fe20000100800 */
[----:B-1----:R-:W-:Y:S01]  /*e4d0*/  IMAD.MOV.U32 R35, RZ, RZ, R25 ;  /* 0x000000ffff237224 */ /* 0x002fe200078e0019 */
[----:B------:R-:W-:Y:S01]  /*e4e0*/  MOV R25, R24 ;  /* 0x0000001800197202 */ /* 0x000fe20000000f00 */
[----:B------:R-:W-:Y:S01]  /*e4f0*/  IMAD.MOV.U32 R24, RZ, RZ, R23 ;  /* 0x000000ffff187224 */ /* 0x000fe200078e0017 */
[----:B------:R-:W-:Y:S01]  /*e500*/  STL [R1+0x410], R40 ;  /* 0x0004102801007387 */ /* 0x000fe20000100800 */
[----:B------:R-:W-:-:S02]  /*e510*/  IMAD.MOV.U32 R23, RZ, RZ, R16 ;  /* 0x000000ffff177224 */ /* 0x000fc400078e0010 */
[----:B------:R-:W-:Y:S01]  /*e520*/  IMAD.MOV.U32 R16, RZ, RZ, R14 ;  /* 0x000000ffff107224 */ /* 0x000fe200078e000e */
[----:B------:R1:W-:Y:S01]  /*e530*/  STL [R1+0x40c], R36 ;  /* 0x00040c2401007387 */ /* 0x0003e20000100800 */
[----:B------:R-:W-:Y:S02]  /*e540*/  IMAD.MOV.U32 R14, RZ, RZ, R12 ;  /* 0x000000ffff0e7224 */ /* 0x000fe400078e000c */
[----:B------:R-:W-:Y:S01]  /*e550*/  @!P3 IMAD.IADD R29, R29, 0x1, -R247 ;  /* 0x000000011d1db824 */ /* 0x000fe200078e0af7 */
[----:B------:R2:W-:Y:S01]  /*e560*/  STL [R1+0x408], R26 ;  /* 0x0004081a01007387 */ /* 0x0005e20000100800 */
[----:B------:R-:W-:Y:S01]  /*e570*/  IMAD.MOV.U32 R12, RZ, RZ, R11 ;  /* 0x000000ffff0c7224 */ /* 0x000fe200078e000b */
[----:B------:R-:W-:Y:S01]  /*e580*/  ISETP.GT.U32.AND P3, PT, R247, R32, PT ;  /* 0x00000020f700720c */ /* 0x000fe20003f64070 */
[----:B------:R-:W-:Y:S02]  /*e590*/  IMAD.MOV.U32 R11, RZ, RZ, R10 ;  /* 0x000000ffff0b7224 */ /* 0x000fe400078e000a */
[----:B------:R-:W-:Y:S01]  /*e5a0*/  IMAD.MOV.U32 R10, RZ, RZ, R5 ;  /* 0x000000ffff0a7224 */ /* 0x000fe200078e0005 */
[----:B-1----:R-:W-:Y:S01]  /*e5b0*/  MOV R36, R35 ;  /* 0x0000002300247202 */ /* 0x002fe20000000f00 */
[----:B--2---:R-:W2:Y:S01]  /*e5c0*/  LDL.LU R26, [R1+0x3d0] ;  /* 0x0003d000011a7983 */ /* 0x004ea20000300800 */
[----:B------:R-:W-:-:S03]  /*e5d0*/  @!P1 IADD3 R39, R39, -R247, RZ ;  /* 0x800000f727279210 */ /* 0x000fc60007ffe0ff */
[----:B------:R-:W3:Y:S01]  /*e5e0*/  LDL.LU R41, [R1+0x3cc] ;  /* 0x0003cc0001297983 */ /* 0x000ee20000300800 */
[----:B------:R-:W-:-:S03]  /*e5f0*/  IMAD.MOV.U32 R35, RZ, RZ, R25 ;  /* 0x000000ffff237224 */ /* 0x000fc600078e0019 */
[----:B------:R-:W4:Y:S01]  /*e600*/  LDL.LU R5, [R1+0x188] ;  /* 0x0001880001057983 */ /* 0x000f220000300800 */
[----:B------:R-:W-:-:S03]  /*e610*/  @!P5 IMAD.IADD R38, R38, 0x1, -R247 ;  /* 0x000000012626d824 */ /* 0x000fc600078e0af7 */
[----:B------:R-:W4:Y:S01]  /*e620*/  LDL.LU R40, [R1+0x3c8] ;  /* 0x0003c80001287983 */ /* 0x000f220000300800 */
[----:B------:R-:W-:-:S03]  /*e630*/  @!P0 IMAD.IADD R28, R28, 0x1, -R247 ;  /* 0x000000011c1c8824 */ /* 0x000fc600078e0af7 */
[----:B------:R1:W-:Y:S01]  /*e640*/  STL [R1+0x404], R34 ;  /* 0x0004042201007387 */ /* 0x0003e20000100800 */
[----:B------:R-:W-:Y:S01]  /*e650*/  IMAD.MOV.U32 R25, RZ, RZ, R12 ;  /* 0x000000ffff197224 */ /* 0x000fe200078e000c */
[----:B------:R-:W-:Y:S01]  /*e660*/  ISETP.GT.U32.AND P0, PT, R247, R31, PT ;  /* 0x0000001ff700720c */ /* 0x000fe20003f04070 */
[--C-:B------:R-:W-:Y:S02]  /*e670*/  @!P4 IMAD.IADD R37, R37, 0x1, -R247.reuse ;  /* 0x000000012525c824 */ /* 0x100fe400078e0af7 */
[----:B------:R-:W-:Y:S02]  /*e680*/  IMAD.MOV.U32 R12, RZ, RZ, R252 ;  /* 0x000000ffff0c7224 */ /* 0x000fe400078e00fc */
[----:B-1----:R-:W-:Y:S02]  /*e690*/  IMAD.MOV.U32 R34, RZ, RZ, R24 ;  /* 0x000000ffff227224 */ /* 0x002fe400078e0018 */
[----:B------:R-:W-:Y:S02]  /*e6a0*/  IMAD.MOV.U32 R24, RZ, RZ, R14 ;  /* 0x000000ffff187224 */ /* 0x000fe400078e000e */
[----:B------:R-:W4:Y:S04]  /*e6b0*/  LDL.LU R14, [R1+0x354] ;  /* 0x00035400010e7983 */ /* 0x000f280000300800 */
[----:B------:R-:W4:Y:S04]  /*e6c0*/  LDL.LU R252, [R1+0x118] ;  /* 0x0001180001fc7983 */ /* 0x000f280000300800 */
[----:B------:R1:W-:Y:S01]  /*e6d0*/  STL [R1+0x400], R39 ;  /* 0x0004002701007387 */ /* 0x0003e20000100800 */
[----:B------:R-:W-:-:S03]  /*e6e0*/  @!P3 IMAD.IADD R32, R32, 0x1, -R247 ;  /* 0x000000012020b824 */ /* 0x000fc600078e0af7 */
[----:B------:R1:W-:Y:S04]  /*e6f0*/  STL [R1+0x3fc], R38 ;  /* 0x0003fc2601007387 */ /* 0x0003e80000100800 */
[----:B------:R1:W-:Y:S04]  /*e700*/  STL [R1+0x3f8], R37 ;  /* 0x0003f82501007387 */ /* 0x0003e80000100800 */
[----:B------:R-:W4:Y:S01]  /*e710*/  LDL.LU R237, [R1+0x3b8] ;  /* 0x0003b80001ed7983 */ /* 0x000f220000300800 */
[----:B------:R-:W-:-:S03]  /*e720*/  @!P0 IMAD.IADD R31, R31, 0x1, -R247 ;  /* 0x000000011f1f8824 */ /* 0x000fc600078e0af7 */
[----:B------:R-:W4:Y:S04]  /*e730*/  LDL.LU R238, [R1+0x3b4] ;  /* 0x0003b40001ee7983 */ /* 0x000f280000300800 */
[----:B------:R1:W-:Y:S04]  /*e740*/  STL [R1+0x3f4], R32 ;  /* 0x0003f42001007387 */ /* 0x0003e80000100800 */
[----:B-1----:R-:W4:Y:S04]  /*e750*/  LDL.LU R39, [R1+0x3b0] ;  /* 0x0003b00001277983 */ /* 0x002f280000300800 */
[----:B------:R-:W4:Y:S04]  /*e760*/  LDL.LU R38, [R1+0x3ac] ;  /* 0x0003ac0001267983 */ /* 0x000f280000300800 */
[----:B------:R1:W-:Y:S04]  /*e770*/  STL [R1+0x3f0], R31 ;  /* 0x0003f01f01007387 */ /* 0x0003e80000100800 */
[----:B------:R-:W4:Y:S04]  /*e780*/  LDL.LU R37, [R1+0x3a8] ;  /* 0x0003a80001257983 */ /* 0x000f280000300800 */
[----:B------:R-:W4:Y:S04]  /*e790*/  LDL.LU R32, [R1+0x3a4] ;  /* 0x0003a40001207983 */ /* 0x000f280000300800 */
[----:B-1----:R-:W4:Y:S01]  /*e7a0*/  LDL.LU R31, [R1+0x3a0] ;  /* 0x0003a000011f7983 */ /* 0x002f220000300800 */
[----:B------:R-:W-:-:S02]  /*e7b0*/  ISETP.GT.U32.AND P2, PT, R247, R27, PT ;  /* 0x0000001bf700720c */ /* 0x000fc40003f44070 */
[C---:B------:R-:W-:Y:S02]  /*e7c0*/  ISETP.GT.U32.AND P1, PT, R247.reuse, R42, PT ;  /* 0x0000002af700720c */ /* 0x040fe40003f24070 */
[----:B------:R-:W-:-:S09]  /*e7d0*/  ISETP.GT.U32.AND P5, PT, R247, R33, PT ;  /* 0x00000021f700720c */ /* 0x000fd20003fa4070 */
[--C-:B------:R-:W-:Y:S01]  /*e7e0*/  @!P2 IMAD.IADD R27, R27, 0x1, -R247.reuse ;  /* 0x000000011b1ba824 */ /* 0x100fe200078e0af7 */
[C---:B------:R-:W-:Y:S02]  /*e7f0*/  ISETP.GT.U32.AND P2, PT, R247.reuse, R235, PT ;  /* 0x000000ebf700720c */ /* 0x040fe40003f44070 */
[C---:B------:R-:W-:Y:S02]  /*e800*/  ISETP.GT.U32.AND P4, PT, R247.reuse, R30, PT ;  /* 0x0000001ef700720c */ /* 0x040fe40003f84070 */
[C---:B------:R-:W-:Y:S01]  /*e810*/  ISETP.GT.U32.AND P6, PT, R247.reuse, R27, PT ;  /* 0x0000001bf700720c */ /* 0x040fe20003fc4070 */
[--C-:B------:R-:W-:Y:S01]  /*e820*/  @!P1 IMAD.IADD R42, R42, 0x1, -R247.reuse ;  /* 0x000000012a2a9824 */ /* 0x100fe200078e0af7 */
[----:B------:R-:W-:Y:S01]  /*e830*/  ISETP.GT.U32.AND P3, PT, R247, R29, PT ;  /* 0x0000001df700720c */ /* 0x000fe20003f64070 */
[----:B------:R-:W-:-:S06]  /*e840*/  @!P5 IMAD.IADD R33, R33, 0x1, -R247 ;  /* 0x000000012121d824 */ /* 0x000fcc00078e0af7 */
[--C-:B------:R-:W-:Y:S02]  /*e850*/  @!P2 IMAD.IADD R235, R235, 0x1, -R247.reuse ;  /* 0x00000001ebeba824 */ /* 0x100fe400078e0af7 */
[----:B------:R-:W-:Y:S02]  /*e860*/  @!P4 IADD3 R30, R30, -R247, RZ ;  /* 0x800000f71e1ec210 */ /* 0x000fe40007ffe0ff */
[--C-:B------:R-:W-:Y:S01]  /*e870*/  @!P6 IMAD.IADD R27, R27, 0x1, -R247.reuse ;  /* 0x000000011b1be824 */ /* 0x100fe200078e0af7 */
[C---:B------:R-:W-:Y:S02]  /*e880*/  ISETP.GT.U32.AND P4, PT, R247.reuse, R36, PT ;  /* 0x00000024f700720c */ /* 0x040fe40003f84070 */
[----:B------:R-:W-:Y:S01]  /*e890*/  ISETP.GT.U32.AND P0, PT, R247, R28, PT ;  /* 0x0000001cf700720c */ /* 0x000fe20003f04070 */
[--C-:B------:R-:W-:Y:S01]  /*e8a0*/  @!P3 IMAD.IADD R29, R29, 0x1, -R247.reuse ;  /* 0x000000011d1db824 */ /* 0x100fe200078e0af7 */
[----:B------:R-:W-:Y:S01]  /*e8b0*/  ISETP.GT.U32.AND P3, PT, R247, R35, PT ;  /* 0x00000023f700720c */ /* 0x000fe20003f64070 */
[----:B------:R-:W-:Y:S08]  /*e8c0*/  STL [R1+0x3ec], R235 ;  /* 0x0003eceb01007387 */ /* 0x000ff00000100800 */
[----:B------:R-:W-:-:S02]  /*e8d0*/  @!P4 IMAD.IADD R36, R36, 0x1, -R247 ;  /* 0x000000012424c824 */ /* 0x000fc400078e0af7 */
[--C-:B------:R-:W-:Y:S01]  /*e8e0*/  @!P0 IMAD.IADD R28, R28, 0x1, -R247.reuse ;  /* 0x000000011c1c8824 */ /* 0x100fe200078e0af7 */
[----:B------:R-:W-:Y:S02]  /*e8f0*/  ISETP.GT.U32.AND P0, PT, R247, R34, PT ;  /* 0x00000022f700720c */ /* 0x000fe40003f04070 */
[----:B------:R-:W-:Y:S01]  /*e900*/  @!P3 IADD3 R35, R35, -R247, RZ ;  /* 0x800000f72323b210 */ /* 0x000fe20007ffe0ff */
[----:B------:R-:W-:Y:S04]  /*e910*/  STL [R1+0x3e8], R42 ;  /* 0x0003e82a01007387 */ /* 0x000fe80000100800 */
[----:B------:R-:W-:Y:S04]  /*e920*/  STL [R1+0x3e4], R33 ;  /* 0x0003e42101007387 */ /* 0x000fe80000100800 */
[----:B------:R-:W-:Y:S04]  /*e930*/  STL [R1+0x3e0], R30 ;  /* 0x0003e01e01007387 */ /* 0x000fe80000100800 */
[----:B------:R1:W-:Y:S04]  /*e940*/  STL [R1+0x3dc], R29 ;  /* 0x0003dc1d01007387 */ /* 0x0003e80000100800 */
[----:B------:R-:W-:Y:S01]  /*e950*/  STL [R1+0x3d8], R28 ;  /* 0x0003d81c01007387 */ /* 0x000fe20000100800 */
[----:B------:R-:W-:-:S03]  /*e960*/  @!P0 IMAD.IADD R34, R34, 0x1, -R247 ;  /* 0x0000000122228824 */ /* 0x000fc600078e0af7 */
[----:B------:R1:W-:Y:S02]  /*e970*/  STL [R1+0x3d4], R27 ;  /* 0x0003d41b01007387 */ /* 0x0003e40000100800 */
[----:B-1----:R-:W-:Y:S02]  /*e980*/  IMAD.MOV.U32 R29, RZ, RZ, R24 ;  /* 0x000000ffff1d7224 */ /* 0x002fe400078e0018 */
[----:B------:R-:W4:Y:S04]  /*e990*/  LDL.LU R27, [R1+0x39c] ;  /* 0x00039c00011b7983 */ /* 0x000f280000300800 */
[----:B------:R-:W4:Y:S04]  /*e9a0*/  LDL.LU R33, [R1+0x398] ;  /* 0x0003980001217983 */ /* 0x000f280000300800 */
[----:B------:R-:W4:Y:S04]  /*e9b0*/  LDL.LU R30, [R1+0x394] ;  /* 0x00039400011e7983 */ /* 0x000f280000300800 */
[----:B------:R-:W4:Y:S01]  /*e9c0*/  LDL.LU R28, [R1+0x390] ;  /* 0x00039000011c7983 */ /* 0x000f220000300800 */
[----:B--2---:R-:W-:-:S02]  /*e9d0*/  ISETP.GT.U32.AND P2, PT, R247, R26, PT ;  /* 0x0000001af700720c */ /* 0x004fc40003f44070 */
[C---:B---3--:R-:W-:Y:S02]  /*e9e0*/  ISETP.GT.U32.AND P1, PT, R247.reuse, R41, PT ;  /* 0x00000029f700720c */ /* 0x048fe40003f24070 */
[----:B----4-:R-:W-:-:S09]  /*e9f0*/  ISETP.GT.U32.AND P5, PT, R247, R40, PT ;  /* 0x00000028f700720c */ /* 0x010fd20003fa4070 */
[--C-:B------:R-:W-:Y:S02]  /*ea00*/  @!P2 IMAD.IADD R26, R26, 0x1, -R247.reuse ;  /* 0x000000011a1aa824 */ /* 0x100fe400078e0af7 */
[--C-:B------:R-:W-:Y:S02]  /*ea10*/  @!P1 IMAD.IADD R41, R41, 0x1, -R247.reuse ;  /* 0x0000000129299824 */ /* 0x100fe400078e0af7 */
[----:B------:R-:W-:Y:S01]  /*ea20*/  @!P5 IMAD.IADD R40, R40, 0x1, -R247 ;  /* 0x000000012828d824 */ /* 0x000fe200078e0af7 */
[C---:B------:R-:W-:Y:S02]  /*ea30*/  ISETP.GT.U32.AND P6, PT, R247.reuse, R237, PT ;  /* 0x000000edf700720c */ /* 0x040fe40003fc4070 */
[C---:B------:R-:W-:Y:S02]  /*ea40*/  ISETP.GT.U32.AND P2, PT, R247.reuse, R238, PT ;  /* 0x000000eef700720c */ /* 0x040fe40003f44070 */
[C---:B------:R-:W-:Y:S02]  /*ea50*/  ISETP.GT.U32.AND P1, PT, R247.reuse, R39, PT ;  /* 0x00000027f700720c */ /* 0x040fe40003f24070 */
[----:B------:R-:W-:-:S07]  /*ea60*/  ISETP.GT.U32.AND P5, PT, R247, R38, PT ;  /* 0x00000026f700720c */ /* 0x000fce0003fa4070 */
[--C-:B------:R-:W-:Y:S01]  /*ea70*/  @!P6 IMAD.IADD R237, R237, 0x1, -R247.reuse ;  /* 0x00000001edede824 */ /* 0x100fe200078e0af7 */
[C---:B------:R-:W-:Y:S01]  /*ea80*/  ISETP.GT.U32.AND P6, PT, R247.reuse, R26, PT ;  /* 0x0000001af700720c */ /* 0x040fe20003fc4070 */
[--C-:B------:R-:W-:Y:S01]  /*ea90*/  @!P2 IMAD.IADD R238, R238, 0x1, -R247.reuse ;  /* 0x00000001eeeea824 */ /* 0x100fe200078e0af7 */
[----:B------:R-:W-:Y:S01]  /*eaa0*/  ISETP.GT.U32.AND P4, PT, R247, R37, PT ;  /* 0x00000025f700720c */ /* 0x000fe20003f84070 */
[--C-:B------:R-:W-:Y:S01]  /*eab0*/  @!P1 IMAD.IADD R39, R39, 0x1, -R247.reuse ;  /* 0x0000000127279824 */ /* 0x100fe200078e0af7 */
[C---:B------:R-:W-:Y:S02]  /*eac0*/  ISETP.GT.U32.AND P2, PT, R247.reuse, R41, PT ;  /* 0x00000029f700720c */ /* 0x040fe40003f44070 */
[C---:B------:R-:W-:Y:S01]  /*ead0*/  ISETP.GT.U32.AND P3, PT, R247.reuse, R32, PT ;  /* 0x00000020f700720c */ /* 0x040fe20003f64070 */
[----:B------:R-:W-:Y:S01]  /*eae0*/  @!P5 IMAD.IADD R38, R38, 0x1, -R247 ;  /* 0x000000012626d824 */ /* 0x000fe200078e0af7 */
[C---:B------:R-:W-:Y:S02]  /*eaf0*/  ISETP.GT.U32.AND P1, PT, R247.reuse, R40, PT ;  /* 0x00000028f700720c */ /* 0x040fe40003f24070 */
[----:B------:R-:W-:-:S03]  /*eb00*/  ISETP.GT.U32.AND P5, PT, R247, R36, PT ;  /* 0x00000024f700720c */ /* 0x000fc60003fa4070 */
[--C-:B------:R-:W-:Y:S02]  /*eb10*/  @!P6 IMAD.IADD R26, R26, 0x1, -R247.reuse ;  /* 0x000000011a1ae824 */ /* 0x100fe400078e0af7 */
[--C-:B------:R-:W-:Y:S01]  /*eb20*/  @!P4 IMAD.IADD R37, R37, 0x1, -R247.reuse ;  /* 0x000000012525c824 */ /* 0x100fe200078e0af7 */
[C---:B------:R-:W-:Y:S02]  /*eb30*/  ISETP.GT.U32.AND P4, PT, R247.reuse, R35, PT ;  /* 0x00000023f700720c */ /* 0x040fe40003f84070 */
[----:B------:R1:W-:Y:S01]  /*eb40*/  STL [R1+0x3d0], R26 ;  /* 0x0003d01a01007387 */ /* 0x0003e20000100800 */
[----:B------:R-:W-:Y:S01]  /*eb50*/  ISETP.GT.U32.AND P0, PT, R247, R31, PT ;  /* 0x0000001ff700720c */ /* 0x000fe20003f04070 */
[--C-:B------:R-:W-:Y:S02]  /*eb60*/  @!P2 IMAD.IADD R41, R41, 0x1, -R247.reuse ;  /* 0x000000012929a824 */ /* 0x100fe400078e0af7 */
[--C-:B------:R-:W-:Y:S01]  /*eb70*/  @!P3 IMAD.IADD R32, R32, 0x1, -R247.reuse ;  /* 0x000000012020b824 */ /* 0x100fe200078e0af7 */
[----:B------:R-:W-:Y:S01]  /*eb80*/  @!P1 IADD3 R40, R40, -R247, RZ ;  /* 0x800000f728289210 */ /* 0x000fe20007ffe0ff */
[----:B------:R-:W-:Y:S01]  /*eb90*/  @!P5 IMAD.IADD R36, R36, 0x1, -R247 ;  /* 0x000000012424d824 */ /* 0x000fe200078e0af7 */
[----:B------:R-:W-:Y:S01]  /*eba0*/  ISETP.GT.U32.AND P3, PT, R247, R34, PT ;  /* 0x00000022f700720c */ /* 0x000fe20003f64070 */
[----:B-1----:R-:W-:-:S02]  /*ebb0*/  IMAD.MOV.U32 R26, RZ, RZ, R25 ;  /* 0x000000ffff1a7224 */ /* 0x002fc400078e0019 */
[----:B------:R-:W-:Y:S02]  /*ebc0*/  IMAD.MOV.U32 R25, RZ, RZ, R12 ;  /* 0x000000ffff197224 */ /* 0x000fe400078e000c */
[----:B------:R-:W-:Y:S02]  /*ebd0*/  IMAD.MOV.U32 R12, RZ, RZ, R11 ;  /* 0x000000ffff0c7224 */ /* 0x000fe400078e000b */
[----:B------:R-:W-:Y:S01]  /*ebe0*/  IMAD.MOV.U32 R24, RZ, RZ, R14 ;  /* 0x000000ffff187224 */ /* 0x000fe200078e000e */
[----:B------:R-:W2:Y:S04]  /*ebf0*/  LDL.LU R11, [R1+0x254] ;  /* 0x00025400010b7983 */ /* 0x000ea80000300800 */
[----:B------:R-:W3:Y:S01]  /*ec00*/  LDL.LU R14, [R1+0x2c0] ;  /* 0x0002c000010e7983 */ /* 0x000ee20000300800 */
[----:B------:R-:W-:-:S03]  /*ec10*/  @!P4 IMAD.IADD R35, R35, 0x1, -R247 ;  /* 0x000000012323c824 */ /* 0x000fc600078e0af7 */
[----:B------:R1:W-:Y:S04]  /*ec20*/  STL [R1+0x3cc], R41 ;  /* 0x0003cc2901007387 */ /* 0x0003e80000100800 */
[----:B------:R4:W-:Y:S04]  /*ec30*/  STL [R1+0x3c8], R40 ;  /* 0x0003c82801007387 */ /* 0x0009e80000100800 */
[----:B------:R4:W-:Y:S04]  /*ec40*/  STL [R1+0x3c4], R36 ;  /* 0x0003c42401007387 */ /* 0x0009e80000100800 */
[----:B------:R-:W2:Y:S01]  /*ec50*/  LDL.LU R42, [R1+0x384] ;  /* 0x00038400012a7983 */ /* 0x000ea20000300800 */
[----:B------:R-:W-:-:S03]  /*ec60*/  @!P0 IADD3 R31, R31, -R247, RZ ;  /* 0x800000f71f1f8210 */ /* 0x000fc60007ffe0ff */
[----:B-1----:R-:W3:Y:S01]  /*ec70*/  LDL.LU R41, [R1+0x380] ;  /* 0x0003800001297983 */ /* 0x002ee20000300800 */
[C---:B------:R-:W-:Y:S01]  /*ec80*/  ISETP.GT.U32.AND P0, PT, R247.reuse, R237, PT ;  /* 0x000000edf700720c */ /* 0x040fe20003f04070 */
[----:B------:R-:W-:Y:S02]  /*ec90*/  @!P3 IMAD.IADD R34, R34, 0x1, -R247 ;  /* 0x000000012222b824 */ /* 0x000fe400078e0af7 */
[----:B------:R1:W-:Y:S01]  /*eca0*/  STL [R1+0x3c0], R35 ;  /* 0x0003c02301007387 */ /* 0x0003e20000100800 */
[----:B------:R-:W-:-:S03]  /*ecb0*/  ISETP.GT.U32.AND P2, PT, R247, R238, PT ;  /* 0x000000eef700720c */ /* 0x000fc60003f44070 */
[----:B----4-:R-:W4:Y:S01]  /*ecc0*/  LDL.LU R40, [R1+0x37c] ;  /* 0x00037c0001287983 */ /* 0x010f220000300800 */
[C---:B------:R-:W-:Y:S02]  /*ecd0*/  ISETP.GT.U32.AND P1, PT, R247.reuse, R39, PT ;  /* 0x00000027f700720c */ /* 0x040fe40003f24070 */
[C---:B------:R-:W-:Y:S01]  /*ece0*/  ISETP.GT.U32.AND P5, PT, R247.reuse, R38, PT ;  /* 0x00000026f700720c */ /* 0x040fe20003fa4070 */
[----:B------:R-:W4:Y:S01]  /*ecf0*/  LDL.LU R236, [R1+0x378] ;  /* 0x0003780001ec7983 */ /* 0x000f220000300800 */
[C---:B------:R-:W-:Y:S02]  /*ed00*/  ISETP.GT.U32.AND P4, PT, R247.reuse, R37, PT ;  /* 0x00000025f700720c */ /* 0x040fe40003f84070 */
[C---:B------:R-:W-:Y:S01]  /*ed10*/  ISETP.GT.U32.AND P3, PT, R247.reuse, R32, PT ;  /* 0x00000020f700720c */ /* 0x040fe20003f64070 */
[----:B------:R1:W-:Y:S01]  /*ed20*/  STL [R1+0x3bc], R34 ;  /* 0x0003bc2201007387 */ /* 0x0003e20000100800 */
[----:B------:R-:W-:-:S03]  /*ed30*/  ISETP.GT.U32.AND P6, PT, R247, R31, PT ;  /* 0x0000001ff700720c */ /* 0x000fc60003fc4070 */
[----:B------:R-:W4:Y:S01]  /*ed40*/  LDL.LU R36, [R1+0x374] ;  /* 0x0003740001247983 */ /* 0x000f220000300800 */
[--C-:B------:R-:W-:Y:S02]  /*ed50*/  @!P0 IMAD.IADD R237, R237, 0x1, -R247.reuse ;  /* 0x00000001eded8824 */ /* 0x100fe400078e0af7 */
[--C-:B------:R-:W-:Y:S01]  /*ed60*/  @!P2 IMAD.IADD R238, R238, 0x1, -R247.reuse ;  /* 0x00000001eeeea824 */ /* 0x100fe200078e0af7 */
[----:B-1----:R-:W4:Y:S01]  /*ed70*/  LDL.LU R35, [R1+0x370] ;  /* 0x0003700001237983 */ /* 0x002f220000300800 */
[--C-:B------:R-:W-:Y:S01]  /*ed80*/  @!P1 IMAD.IADD R39, R39, 0x1, -R247.reuse ;  /* 0x0000000127279824 */ /* 0x100fe200078e0af7 */
[----:B------:R-:W-:Y:S01]  /*ed90*/  @!P5 IADD3 R38, R38, -R247, RZ ;  /* 0x800000f72626d210 */ /* 0x000fe20007ffe0ff */
[--C-:B------:R-:W-:Y:S01]  /*eda0*/  @!P4 IMAD.IADD R37, R37, 0x1, -R247.reuse ;  /* 0x000000012525c824 */ /* 0x100fe200078e0af7 */
[----:B------:R-:W4:Y:S01]  /*edb0*/  LDL.LU R34, [R1+0x36c] ;  /* 0x00036c0001227983 */ /* 0x000f220000300800 */
[--C-:B------:R-:W-:Y:S02]  /*edc0*/  @!P3 IMAD.IADD R32, R32, 0x1, -R247.reuse ;  /* 0x000000012020b824 */ /* 0x100fe400078e0af7 */
[----:B------:R-:W-:Y:S01]  /*edd0*/  @!P6 IMAD.IADD R31, R31, 0x1, -R247 ;  /* 0x000000011f1fe824 */ /* 0x000fe200078e0af7 */
[----:B------:R-:W-:Y:S04]  /*ede0*/  STL [R1+0x3b8], R237 ;  /* 0x0003b8ed01007387 */ /* 0x000fe80000100800 */
[----:B------:R-:W-:Y:S04]  /*edf0*/  STL [R1+0x3b4], R238 ;  /* 0x0003b4ee01007387 */ /* 0x000fe80000100800 */
[----:B------:R-:W-:Y:S04]  /*ee00*/  STL [R1+0x3b0], R39 ;  /* 0x0003b02701007387 */ /* 0x000fe80000100800 */
[----:B------:R-:W-:Y:S04]  /*ee10*/  STL [R1+0x3ac], R38 ;  /* 0x0003ac2601007387 */ /* 0x000fe80000100800 */
[----:B------:R-:W-:Y:S04]  /*ee20*/  STL [R1+0x3a8], R37 ;  /* 0x0003a82501007387 */ /* 0x000fe80000100800 */
[----:B------:R1:W-:Y:S04]  /*ee30*/  STL [R1+0x3a4], R32 ;  /* 0x0003a42001007387 */ /* 0x0003e80000100800 */
[----:B------:R-:W-:Y:S01]  /*ee40*/  STL [R1+0x3a0], R31 ;  /* 0x0003a01f01007387 */ /* 0x000fe20000100800 */
[----:B-1----:R-:W-:-:S03]  /*ee50*/  IMAD.MOV.U32 R32, RZ, RZ, R25 ;  /* 0x000000ffff207224 */ /* 0x002fc600078e0019 */
[----:B------:R-:W4:Y:S01]  /*ee60*/  LDL.LU R25, [R1+0x358] ;  /* 0x0003580001197983 */ /* 0x000f220000300800 */
[C---:B------:R-:W-:Y:S02]  /*ee70*/  ISETP.GT.U32.AND P0, PT, R247.reuse, R27, PT ;  /* 0x0000001bf700720c */ /* 0x040fe40003f04070 */
[C---:B------:R-:W-:Y:S01]  /*ee80*/  ISETP.GT.U32.AND P2, PT, R247.reuse, R33, PT ;  /* 0x00000021f700720c */ /* 0x040fe20003f44070 */
[----:B------:R-:W4:Y:S01]  /*ee90*/  LDL.LU R238, [R1+0x368] ;  /* 0x0003680001ee7983 */ /* 0x000f220000300800 */
[C---:B------:R-:W-:Y:S02]  /*eea0*/  ISETP.GT.U32.AND P1, PT, R247.reuse, R30, PT ;  /* 0x0000001ef700720c */ /* 0x040fe40003f24070 */
[C---:B------:R-:W-:Y:S01]  /*eeb0*/  ISETP.GT.U32.AND P5, PT, R247.reuse, R28, PT ;  /* 0x0000001cf700720c */ /* 0x040fe20003fa4070 */
[----:B------:R-:W4:Y:S01]  /*eec0*/  LDL.LU R38, [R1+0x364] ;  /* 0x0003640001267983 */ /* 0x000f220000300800 */
[----:B------:R-:W-:-:S03]  /*eed0*/  ISETP.GT.U32.AND P4, PT, R247, R26, PT ;  /* 0x0000001af700720c */ /* 0x000fc60003f84070 */
[----:B------:R-:W4:Y:S02]  /*eee0*/  LDL.LU R37, [R1+0x360] ;  /* 0x0003600001257983 */ /* 0x000f240000300800 */
[--C-:B------:R-:W-:Y:S02]  /*eef0*/  @!P0 IMAD.IADD R27, R27, 0x1, -R247.reuse ;  /* 0x000000011b1b8824 */ /* 0x100fe400078e0af7 */
[--C-:B------:R-:W-:Y:S02]  /*ef00*/  @!P2 IMAD.IADD R33, R33, 0x1, -R247.reuse ;  /* 0x000000012121a824 */ /* 0x100fe400078e0af7 */
[--C-:B------:R-:W-:Y:S02]  /*ef10*/  @!P1 IMAD.IADD R30, R30, 0x1, -R247.reuse ;  /* 0x000000011e1e9824 */ /* 0x100fe400078e0af7 */
[----:B------:R-:W-:Y:S02]  /*ef20*/  @!P5 IADD3 R28, R28, -R247, RZ ;  /* 0x800000f71c1cd210 */ /* 0x000fe40007ffe0ff */
[----:B------:R-:W-:Y:S01]  /*ef30*/  @!P4 IMAD.IADD R26, R26, 0x1, -R247 ;  /* 0x000000011a1ac824 */ /* 0x000fe200078e0af7 */
[----:B--2---:R-:W-:-:S02]  /*ef40*/  ISETP.GT.U32.AND P6, PT, R247, R42, PT ;  /* 0x0000002af700720c */ /* 0x004fc40003fc4070 */
[C---:B---3--:R-:W-:Y:S02]  /*ef50*/  ISETP.GT.U32.AND P0, PT, R247.reuse, R41, PT ;  /* 0x00000029f700720c */ /* 0x048fe40003f04070 */
[C---:B----4-:R-:W-:Y:S02]  /*ef60*/  ISETP.GT.U32.AND P2, PT, R247.reuse, R40, PT ;  /* 0x00000028f700720c */ /* 0x050fe40003f44070 */
[----:B------:R-:W-:-:S07]  /*ef70*/  ISETP.GT.U32.AND P1, PT, R247, R236, PT ;  /* 0x000000ecf700720c */ /* 0x000fce0003f24070 */
[--C-:B------:R-:W-:Y:S01]  /*ef80*/  @!P6 IMAD.IADD R42, R42, 0x1, -R247.reuse ;  /* 0x000000012a2ae824 */ /* 0x100fe200078e0af7 */
[----:B------:R-:W-:Y:S01]  /*ef90*/  ISETP.GT.U32.AND P6, PT, R247, R27, PT ;  /* 0x0000001bf700720c */ /* 0x000fe20003fc4070 */
[--C-:B------:R-:W-:Y:S01]  /*efa0*/  @!P0 IMAD.IADD R41, R41, 0x1, -R247.reuse ;  /* 0x0000000129298824 */ /* 0x100fe200078e0af7 */
[C---:B------:R-:W-:Y:S01]  /*efb0*/  ISETP.GT.U32.AND P5, PT, R247.reuse, R36, PT ;  /* 0x00000024f700720c */ /* 0x040fe20003fa4070 */
[--C-:B------:R-:W-:Y:S01]  /*efc0*/  @!P2 IMAD.IADD R40, R40, 0x1, -R247.reuse ;  /* 0x000000012828a824 */ /* 0x100fe200078e0af7 */
[C---:B------:R-:W-:Y:S02]  /*efd0*/  ISETP.GT.U32.AND P0, PT, R247.reuse, R33, PT ;  /* 0x00000021f700720c */ /* 0x040fe40003f04070 */
[C---:B------:R-:W-:Y:S01]  /*efe0*/  ISETP.GT.U32.AND P2, PT, R247.reuse, R30, PT ;  /* 0x0000001ef700720c */ /* 0x040fe20003f44070 */
[----:B------:R-:W-:Y:S01]  /*eff0*/  @!P1 IMAD.IADD R236, R236, 0x1, -R247 ;  /* 0x00000001ecec9824 */ /* 0x000fe200078e0af7 */
[----:B------:R-:W-:-:S05]  /*f000*/  ISETP.GT.U32.AND P1, PT, R247, R28, PT ;  /* 0x0000001cf700720c */ /* 0x000fca0003f24070 */
[--C-:B------:R-:W-:Y:S02]  /*f010*/  @!P6 IMAD.IADD R27, R27, 0x1, -R247.reuse ;  /* 0x000000011b1be824 */ /* 0x100fe400078e0af7 */
[--C-:B------:R-:W-:Y:S01]  /*f020*/  @!P5 IMAD.IADD R36, R36, 0x1, -R247.reuse ;  /* 0x000000012424d824 */ /* 0x100fe200078e0af7 */
[----:B------:R-:W-:Y:S02]  /*f030*/  ISETP.GT.U32.AND P5, PT, R247, R26, PT ;  /* 0x0000001af700720c */ /* 0x000fe40003fa4070 */
[----:B------:R1:W-:Y:S01]  /*f040*/  STL [R1+0x39c], R27 ;  /* 0x00039c1b01007387 */ /* 0x0003e20000100800 */
[--C-:B------:R-:W-:Y:S02]  /*f050*/  @!P0 IMAD.IADD R33, R33, 0x1, -R247.reuse ;  /* 0x0000000121218824 */ /* 0x100fe400078e0af7 */
[--C-:B------:R-:W-:Y:S02]  /*f060*/  @!P2 IMAD.IADD R30, R30, 0x1, -R247.reuse ;  /* 0x000000011e1ea824 */ /* 0x100fe400078e0af7 */
[----:B------:R-:W-:-:S02]  /*f070*/  @!P1 IMAD.IADD R28, R28, 0x1, -R247 ;  /* 0x000000011c1c9824 */ /* 0x000fc400078e0af7 */
[----:B-1----:R-:W-:Y:S02]  /*f080*/  IMAD.MOV.U32 R27, RZ, RZ, R24 ;  /* 0x000000ffff1b7224 */ /* 0x002fe400078e0018 */
[----:B------:R-:W-:Y:S02]  /*f090*/  IMAD.MOV.U32 R24, RZ, RZ, R16 ;  /* 0x000000ffff187224 */ /* 0x000fe400078e0010 */
[----:B------:R-:W-:Y:S02]  /*f0a0*/  IMAD.MOV.U32 R16, RZ, RZ, R243 ;  /* 0x000000ffff107224 */ /* 0x000fe400078e00f3 */
[----:B------:R-:W-:Y:S02]  /*f0b0*/  @!P5 IMAD.IADD R26, R26, 0x1, -R247 ;  /* 0x000000011a1ad824 */ /* 0x000fe400078e0af7 */
[----:B------:R-:W-:Y:S02]  /*f0c0*/  IMAD.MOV.U32 R31, RZ, RZ, R25 ;  /* 0x000000ffff1f7224 */ /* 0x000fe400078e0019 */
[----:B------:R-:W-:-:S02]  /*f0d0*/  IMAD.MOV.U32 R25, RZ, RZ, R23 ;  /* 0x000000ffff197224 */ /* 0x000fc400078e0017 */
[----:B------:R-:W-:Y:S01]  /*f0e0*/  IMAD.MOV.U32 R23, RZ, RZ, R14 ;  /* 0x000000ffff177224 */ /* 0x000fe200078e000e */
[----:B------:R-:W-:Y:S02]  /*f0f0*/  MOV R14, R10 ;  /* 0x0000000a000e7202 */ /* 0x000fe40000000f00 */
[----:B------:R-:W2:Y:S04]  /*f100*/  LDL.LU R10, [R1+0x1ec] ;  /* 0x0001ec00010a7983 */ /* 0x000ea80000300800 */
[----:B------:R-:W3:Y:S04]  /*f110*/  LDL.LU R243, [R1+0x11c] ;  /* 0x00011c0001f37983 */ /* 0x000ee80000300800 */
[----:B------:R1:W-:Y:S04]  /*f120*/  STL [R1+0x398], R33 ;  /* 0x0003982101007387 */ /* 0x0003e80000100800 */
[----:B------:R-:W-:Y:S04]  /*f130*/  STL [R1+0x394], R30 ;  /* 0x0003941e01007387 */ /* 0x000fe80000100800 */
[----:B------:R-:W4:Y:S04]  /*f140*/  LDL.LU R39, [R1+0x350] ;  /* 0x0003500001277983 */ /* 0x000f280000300800 */
[----:B------:R-:W2:Y:S04]  /*f150*/  LDL.LU R235, [R1+0x34c] ;  /* 0x00034c0001eb7983 */ /* 0x000ea80000300800 */
[----:B------:R-:W-:Y:S04]  /*f160*/  STL [R1+0x390], R28 ;  /* 0x0003901c01007387 */ /* 0x000fe80000100800 */
[----:B------:R-:W3:Y:S04]  /*f170*/  LDL.LU R237, [R1+0x348] ;  /* 0x0003480001ed7983 */ /* 0x000ee80000300800 */
[----:B-1----:R-:W3:Y:S04]  /*f180*/  LDL.LU R33, [R1+0x344] ;  /* 0x0003440001217983 */ /* 0x002ee80000300800 */
[----:B------:R1:W-:Y:S04]  /*f190*/  STL [R1+0x38c], R26 ;  /* 0x00038c1a01007387 */ /* 0x0003e80000100800 */
[----:B-1----:R-:W3:Y:S01]  /*f1a0*/  LDL.LU R26, [R1+0x340] ;  /* 0x00034000011a7983 */ /* 0x002ee20000300800 */
[----:B------:R-:W-:-:S02]  /*f1b0*/  ISETP.GT.U32.AND P3, PT, R247, R29, PT ;  /* 0x0000001df700720c */ /* 0x000fc40003f64070 */
[----:B------:R-:W-:-:S11]  /*f1c0*/  ISETP.GT.U32.AND P4, PT, R247, R35, PT ;  /* 0x00000023f700720c */ /* 0x000fd60003f84070 */
[----:B------:R-:W-:Y:S01]  /*f1d0*/  @!P3 IMAD.IADD R29, R29, 0x1, -R247 ;  /* 0x000000011d1db824 */ /* 0x000fe200078e0af7 */
[----:B------:R-:W-:Y:S02]  /*f1e0*/  ISETP.GT.U32.AND P3, PT, R247, R34, PT ;  /* 0x00000022f700720c */ /* 0x000fe40003f64070 */
[----:B------:R-:W-:Y:S02]  /*f1f0*/  @!P4 IADD3 R35, R35, -R247, RZ ;  /* 0x800000f72323c210 */ /* 0x000fe40007ffe0ff */
[C---:B------:R-:W-:Y:S02]  /*f200*/  ISETP.GT.U32.AND P0, PT, R247.reuse, R41, PT ;  /* 0x00000029f700720c */ /* 0x040fe40003f04070 */
[C---:B------:R-:W-:Y:S02]  /*f210*/  ISETP.GT.U32.AND P4, PT, R247.reuse, R29, PT ;  /* 0x0000001df700720c */ /* 0x040fe40003f84070 */
[----:B------:R-:W-:-:S05]  /*f220*/  ISETP.GT.U32.AND P2, PT, R247, R40, PT ;  /* 0x00000028f700720c */ /* 0x000fca0003f44070 */
[--C-:B------:R-:W-:Y:S01]  /*f230*/  @!P3 IMAD.IADD R34, R34, 0x1, -R247.reuse ;  /* 0x000000012222b824 */ /* 0x100fe200078e0af7 */
[C---:B------:R-:W-:Y:S02]  /*f240*/  ISETP.GT.U32.AND P3, PT, R247.reuse, R42, PT ;  /* 0x0000002af700720c */ /* 0x040fe40003f64070 */
[----:B------:R-:W-:Y:S01]  /*f250*/  ISETP.GT.U32.AND P1, PT, R247, R236, PT ;  /* 0x000000ecf700720c */ /* 0x000fe20003f24070 */
[--C-:B------:R-:W-:Y:S01]  /*f260*/  @!P0 IMAD.IADD R41, R41, 0x1, -R247.reuse ;  /* 0x0000000129298824 */ /* 0x100fe200078e0af7 */
[----:B------:R-:W-:Y:S01]  /*f270*/  ISETP.GT.U32.AND P6, PT, R247, R34, PT ;  /* 0x00000022f700720c */ /* 0x000fe20003fc4070 */
[--C-:B------:R-:W-:Y:S01]  /*f280*/  @!P4 IMAD.IADD R29, R29, 0x1, -R247.reuse ;  /* 0x000000011d1dc824 */ /* 0x100fe200078e0af7 */
[C---:B------:R-:W-:Y:S01]  /*f290*/  ISETP.GT.U32.AND P5, PT, R247.reuse, R36, PT ;  /* 0x00000024f700720c */ /* 0x040fe20003fa4070 */
[----:B------:R-:W-:Y:S01]  /*f2a0*/  @!P2 IMAD.IADD R40, R40, 0x1, -R247 ;  /* 0x000000012828a824 */ /* 0x000fe200078e0af7 */
[C---:B------:R-:W-:Y:S01]  /*f2b0*/  ISETP.GT.U32.AND P0, PT, R247.reuse, R38, PT ;  /* 0x00000026f700720c */ /* 0x040fe20003f04070 */
[----:B------:R-:W-:Y:S01]  /*f2c0*/  IMAD.MOV.U32 R28, RZ, RZ, R25 ;  /* 0x000000ffff1c7224 */ /* 0x000fe200078e0019 */
[C---:B------:R-:W-:Y:S01]  /*f2d0*/  ISETP.GT.U32.AND P2, PT, R247.reuse, R37, PT ;  /* 0x00000025f700720c */ /* 0x040fe20003f44070 */
[----:B------:R-:W3:Y:S02]  /*f2e0*/  LDL.LU R25, [R1+0x33c] ;  /* 0x00033c0001197983 */ /* 0x000ee40000300800 */
[--C-:B------:R-:W-:Y:S01]  /*f2f0*/  @!P3 IMAD.IADD R42, R42, 0x1, -R247.reuse ;  /* 0x000000012a2ab824 */ /* 0x100fe200078e0af7 */
[C---:B------:R-:W-:Y:S01]  /*f300*/  ISETP.GT.U32.AND P3, PT, R247.reuse, R238, PT ;  /* 0x000000eef700720c */ /* 0x040fe20003f64070 */
[--C-:B------:R-:W-:Y:S01]  /*f310*/  @!P1 IMAD.IADD R236, R236, 0x1, -R247.reuse ;  /* 0x00000001ecec9824 */ /* 0x100fe200078e0af7 */
[----:B------:R-:W-:Y:S01]  /*f320*/  ISETP.GT.U32.AND P1, PT, R247, R32, PT ;  /* 0x00000020f700720c */ /* 0x000fe20003f24070 */
[----:B------:R1:W-:Y:S01]  /*f330*/  STL [R1+0x388], R29 ;  /* 0x0003881d01007387 */ /* 0x0003e20000100800 */
[----:B------:R-:W-:-:S02]  /*f340*/  @!P6 IMAD.IADD R34, R34, 0x1, -R247 ;  /* 0x000000012222e824 */ /* 0x000fc400078e0af7 */
[--C-:B------:R-:W-:Y:S01]  /*f350*/  @!P5 IMAD.IADD R36, R36, 0x1, -R247.reuse ;  /* 0x000000012424d824 */ /* 0x100fe200078e0af7 */
[----:B-1----:R-:W-:Y:S01]  /*f360*/  MOV R29, R28 ;  /* 0x0000001c001d7202 */ /* 0x002fe20000000f00 */
[----:B------:R-:W-:Y:S02]  /*f370*/  IMAD.MOV.U32 R28, RZ, RZ, R24 ;  /* 0x000000ffff1c7224 */ /* 0x000fe400078e0018 */
[----:B------:R-:W3:Y:S03]  /*f380*/  LDL.LU R24, [R1+0x338] ;  /* 0x0003380001187983 */ /* 0x000ee60000300800 */
[--C-:B------:R-:W-:Y:S01]  /*f390*/  @!P3 IMAD.IADD R238, R238, 0x1, -R247.reuse ;  /* 0x00000001eeeeb824 */ /* 0x100fe200078e0af7 */
[----:B------:R-:W-:Y:S01]  /*f3a0*/  ISETP.GT.U32.AND P5, PT, R247, R31, PT ;  /* 0x0000001ff700720c */ /* 0x000fe20003fa4070 */
[--C-:B------:R-:W-:Y:S02]  /*f3b0*/  @!P0 IMAD.IADD R38, R38, 0x1, -R247.reuse ;  /* 0x0000000126268824 */ /* 0x100fe400078e0af7 */
[--C-:B------:R-:W-:Y:S01]  /*f3c0*/  @!P2 IMAD.IADD R37, R37, 0x1, -R247.reuse ;  /* 0x000000012525a824 */ /* 0x100fe200078e0af7 */
[----:B------:R-:W-:Y:S01]  /*f3d0*/  ISETP.GT.U32.AND P4, PT, R247, R35, PT ;  /* 0x00000023f700720c */ /* 0x000fe20003f84070 */
[----:B------:R-:W-:-:S02]  /*f3e0*/  @!P1 IMAD.IADD R32, R32, 0x1, -R247 ;  /* 0x0000000120209824 */ /* 0x000fc400078e0af7 */
[----:B------:R-:W-:Y:S01]  /*f3f0*/  VIADD R30, R6, 0x1f4 ;  /* 0x000001f4061e7836 */ /* 0x000fe20000000000 */
[----:B------:R1:W-:Y:S05]  /*f400*/  STL [R1+0x384], R42 ;  /* 0x0003842a01007387 */ /* 0x0003ea0000100800 */
[----:B------:R-:W-:Y:S01]  /*f410*/  @!P5 IMAD.IADD R31, R31, 0x1, -R247 ;  /* 0x000000011f1fd824 */ /* 0x000fe200078e0af7 */
[----:B-1----:R-:W3:Y:S03]  /*f420*/  LDL.LU R42, [R1+0x2a88] ;  /* 0x002a8800012a7983 */ /* 0x002ee60000300800 */
[----:B------:R-:W-:Y:S01]  /*f430*/  @!P4 IADD3 R35, R35, -R247, RZ ;  /* 0x800000f72323c210 */ /* 0x000fe20007ffe0ff */
[----:B------:R-:W-:Y:S04]  /*f440*/  STL [R1+0x1fc4], R30 ;  /* 0x001fc41e01007387 */ /* 0x000fe80000100800 */
[----:B------:R1:W-:Y:S01]  /*f450*/  STL [R1+0x380], R41 ;  /* 0x0003802901007387 */ /* 0x0003e20000100800 */
[----:B------:R-:W-:-:S03]  /*f460*/  IMAD.HI.U32 R234, R245, R233, RZ ;  /* 0x000000e9f5ea7227 */ /* 0x000fc600078e00ff */
[----:B-1----:R-:W3:Y:S04]  /*f470*/  LDL.LU R41, [R1+0x2a84] ;  /* 0x002a840001297983 */ /* 0x002ee80000300800 */
[----:B------:R1:W-:Y:S01]  /*f480*/  STL [R1+0x37c], R40 ;  /* 0x00037c2801007387 */ /* 0x0003e20000100800 */
[----:B------:R-:W-:-:S03]  /*f490*/  IMAD.MOV R234, RZ, RZ, -R234 ;  /* 0x000000ffffea7224 */ /* 0x000fc600078e0aea */
[----:B-1----:R-:W3:Y:S04]  /*f4a0*/  LDL.LU R40, [R1+0x2a80] ;  /* 0x002a800001287983 */ /* 0x002ee80000300800 */
[----:B------:R-:W-:Y:S04]  /*f4b0*/  STL [R1+0x378], R236 ;  /* 0x000378ec01007387 */ /* 0x000fe80000100800 */
[----:B------:R1:W-:Y:S04]  /*f4c0*/  STL [R1+0x374], R36 ;  /* 0x0003742401007387 */ /* 0x0003e80000100800 */
[----:B------:R1:W-:Y:S04]  /*f4d0*/  STL [R1+0x370], R35 ;  /* 0x0003702301007387 */ /* 0x0003e80000100800 */
[----:B------:R1:W-:Y:S04]  /*f4e0*/  STL [R1+0x36c], R34 ;  /* 0x00036c2201007387 */ /* 0x0003e80000100800 */
[----:B-1----:R-:W3:Y:S04]  /*f4f0*/  LDL.LU R36, [R1+0x334] ;  /* 0x0003340001247983 */ /* 0x002ee80000300800 */
[----:B------:R-:W3:Y:S01]  /*f500*/  LDL.LU R35, [R1+0x330] ;  /* 0x0003300001237983 */ /* 0x000ee20000300800 */
[----:B------:R-:W-:-:S03]  /*f510*/  IMAD R233, R247, R234, R233 ;  /* 0x000000eaf7e97224 */ /* 0x000fc600078e02e9 */
[----:B------:R-:W3:Y:S01]  /*f520*/  LDL.LU R34, [R1+0x32c] ;  /* 0x00032c0001227983 */ /* 0x000ee20000300800 */
[----:B------:R-:W-:-:S03]  /*f530*/  IABS R234, R30 ;  /* 0x0000001e00ea7213 */ /* 0x000fc60000000000 */
[----:B------:R-:W3:Y:S01]  /*f540*/  LDL.LU R30, [R1+0x328] ;  /* 0x00032800011e7983 */ /* 0x000ee20000300800 */
[C---:B----4-:R-:W-:Y:S02]  /*f550*/  ISETP.GT.U32.AND P6, PT, R247.reuse, R39, PT ;  /* 0x00000027f700720c */ /* 0x050fe40003fc4070 */
[C---:B--2---:R-:W-:Y:S02]  /*f560*/  ISETP.GT.U32.AND P3, PT, R247.reuse, R235, PT ;  /* 0x000000ebf700720c */ /* 0x044fe40003f64070 */
[C---:B---3--:R-:W-:Y:S02]  /*f570*/  ISETP.GT.U32.AND P0, PT, R247.reuse, R237, PT ;  /* 0x000000edf700720c */ /* 0x048fe40003f04070 */
[----:B------:R-:W-:-:S09]  /*f580*/  ISETP.GT.U32.AND P2, PT, R247, R33, PT ;  /* 0x00000021f700720c */ /* 0x000fd20003f44070 */
[--C-:B------:R-:W-:Y:S01]  /*f590*/  @!P3 IMAD.IADD R235, R235, 0x1, -R247.reuse ;  /* 0x00000001ebebb824 */ /* 0x100fe200078e0af7 */
[----:B------:R-:W-:Y:S02]  /*f5a0*/  @!P6 IADD3 R39, R39, -R247, RZ ;  /* 0x800000f72727e210 */ /* 0x000fe40007ffe0ff */
[C---:B------:R-:W-:Y:S02]  /*f5b0*/  ISETP.GT.U32.AND P6, PT, R247.reuse, R238, PT ;  /* 0x000000eef700720c */ /* 0x040fe40003fc4070 */
[----:B------:R-:W-:Y:S01]  /*f5c0*/  ISETP.GT.U32.AND P1, PT, R247, R26, PT ;  /* 0x0000001af700720c */ /* 0x000fe20003f24070 */
[--C-:B------:R-:W-:Y:S01]  /*f5d0*/  @!P0 IMAD.IADD R237, R237, 0x1, -R247.reuse ;  /* 0x00000001eded8824 */ /* 0x100fe200078e0af7 */
[----:B------:R-:W-:Y:S01]  /*f5e0*/  ISETP.GT.U32.AND P3, PT, R247, R38, PT ;  /* 0x00000026f700720c */ /* 0x000fe20003f64070 */
[----:B------:R-:W-:Y:S01]  /*f5f0*/  @!P2 IMAD.IADD R33, R33, 0x1, -R247 ;  /* 0x000000012121a824 */ /* 0x000fe200078e0af7 */
[C---:B------:R-:W-:Y:S02]  /*f600*/  ISETP.GT.U32.AND P0, PT, R247.reuse, R37, PT ;  /* 0x00000025f700720c */ /* 0x040fe40003f04070 */
[----:B------:R-:W-:-:S07]  /*f610*/  ISETP.GT.U32.AND P2, PT, R247, R32, PT ;  /* 0x00000020f700720c */ /* 0x000fce0003f44070 */
[--C-:B------:R-:W-:Y:S01]  /*f620*/  @!P1 IMAD.IADD R26, R26, 0x1, -R247.reuse ;  /* 0x000000011a1a9824 */ /* 0x100fe200078e0af7 */
[----:B------:R-:W-:Y:S01]  /*f630*/  ISETP.GT.U32.AND P1, PT, R247, R31, PT ;  /* 0x0000001ff700720c */ /* 0x000fe20003f24070 */
[--C-:B------:R-:W-:Y:S01]  /*f640*/  @!P6 IMAD.IADD R238, R238, 0x1, -R247.reuse ;  /* 0x00000001eeeee824 */ /* 0x100fe200078e0af7 */
[----:B------:R-:W-:Y:S01]  /*f650*/  @!P3 IADD3 R38, R38, -R247, RZ ;  /* 0x800000f72626b210 */ /* 0x000fe20007ffe0ff */
[--C-:B------:R-:W-:Y:S02]  /*f660*/  @!P0 IMAD.IADD R37, R37, 0x1, -R247.reuse ;  /* 0x0000000125258824 */ /* 0x100fe400078e0af7 */
[--C-:B------:R-:W-:Y:S01]  /*f670*/  @!P2 IMAD.IADD R32, R32, 0x1, -R247.reuse ;  /* 0x000000012020a824 */ /* 0x100fe200078e0af7 */
[----:B------:R-:W-:Y:S04]  /*f680*/  STL [R1+0x368], R238 ;  /* 0x000368ee01007387 */ /* 0x000fe80000100800 */
[----:B------:R1:W-:Y:S03]  /*f690*/  STL [R1+0x364], R38 ;  /* 0x0003642601007387 */ /* 0x0003e60000100800 */
[----:B------:R-:W-:Y:S01]  /*f6a0*/  @!P1 IMAD.IADD R31, R31, 0x1, -R247 ;  /* 0x000000011f1f9824 */ /* 0x000fe200078e0af7 */
[----:B------:R2:W-:Y:S04]  /*f6b0*/  STL [R1+0x360], R37 ;  /* 0x0003602501007387 */ /* 0x0005e80000100800 */
[----:B------:R3:W-:Y:S04]  /*f6c0*/  STL [R1+0x35c], R32 ;  /* 0x00035c2001007387 */ /* 0x0007e80000100800 */
[----:B-1----:R-:W4:Y:S04]  /*f6d0*/  LDL.LU R38, [R1+0x31c] ;  /* 0x00031c0001267983 */ /* 0x002f280000300800 */
[----:B--2---:R-:W2:Y:S04]  /*f6e0*/  LDL.LU R37, [R1+0x318] ;  /* 0x0003180001257983 */ /* 0x004ea80000300800 */
[----:B------:R1:W-:Y:S04]  /*f6f0*/  STL [R1+0x358], R31 ;  /* 0x0003581f01007387 */ /* 0x0003e80000100800 */
[----:B------:R-:W2:Y:S04]  /*f700*/  LDL.LU R236, [R1+0x314] ;  /* 0x0003140001ec7983 */ /* 0x000ea80000300800 */
[----:B------:R-:W2:Y:S01]  /*f710*/  LDL.LU R238, [R1+0x310] ;  /* 0x0003100001ee7983 */ /* 0x000ea20000300800 */
[----:B------:R-:W-:-:S02]  /*f720*/  ISETP.GT.U32.AND P4, PT, R247, R27, PT ;  /* 0x0000001bf700720c */ /* 0x000fc40003f84070 */
[----:B------:R-:W-:-:S11]  /*f730*/  ISETP.GT.U32.AND P5, PT, R247, R25, PT ;  /* 0x00000019f700720c */ /* 0x000fd60003fa4070 */
[--C-:B------:R-:W-:Y:S01]  /*f740*/  @!P4 IMAD.IADD R27, R27, 0x1, -R247.reuse ;  /* 0x000000011b1bc824 */ /* 0x100fe200078e0af7 */
[----:B------:R-:W-:Y:S01]  /*f750*/  ISETP.GT.U32.AND P4, PT, R247, R24, PT ;  /* 0x00000018f700720c */ /* 0x000fe20003f84070 */
[----:B------:R-:W-:Y:S01]  /*f760*/  @!P5 IMAD.IADD R25, R25, 0x1, -R247 ;  /* 0x000000011919d824 */ /* 0x000fe200078e0af7 */
[C---:B------:R-:W-:Y:S02]  /*f770*/  ISETP.GT.U32.AND P3, PT, R247.reuse, R235, PT ;  /* 0x000000ebf700720c */ /* 0x040fe40003f64070 */
[C---:B------:R-:W-:Y:S02]  /*f780*/  ISETP.GT.U32.AND P5, PT, R247.reuse, R27, PT ;  /* 0x0000001bf700720c */ /* 0x040fe40003fa4070 */
[----:B------:R-:W-:-:S07]  /*f790*/  ISETP.GT.U32.AND P0, PT, R247, R237, PT ;  /* 0x000000edf700720c */ /* 0x000fce0003f04070 */
[--C-:B------:R-:W-:Y:S01]  /*f7a0*/  @!P4 IMAD.IADD R24, R24, 0x1, -R247.reuse ;  /* 0x000000011818c824 */ /* 0x100fe200078e0af7 */
[C---:B------:R-:W-:Y:S02]  /*f7b0*/  ISETP.GT.U32.AND P4, PT, R247.reuse, R39, PT ;  /* 0x00000027f700720c */ /* 0x040fe40003f84070 */
[----:B------:R-:W-:Y:S01]  /*f7c0*/  ISETP.GT.U32.AND P2, PT, R247, R33, PT ;  /* 0x00000021f700720c */ /* 0x000fe20003f44070 */
[--C-:B------:R-:W-:Y:S01]  /*f7d0*/  @!P3 IMAD.IADD R235, R235, 0x1, -R247.reuse ;  /* 0x00000001ebebb824 */ /* 0x100fe200078e0af7 */
[----:B------:R-:W-:Y:S01]  /*f7e0*/  ISETP.GT.U32.AND P6, PT, R247, R24, PT ;  /* 0x00000018f700720c */ /* 0x000fe20003fc4070 */
[--C-:B------:R-:W-:Y:S02]  /*f7f0*/  @!P5 IMAD.IADD R27, R27, 0x1, -R247.reuse ;  /* 0x000000011b1bd824 */ /* 0x100fe400078e0af7 */
[----:B------:R-:W-:-:S06]  /*f800*/  @!P0 IMAD.IADD R237, R237, 0x1, -R247 ;  /* 0x00000001eded8824 */ /* 0x000fcc00078e0af7 */
[----:B------:R-:W-:Y:S01]  /*f810*/  @!P4 IMAD.IADD R39, R39, 0x1, -R247 ;  /* 0x000000012727c824 */ /* 0x000fe200078e0af7 */
[----:B------:R1:W-:Y:S04]  /*f820*/  STL [R1+0x354], R27 ;  /* 0x0003541b01007387 */ /* 0x0003e80000100800 */
[----:B---3--:R-:W3:Y:S01]  /*f830*/  LDL.LU R32, [R1+0x30c] ;  /* 0x00030c0001207983 */ /* 0x008ee20000300800 */
[----:B------:R-:W-:-:S03]  /*f840*/  @!P2 IADD3 R33, R33, -R247, RZ ;  /* 0x800000f72121a210 */ /* 0x000fc60007ffe0ff */
[----:B-1----:R-:W3:Y:S01]  /*f850*/  LDL.LU R31, [R1+0x308] ;  /* 0x00030800011f7983 */ /* 0x002ee20000300800 */
[----:B------:R-:W-:-:S03]  /*f860*/  @!P6 IMAD.IADD R24, R24, 0x1, -R247 ;  /* 0x000000011818e824 */ /* 0x000fc600078e0af7 */
[----:B------:R-:W3:Y:S01]  /*f870*/  LDL.LU R27, [R1+0x304] ;  /* 0x00030400011b7983 */ /* 0x000ee20000300800 */
[C---:B------:R-:W-:Y:S02]  /*f880*/  ISETP.GT.U32.AND P1, PT, R247.reuse, R26, PT ;  /* 0x0000001af700720c */ /* 0x040fe40003f24070 */
[C---:B------:R-:W-:Y:S02]  /*f890*/  ISETP.GT.U32.AND P5, PT, R247.reuse, R25, PT ;  /* 0x00000019f700720c */ /* 0x040fe40003fa4070 */
[C---:B------:R-:W-:Y:S02]  /*f8a0*/  ISETP.GT.U32.AND P4, PT, R247.reuse, R36, PT ;  /* 0x00000024f700720c */ /* 0x040fe40003f84070 */
[C---:B------:R-:W-:Y:S02]  /*f8b0*/  ISETP.GT.U32.AND P3, PT, R247.reuse, R35, PT ;  /* 0x00000023f700720c */ /* 0x040fe40003f64070 */
[C---:B------:R-:W-:Y:S02]  /*f8c0*/  ISETP.GT.U32.AND P0, PT, R247.reuse, R34, PT ;  /* 0x00000022f700720c */ /* 0x040fe40003f04070 */
[----:B------:R-:W-:-:S07]  /*f8d0*/  ISETP.GT.U32.AND P2, PT, R247, R30, PT ;  /* 0x0000001ef700720c */ /* 0x000fce0003f44070 */
[--C-:B------:R-:W-:Y:S02]  /*f8e0*/  @!P4 IMAD.IADD R36, R36, 0x1, -R247.reuse ;  /* 0x000000012424c824 */ /* 0x100fe400078e0af7 */
[----:B------:R-:W-:Y:S02]  /*f8f0*/  @!P3 IADD3 R35, R35, -R247, RZ ;  /* 0x800000f72323b210 */ /* 0x000fe40007ffe0ff */
[--C-:B------:R-:W-:Y:S02]  /*f900*/  @!P0 IMAD.IADD R34, R34, 0x1, -R247.reuse ;  /* 0x0000000122228824 */ /* 0x100fe400078e0af7 */
[--C-:B------:R-:W-:Y:S01]  /*f910*/  @!P2 IMAD.IADD R30, R30, 0x1, -R247.reuse ;  /* 0x000000011e1ea824 */ /* 0x100fe200078e0af7 */
[----:B------:R1:W-:Y:S01]  /*f920*/  STL [R1+0x350], R39 ;  /* 0x0003502701007387 */ /* 0x0003e20000100800 */
[--C-:B------:R-:W-:Y:S02]  /*f930*/  @!P1 IMAD.IADD R26, R26, 0x1, -R247.reuse ;  /* 0x000000011a1a9824 */ /* 0x100fe400078e0af7 */
[----:B------:R-:W-:Y:S01]  /*f940*/  @!P5 IMAD.IADD R25, R25, 0x1, -R247 ;  /* 0x000000011919d824 */ /* 0x000fe200078e0af7 */
[----:B-1----:R-:W3:Y:S04]  /*f950*/  LDL.LU R39, [R1+0x2a7c] ;  /* 0x002a7c0001277983 */ /* 0x002ee80000300800 */
[----:B------:R-:W-:Y:S04]  /*f960*/  STL [R1+0x34c], R235 ;  /* 0x00034ceb01007387 */ /* 0x000fe80000100800 */
[----:B------:R-:W-:Y:S04]  /*f970*/  STL [R1+0x348], R237 ;  /* 0x000348ed01007387 */ /* 0x000fe80000100800 */
[----:B------:R-:W-:Y:S04]  /*f980*/  STL [R1+0x344], R33 ;  /* 0x0003442101007387 */ /* 0x000fe80000100800 */
[----:B------:R1:W-:Y:S04]  /*f990*/  STL [R1+0x340], R26 ;  /* 0x0003401a01007387 */ /* 0x0003e80000100800 */
[----:B------:R1:W-:Y:S04]  /*f9a0*/  STL [R1+0x33c], R25 ;  /* 0x00033c1901007387 */ /* 0x0003e80000100800 */
[----:B------:R1:W-:Y:S02]  /*f9b0*/  STL [R1+0x338], R24 ;  /* 0x0003381801007387 */ /* 0x0003e40000100800 */
[----:B-1----:R-:W-:-:S02]  /*f9c0*/  IMAD.MOV.U32 R26, RZ, RZ, R23 ;  /* 0x000000ffff1a7224 */ /* 0x002fc400078e0017 */
[----:B------:R-:W3:Y:S01]  /*f9d0*/  LDL.LU R33, [R1+0x300] ;  /* 0x0003000001217983 */ /* 0x000ee20000300800 */
[----:B------:R-:W-:-:S03]  /*f9e0*/  IMAD.MOV.U32 R25, RZ, RZ, R22 ;  /* 0x000000ffff197224 */ /* 0x000fc600078e0016 */
[----:B------:R-:W3:Y:S01]  /*f9f0*/  LDL.LU R24, [R1+0x2fc] ;  /* 0x0002fc0001187983 */ /* 0x000ee20000300800 */
[----:B------:R-:W-:-:S03]  /*fa00*/  IMAD.MOV.U32 R22, RZ, RZ, R20 ;  /* 0x000000ffff167224 */ /* 0x000fc600078e0014 */
[----:B------:R-:W3:Y:S04]  /*fa10*/  LDL.LU R23, [R1+0x2f8] ;  /* 0x0002f80001177983 */ /* 0x000ee80000300800 */
[----:B------:R-:W3:Y:S01]  /*fa20*/  LDL.LU R20, [R1+0x2f4] ;  /* 0x0002f40001147983 */ /* 0x000ee20000300800 */
[C---:B----4-:R-:W-:Y:S02]  /*fa30*/  ISETP.GT.U32.AND P6, PT, R247.reuse, R38, PT ;  /* 0x00000026f700720c */ /* 0x050fe40003fc4070 */
[C---:B--2---:R-:W-:Y:S02]  /*fa40*/  ISETP.GT.U32.AND P4, PT, R247.reuse, R37, PT ;  /* 0x00000025f700720c */ /* 0x044fe40003f84070 */
[C---:B------:R-:W-:Y:S02]  /*fa50*/  ISETP.GT.U32.AND P3, PT, R247.reuse, R236, PT ;  /* 0x000000ecf700720c */ /* 0x040fe40003f64070 */
[----:B------:R-:W-:-:S07]  /*fa60*/  ISETP.GT.U32.AND P0, PT, R247, R238, PT ;  /* 0x000000eef700720c */ /* 0x000fce0003f04070 */
[--C-:B------:R-:W-:Y:S01]  /*fa70*/  @!P6 IMAD.IADD R38, R38, 0x1, -R247.reuse ;  /* 0x000000012626e824 */ /* 0x100fe200078e0af7 */
[----:B------:R-:W-:Y:S01]  /*fa80*/  ISETP.GT.U32.AND P6, PT, R247, R36, PT ;  /* 0x00000024f700720c */ /* 0x000fe20003fc4070 */
[--C-:B------:R-:W-:Y:S01]  /*fa90*/  @!P4 IMAD.IADD R37, R37, 0x1, -R247.reuse ;  /* 0x000000012525c824 */ /* 0x100fe200078e0af7 */
[C---:B------:R-:W-:Y:S01]  /*faa0*/  ISETP.GT.U32.AND P4, PT, R247.reuse, R35, PT ;  /* 0x00000023f700720c */ /* 0x040fe20003f84070 */
[----:B------:R-:W-:Y:S01]  /*fab0*/  @!P3 IMAD.IADD R236, R236, 0x1, -R247 ;  /* 0x00000001ececb824 */ /* 0x000fe200078e0af7 */
[C---:B------:R-:W-:Y:S02]  /*fac0*/  ISETP.GT.U32.AND P3, PT, R247.reuse, R34, PT ;  /* 0x00000022f700720c */ /* 0x040fe40003f64070 */
[----:B------:R-:W-:Y:S02]  /*fad0*/  @!P0 IADD3 R238, R238, -R247, RZ ;  /* 0x800000f7eeee8210 */ /* 0x000fe40007ffe0ff */
[----:B------:R-:W-:-:S05]  /*fae0*/  ISETP.GT.U32.AND P0, PT, R247, R30, PT ;  /* 0x0000001ef700720c */ /* 0x000fca0003f04070 */
[--C-:B------:R-:W-:Y:S02]  /*faf0*/  @!P6 IMAD.IADD R36, R36, 0x1, -R247.reuse ;  /* 0x000000012424e824 */ /* 0x100fe400078e0af7 */
[--C-:B------:R-:W-:Y:S02]  /*fb00*/  @!P4 IMAD.IADD R35, R35, 0x1, -R247.reuse ;  /* 0x000000012323c824 */ /* 0x100fe400078e0af7 */
[--C-:B------:R-:W-:Y:S01]  /*fb10*/  @!P3 IMAD.IADD R34, R34, 0x1, -R247.reuse ;  /* 0x000000012222b824 */ /* 0x100fe200078e0af7 */
[----:B------:R1:W-:Y:S03]  /*fb20*/  STL [R1+0x334], R36 ;  /* 0x0003342401007387 */ /* 0x0003e60000100800 */
[----:B------:R-:W-:Y:S01]  /*fb30*/  @!P0 IMAD.IADD R30, R30, 0x1, -R247 ;  /* 0x000000011e1e8824 */ /* 0x000fe200078e0af7 */
[----:B------:R2:W-:Y:S04]  /*fb40*/  STL [R1+0x330], R35 ;  /* 0x0003302301007387 */ /* 0x0005e80000100800 */
[----:B------:R4:W-:Y:S04]  /*fb50*/  STL [R1+0x32c], R34 ;  /* 0x00032c2201007387 */ /* 0x0009e80000100800 */
[----:B------:R3:W-:Y:S04]  /*fb60*/  STL [R1+0x328], R30 ;  /* 0x0003281e01007387 */ /* 0x0007e80000100800 */
[----:B-1----:R-:W3:Y:S04]  /*fb70*/  LDL.LU R36, [R1+0x2e8] ;  /* 0x0002e80001247983 */ /* 0x002ee80000300800 */
[----:B--2---:R-:W2:Y:S04]  /*fb80*/  LDL.LU R35, [R1+0x2e4] ;  /* 0x0002e40001237983 */ /* 0x004ea80000300800 */
[----:B----4-:R-:W4:Y:S04]  /*fb90*/  LDL.LU R34, [R1+0x2e0] ;  /* 0x0002e00001227983 */ /* 0x010f280000300800 */
[----:B------:R-:W4:Y:S01]  /*fba0*/  LDL.LU R237, [R1+0x2dc] ;  /* 0x0002dc0001ed7983 */ /* 0x000f220000300800 */
[----:B------:R-:W-:-:S02]  /*fbb0*/  ISETP.GT.U32.AND P1, PT, R247, R29, PT ;  /* 0x0000001df700720c */ /* 0x000fc40003f24070 */
[C---:B------:R-:W-:Y:S02]  /*fbc0*/  ISETP.GT.U32.AND P5, PT, R247.reuse, R28, PT ;  /* 0x0000001cf700720c */ /* 0x040fe40003fa4070 */
[----:B---3--:R-:W-:-:S09]  /*fbd0*/  ISETP.GT.U32.AND P2, PT, R247, R32, PT ;  /* 0x00000020f700720c */ /* 0x008fd20003f44070 */
[--C-:B------:R-:W-:Y:S01]  /*fbe0*/  @!P1 IMAD.IADD R29, R29, 0x1, -R247.reuse ;  /* 0x000000011d1d9824 */ /* 0x100fe200078e0af7 */
[C---:B------:R-:W-:Y:S01]  /*fbf0*/  ISETP.GT.U32.AND P1, PT, R247.reuse, R31, PT ;  /* 0x0000001ff700720c */ /* 0x040fe20003f24070 */
[--C-:B------:R-:W-:Y:S01]  /*fc00*/  @!P5 IMAD.IADD R28, R28, 0x1, -R247.reuse ;  /* 0x000000011c1cd824 */ /* 0x100fe200078e0af7 */
[C---:B------:R-:W-:Y:S01]  /*fc10*/  ISETP.GT.U32.AND P5, PT, R247.reuse, R27, PT ;  /* 0x0000001bf700720c */ /* 0x040fe20003fa4070 */
[----:B------:R-:W-:Y:S01]  /*fc20*/  @!P2 IMAD.IADD R32, R32, 0x1, -R247 ;  /* 0x000000012020a824 */ /* 0x000fe200078e0af7 */
[C---:B------:R-:W-:Y:S02]  /*fc30*/  ISETP.GT.U32.AND P2, PT, R247.reuse, R29, PT ;  /* 0x0000001df700720c */ /* 0x040fe40003f44070 */
[C---:B------:R-:W-:Y:S02]  /*fc40*/  ISETP.GT.U32.AND P4, PT, R247.reuse, R37, PT ;  /* 0x00000025f700720c */ /* 0x040fe40003f84070 */
[----:B------:R-:W-:-:S05]  /*fc50*/  ISETP.GT.U32.AND P3, PT, R247, R236, PT ;  /* 0x000000ecf700720c */ /* 0x000fca0003f64070 */
[--C-:B------:R-:W-:Y:S01]  /*fc60*/  @!P1 IMAD.IADD R31, R31, 0x1, -R247.reuse ;  /* 0x000000011f1f9824 */ /* 0x100fe200078e0af7 */
[----:B------:R-:W-:Y:S01]  /*fc70*/  ISETP.GT.U32.AND P1, PT, R247, R28, PT ;  /* 0x0000001cf700720c */ /* 0x000fe20003f24070 */
[--C-:B------:R-:W-:Y:S01]  /*fc80*/  @!P5 IMAD.IADD R27, R27, 0x1, -R247.reuse ;  /* 0x000000011b1bd824 */ /* 0x100fe200078e0af7 */
[----:B------:R-:W-:Y:S02]  /*fc90*/  ISETP.GT.U32.AND P5, PT, R247, R38, PT ;  /* 0x00000026f700720c */ /* 0x000fe40003fa4070 */
[----:B------:R-:W-:Y:S02]  /*fca0*/  @!P2 IADD3 R29, R29, -R247, RZ ;  /* 0x800000f71d1da210 */ /* 0x000fe40007ffe0ff */
[C---:B------:R-:W-:Y:S02]  /*fcb0*/  ISETP.GT.U32.AND P6, PT, R247.reuse, R27, PT ;  /* 0x0000001bf700720c */ /* 0x040fe40003fc4070 */
[----:B------:R-:W-:Y:S01]  /*fcc0*/  ISETP.GT.U32.AND P0, PT, R247, R238, PT ;  /* 0x000000eef700720c */ /* 0x000fe20003f04070 */
[----:B------:R-:W-:-:S04]  /*fcd0*/  @!P4 IMAD.IADD R37, R37, 0x1, -R247 ;  /* 0x000000012525c824 */ /* 0x000fc800078e0af7 */
[--C-:B------:R-:W-:Y:S02]  /*fce0*/  @!P1 IMAD.IADD R28, R28, 0x1, -R247.reuse ;  /* 0x000000011c1c9824 */ /* 0x100fe400078e0af7 */
[--C-:B------:R-:W-:Y:S01]  /*fcf0*/  @!P5 IMAD.IADD R38, R38, 0x1, -R247.reuse ;  /* 0x000000012626d824 */ /* 0x100fe200078e0af7 */
[----:B------:R1:W-:Y:S01]  /*fd00*/  STL [R1+0x324], R29 ;  /* 0x0003241d01007387 */ /* 0x0003e20000100800 */
[----:B------:R-:W-:-:S03]  /*fd10*/  @!P3 IMAD.IADD R236, R236, 0x1, -R247 ;  /* 0x00000001ececb824 */ /* 0x000fc600078e0af7 */
[----:B------:R3:W-:Y:S04]  /*fd20*/  STL [R1+0x320], R28 ;  /* 0x0003201c01007387 */ /* 0x0007e80000100800 */
[----:B------:R-:W4:Y:S04]  /*fd30*/  LDL.LU R30, [R1+0x2d8] ;  /* 0x0002d800011e7983 */ /* 0x000f280000300800 */
[----:B-1----:R-:W4:Y:S04]  /*fd40*/  LDL.LU R29, [R1+0x2d4] ;  /* 0x0002d400011d7983 */ /* 0x002f280000300800 */
[----:B---3--:R-:W3:Y:S01]  /*fd50*/  LDL.LU R28, [R1+0x2d0] ;  /* 0x0002d000011c7983 */ /* 0x008ee20000300800 */
[--C-:B------:R-:W-:Y:S01]  /*fd60*/  @!P6 IMAD.IADD R27, R27, 0x1, -R247.reuse ;  /* 0x000000011b1be824 */ /* 0x100fe200078e0af7 */
[C---:B------:R-:W-:Y:S01]  /*fd70*/  ISETP.GT.U32.AND P2, PT, R247.reuse, R32, PT ;  /* 0x00000020f700720c */ /* 0x040fe20003f44070 */
[----:B------:R-:W-:Y:S01]  /*fd80*/  @!P0 IMAD.IADD R238, R238, 0x1, -R247 ;  /* 0x00000001eeee8824 */ /* 0x000fe200078e0af7 */
[----:B------:R-:W-:-:S02]  /*fd90*/  ISETP.GT.U32.AND P1, PT, R247, R31, PT ;  /* 0x0000001ff700720c */ /* 0x000fc40003f24070 */
[C---:B------:R-:W-:Y:S02]  /*fda0*/  ISETP.GT.U32.AND P5, PT, R247.reuse, R33, PT ;  /* 0x00000021f700720c */ /* 0x040fe40003fa4070 */
[C---:B------:R-:W-:Y:S02]  /*fdb0*/  ISETP.GT.U32.AND P4, PT, R247.reuse, R24, PT ;  /* 0x00000018f700720c */ /* 0x040fe40003f84070 */
[----:B------:R-:W-:-:S09]  /*fdc0*/  ISETP.GT.U32.AND P3, PT, R247, R23, PT ;  /* 0x00000017f700720c */ /* 0x000fd20003f64070 */
[--C-:B------:R-:W-:Y:S01]  /*fdd0*/  @!P5 IMAD.IADD R33, R33, 0x1, -R247.reuse ;  /* 0x000000012121d824 */ /* 0x100fe200078e0af7 */
[----:B------:R-:W-:Y:S01]  /*fde0*/  ISETP.GT.U32.AND P0, PT, R247, R20, PT ;  /* 0x00000014f700720c */ /* 0x000fe20003f04070 */
[--C-:B------:R-:W-:Y:S02]  /*fdf0*/  @!P4 IMAD.IADD R24, R24, 0x1, -R247.reuse ;  /* 0x000000011818c824 */ /* 0x100fe400078e0af7 */
[--C-:B------:R-:W-:Y:S01]  /*fe00*/  @!P3 IMAD.IADD R23, R23, 0x1, -R247.reuse ;  /* 0x000000011717b824 */ /* 0x100fe200078e0af7 */
[----:B------:R1:W-:Y:S01]  /*fe10*/  STL [R1+0x31c], R38 ;  /* 0x00031c2601007387 */ /* 0x0003e20000100800 */
[----:B------:R-:W-:Y:S01]  /*fe20*/  @!P2 IMAD.IADD R32, R32, 0x1, -R247 ;  /* 0x000000012020a824 */ /* 0x000fe200078e0af7 */
[----:B------:R-:W-:-:S07]  /*fe30*/  @!P1 IADD3 R31, R31, -R247, RZ ;  /* 0x800000f71f1f9210 */ /* 0x000fce0007ffe0ff */
[----:B------:R-:W-:Y:S01]  /*fe40*/  @!P0 IMAD.IADD R20, R20, 0x1, -R247 ;  /* 0x0000000114148824 */ /* 0x000fe200078e0af7 */
[----:B-1----:R-:W3:Y:S04]  /*fe50*/  LDL.LU R38, [R1+0x2a78] ;  /* 0x002a780001267983 */ /* 0x002ee80000300800 */
[----:B------:R1:W-:Y:S04]  /*fe60*/  STL [R1+0x318], R37 ;  /* 0x0003182501007387 */ /* 0x0003e80000100800 */
[----:B-1----:R-:W3:Y:S04]  /*fe70*/  LDL.LU R37, [R1+0x2a74] ;  /* 0x002a740001257983 */ /* 0x002ee80000300800 */
[----:B------:R-:W-:Y:S04]  /*fe80*/  STL [R1+0x314], R236 ;  /* 0x000314ec01007387 */ /* 0x000fe80000100800 */
[----:B------:R-:W-:Y:S04]  /*fe90*/  STL [R1+0x310], R238 ;  /* 0x000310ee01007387 */ /* 0x000fe80000100800 */
[----:B------:R1:W-:Y:S04]  /*fea0*/  STL [R1+0x30c], R32 ;  /* 0x00030c2001007387 */ /* 0x0003e80000100800 */
[----:B------:R1:W-:Y:S04]  /*feb0*/  STL [R1+0x308], R31 ;  /* 0x0003081f01007387 */ /* 0x0003e80000100800 */
[----:B------:R1:W-:Y:S04]  /*fec0*/  STL [R1+0x304], R27 ;  /* 0x0003041b01007387 */ /* 0x0003e80000100800 */
[----:B-1----:R-:W3:Y:S04]  /*fed0*/  LDL.LU R32, [R1+0x2cc] ;  /* 0x0002cc0001207983 */ /* 0x002ee80000300800 */
[----:B------:R-:W3:Y:S04]  /*fee0*/  LDL.LU R31, [R1+0x2c8] ;  /* 0x0002c800011f7983 */ /* 0x000ee80000300800 */
[----:B------:R-:W3:Y:S01]  /*fef0*/  LDL.LU R27, [R1+0x2c4] ;  /* 0x0002c400011b7983 */ /* 0x000ee20000300800 */
[----:B------:R-:W-:-:S02]  /*ff00*/  ISETP.GT.U32.AND P6, PT, R247, R36, PT ;  /* 0x00000024f700720c */ /* 0x000fc40003fc4070 */
[C---:B--2---:R-:W-:Y:S02]  /*ff10*/  ISETP.GT.U32.AND P5, PT, R247.reuse, R35, PT ;  /* 0x00000023f700720c */ /* 0x044fe40003fa4070 */
[C---:B----4-:R-:W-:Y:S02]  /*ff20*/  ISETP.GT.U32.AND P4, PT, R247.reuse, R34, PT ;  /* 0x00000022f700720c */ /* 0x050fe40003f84070 */
[----:B------:R-:W-:-:S07]  /*ff30*/  ISETP.GT.U32.AND P3, PT, R247, R237, PT ;  /* 0x000000edf700720c */ /* 0x000fce0003f64070 */
[----:B------:R-:W-:Y:S02]  /*ff40*/  @!P6 IADD3 R36, R36, -R247, RZ ;  /* 0x800000f72424e210 */ /* 0x000fe40007ffe0ff */
[----:B------:R-:W-:Y:S01]  /*ff50*/  ISETP.GT.U32.AND P6, PT, R247, R33, PT ;  /* 0x00000021f700720c */ /* 0x000fe20003fc4070 */
[--C-:B------:R-:W-:Y:S01]  /*ff60*/  @!P5 IMAD.IADD R35, R35, 0x1, -R247.reuse ;  /* 0x000000012323d824 */ /* 0x100fe200078e0af7 */
[C---:B------:R-:W-:Y:S01]  /*ff70*/  ISETP.GT.U32.AND P5, PT, R247.reuse, R24, PT ;  /* 0x00000018f700720c */ /* 0x040fe20003fa4070 */
[--C-:B------:R-:W-:Y:S01]  /*ff80*/  @!P4 IMAD.IADD R34, R34, 0x1, -R247.reuse ;  /* 0x000000012222c824 */ /* 0x100fe200078e0af7 */
[----:B------:R-:W-:Y:S01]  /*ff90*/  ISETP.GT.U32.AND P4, PT, R247, R23, PT ;  /* 0x00000017f700720c */ /* 0x000fe20003f84070 */
[----:B------:R-:W-:Y:S01]  /*ffa0*/  @!P3 IMAD.IADD R237, R237, 0x1, -R247 ;  /* 0x00000001ededb824 */ /* 0x000fe200078e0af7 */
[----:B------:R-:W-:-:S07]  /*ffb0*/  ISETP.GT.U32.AND P3, PT, R247, R20, PT ;  /* 0x00000014f700720c */ /* 0x000fce0003f64070 */
[----:B------:R-:W-:Y:S02]  /*ffc0*/  @!P6 IMAD.IADD R33, R33, 0x1, -R247 ;  /* 0x000000012121e824 */ /* 0x000fe400078e0af7 */
[----:B------:R-:W-:-:S03]  /*ffd0*/  @!P5 IADD3 R24, R24, -R247, RZ ;  /* 0x800000f71818d210 */ /* 0x000fc60007ffe0ff */
[----:B------:R1:W-:Y:S01]  /*ffe0*/  STL [R1+0x300], R33 ;  /* 0x0003002101007387 */ /* 0x0003e20000100800 */
[--C-:B------:R-:W-:Y:S02]  /*fff0*/  @!P4 IMAD.IADD R23, R23, 0x1, -R247.reuse ;  /* 0x000000011717c824 */ /* 0x100fe400078e0af7 */
[----:B------:R-:W-:Y:S01]  /*10000*/  @!P3 IMAD.IADD R20, R20, 0x1, -R247 ;  /* 0x000000011414b824 */ /* 0x000fe200078e0af7 */
[----:B-1----:R-:W2:Y:S04]  /*10010*/  LDL.LU R33, [R1+0x2b4] ;  /* 0x0002b40001217983 */ /* 0x002ea80000300800 */
[----:B------:R1:W-:Y:S04]  /*10020*/  STL [R1+0x2fc], R24 ;  /* 0x0002fc1801007387 */ /* 0x0003e80000100800 */
[----:B------:R-:W4:Y:S04]  /*10030*/  LDL.LU R236, [R1+0x2b0] ;  /* 0x0002b00001ec7983 */ /* 0x000f280000300800 */
[----:B------:R-:W-:Y:S04]  /*10040*/  STL [R1+0x2f8], R23 ;  /* 0x0002f81701007387 */ /* 0x000fe80000100800 */
[----:B------:R1:W-:Y:S04]  /*10050*/  STL [R1+0x2f4], R20 ;  /* 0x0002f41401007387 */ /* 0x0003e80000100800 */
[----:B------:R-:W4:Y:S04]  /*10060*/  LDL.LU R238, [R1+0x2ac] ;  /* 0x0002ac0001ee7983 */ /* 0x000f280000300800 */
[----:B-1----:R-:W4:Y:S01]  /*10070*/  LDL.LU R24, [R1+0x2a8] ;  /* 0x0002a80001187983 */ /* 0x002f220000300800 */
[----:B------:R-:W-:-:S03]  /*10080*/  IMAD.MOV.U32 R20, RZ, RZ, R19 ;  /* 0x000000ffff147224 */ /* 0x000fc600078e0013 */
[----:B------:R-:W4:Y:S01]  /*10090*/  LDL.LU R19, [R1+0x2a4] ;  /* 0x0002a40001137983 */ /* 0x000f220000300800 */
[C---:B------:R-:W-:Y:S02]  /*100a0*/  ISETP.GT.U32.AND P1, PT, R247.reuse, R22, PT ;  /* 0x00000016f700720c */ /* 0x040fe40003f24070 */
[C---:B------:R-:W-:Y:S02]  /*100b0*/  ISETP.GT.U32.AND P2, PT, R247.reuse, R18, PT ;  /* 0x00000012f700720c */ /* 0x040fe40003f44070 */
[----:B------:R-:W-:-:S09]  /*100c0*/  ISETP.GT.U32.AND P0, PT, R247, R30, PT ;  /* 0x0000001ef700720c */ /* 0x000fd20003f04070 */
[--C-:B------:R-:W-:Y:S01]  /*100d0*/  @!P1 IMAD.IADD R22, R22, 0x1, -R247.reuse ;  /* 0x0000000116169824 */ /* 0x100fe200078e0af7 */
[C---:B---3--:R-:W-:Y:S01]  /*100e0*/  ISETP.GT.U32.AND P1, PT, R247.reuse, R28, PT ;  /* 0x0000001cf700720c */ /* 0x048fe20003f24070 */
        /* <DEDUP_REMOVED lines=9> */
[C---:B------:R-:W-:Y:S02]  /*10180*/  ISETP.GT.U32.AND P2, PT, R247.reuse, R22, PT ;  /* 0x00000016f700720c */ /* 0x040fe40003f44070 */
[C---:B------:R-:W-:Y:S01]  /*10190*/  ISETP.GT.U32.AND P3, PT, R247.reuse, R237, PT ;  /* 0x000000edf700720c */ /* 0x040fe20003f64070 */
[--C-:B------:R-:W-:Y:S01]  /*101a0*/  @!P0 IMAD.IADD R18, R18, 0x1, -R247.reuse ;  /* 0x0000000112128824 */ /* 0x100fe200078e0af7 */
[----:B------:R-:W-:Y:S01]  /*101b0*/  ISETP.GT.U32.AND P6, PT, R247, R28, PT ;  /* 0x0000001cf700720c */ /* 0x000fe20003fc4070 */
[--C-:B------:R-:W-:Y:S01]  /*101c0*/  @!P5 IMAD.IADD R35, R35, 0x1, -R247.reuse ;  /* 0x000000012323d824 */ /* 0x100fe200078e0af7 */
[----:B------:R-:W-:Y:S01]  /*101d0*/  ISETP.GT.U32.AND P0, PT, R247, R30, PT ;  /* 0x0000001ef700720c */ /* 0x000fe20003f04070 */
[----:B------:R-:W-:-:S04]  /*101e0*/  @!P4 IMAD.IADD R34, R34, 0x1, -R247 ;  /* 0x000000012222c824 */ /* 0x000fc800078e0af7 */
[--C-:B------:R-:W-:Y:S02]  /*101f0*/  @!P1 IMAD.IADD R36, R36, 0x1, -R247.reuse ;  /* 0x0000000124249824 */ /* 0x100fe400078e0af7 */
[--C-:B------:R-:W-:Y:S01]  /*10200*/  @!P2 IMAD.IADD R22, R22, 0x1, -R247.reuse ;  /* 0x000000011616a824 */ /* 0x100fe200078e0af7 */
[----:B------:R1:W-:Y:S01]  /*10210*/  STL [R1+0x2f0], R18 ;  /* 0x0002f01201007387 */ /* 0x0003e20000100800 */
[--C-:B------:R-:W-:Y:S01]  /*10220*/  @!P3 IMAD.IADD R237, R237, 0x1, -R247.reuse ;  /* 0x00000001ededb824 */ /* 0x100fe200078e0af7 */
[C---:B------:R-:W-:Y:S01]  /*10230*/  ISETP.GT.U32.AND P3, PT, R247.reuse, R26, PT ;  /* 0x0000001af700720c */ /* 0x040fe20003f64070 */
[--C-:B------:R-:W-:Y:S01]  /*10240*/  @!P6 IMAD.IADD R28, R28, 0x1, -R247.reuse ;  /* 0x000000011c1ce824 */ /* 0x100fe200078e0af7 */
[----:B-1----:R-:W3:Y:S04]  /*10250*/  LDL.LU R18, [R1+0x2a0] ;  /* 0x0002a00001127983 */ /* 0x002ee80000300800 */
[----:B------:R1:W-:Y:S01]  /*10260*/  STL [R1+0x2ec], R22 ;  /* 0x0002ec1601007387 */ /* 0x0003e20000100800 */
[----:B------:R-:W-:Y:S01]  /*10270*/  @!P0 IMAD.IADD R30, R30, 0x1, -R247 ;  /* 0x000000011e1e8824 */ /* 0x000fe200078e0af7 */
[----:B------:R-:W-:Y:S01]  /*10280*/  ISETP.GT.U32.AND P0, PT, R247, R25, PT ;  /* 0x00000019f700720c */ /* 0x000fe20003f04070 */
[----:B-1----:R-:W-:-:S02]  /*10290*/  IMAD.MOV.U32 R22, RZ, RZ, R20 ;  /* 0x000000ffff167224 */ /* 0x002fc400078e0014 */
[----:B------:R-:W-:Y:S02]  /*102a0*/  IMAD.MOV.U32 R20, RZ, RZ, R17 ;  /* 0x000000ffff147224 */ /* 0x000fe400078e0011 */
[----:B------:R-:W3:Y:S01]  /*102b0*/  LDL.LU R17, [R1+0x29c] ;  /* 0x00029c0001117983 */ /* 0x000ee20000300800 */
[C---:B------:R-:W-:Y:S01]  /*102c0*/  ISETP.GT.U32.AND P2, PT, R247.reuse, R29, PT ;  /* 0x0000001df700720c */ /* 0x040fe20003f44070 */
[----:B------:R-:W-:Y:S01]  /*102d0*/  @!P3 IMAD.IADD R26, R26, 0x1, -R247 ;  /* 0x000000011a1ab824 */ /* 0x000fe200078e0af7 */
[----:B------:R-:W-:Y:S02]  /*102e0*/  IADD3 R23, R6, 0x1f5, RZ ;  /* 0x000001f506177810 */ /* 0x000fe40007ffe0ff */
[C---:B------:R-:W-:Y:S02]  /*102f0*/  ISETP.GT.U32.AND P1, PT, R247.reuse, R32, PT ;  /* 0x00000020f700720c */ /* 0x040fe40003f24070 */
[C---:B------:R-:W-:Y:S02]  /*10300*/  ISETP.GT.U32.AND P5, PT, R247.reuse, R31, PT ;  /* 0x0000001ff700720c */ /* 0x040fe40003fa4070 */
[----:B------:R-:W-:-:S09]  /*10310*/  ISETP.GT.U32.AND P4, PT, R247, R27, PT ;  /* 0x0000001bf700720c */ /* 0x000fd20003f84070 */
        /* <DEDUP_REMOVED lines=24> */
[C---:B--2---:R-:W-:Y:S02]  /*104a0*/  ISETP.GT.U32.AND P6, PT, R247.reuse, R33, PT ;  /* 0x00000021f700720c */ /* 0x044fe40003fc4070 */
[C---:B----4-:R-:W-:Y:S02]  /*104b0*/  ISETP.GT.U32.AND P1, PT, R247.reuse, R236, PT ;  /* 0x000000ecf700720c */ /* 0x050fe40003f24070 */
[C---:B------:R-:W-:Y:S02]  /*104c0*/  ISETP.GT.U32.AND P5, PT, R247.reuse, R238, PT ;  /* 0x000000eef700720c */ /* 0x040fe40003fa4070 */
[C---:B------:R-:W-:Y:S02]  /*104d0*/  ISETP.GT.U32.AND P4, PT, R247.reuse, R24, PT ;  /* 0x00000018f700720c */ /* 0x040fe40003f84070 */
[----:B------:R-:W-:-:S05]  /*104e0*/  ISETP.GT.U32.AND P3, PT, R247, R19, PT ;  /* 0x00000013f700720c */ /* 0x000fca0003f64070 */
[--C-:B------:R-:W-:Y:S01]  /*104f0*/  @!P6 IMAD.IADD R33, R33, 0x1, -R247.reuse ;  /* 0x000000012121e824 */ /* 0x100fe200078e0af7 */
[C---:B------:R-:W-:Y:S01]  /*10500*/  ISETP.GT.U32.AND P6, PT, R247.reuse, R32, PT ;  /* 0x00000020f700720c */ /* 0x040fe20003fc4070 */
[--C-:B------:R-:W-:Y:S01]  /*10510*/  @!P1 IMAD.IADD R236, R236, 0x1, -R247.reuse ;  /* 0x00000001ecec9824 */ /* 0x100fe200078e0af7 */
[C---:B------:R-:W-:Y:S02]  /*10520*/  ISETP.GT.U32.AND P1, PT, R247.reuse, R31, PT ;  /* 0x0000001ff700720c */ /* 0x040fe40003f24070 */
[----:B------:R-:W-:Y:S02]  /*10530*/  @!P5 IADD3 R238, R238, -R247, RZ ;  /* 0x800000f7eeeed210 */ /* 0x000fe40007ffe0ff */
[C---:B------:R-:W-:Y:S01]  /*10540*/  ISETP.GT.U32.AND P5, PT, R247.reuse, R27, PT ;  /* 0x0000001bf700720c */ /* 0x040fe20003fa4070 */
[--C-:B------:R-:W-:Y:S01]  /*10550*/  @!P4 IMAD.IADD R24, R24, 0x1, -R247.reuse ;  /* 0x000000011818c824 */ /* 0x100fe200078e0af7 */
[----:B------:R-:W-:Y:S01]  /*10560*/  ISETP.GT.U32.AND P4, PT, R247, R26, PT ;  /* 0x0000001af700720c */ /* 0x000fe20003f84070 */
[----:B------:R-:W-:Y:S01]  /*10570*/  @!P3 IMAD.IADD R19, R19, 0x1, -R247 ;  /* 0x000000011313b824 */ /* 0x000fe200078e0af7 */
[----:B------:R-:W-:-:S03]  /*10580*/  ISETP.GT.U32.AND P3, PT, R247, R25, PT ;  /* 0x00000019f700720c */ /* 0x000fc60003f64070 */
[--C-:B------:R-:W-:Y:S02]  /*10590*/  @!P6 IMAD.IADD R32, R32, 0x1, -R247.reuse ;  /* 0x000000012020e824 */ /* 0x100fe400078e0af7 */
[----:B------:R-:W-:-:S04]  /*105a0*/  @!P1 IMAD.IADD R31, R31, 0x1, -R247 ;  /* 0x000000011f1f9824 */ /* 0x000fc800078e0af7 */
[----:B------:R-:W-:Y:S01]  /*105b0*/  @!P5 IMAD.IADD R27, R27, 0x1, -R247 ;  /* 0x000000011b1bd824 */ /* 0x000fe200078e0af7 */
[----:B------:R1:W-:Y:S01]  /*105c0*/  STL [R1+0x2cc], R32 ;  /* 0x0002cc2001007387 */ /* 0x0003e20000100800 */
[----:B------:R-:W-:-:S03]  /*105d0*/  @!P4 IADD3 R26, R26, -R247, RZ ;  /* 0x800000f71a1ac210 */ /* 0x000fc60007ffe0ff */
[----:B------:R2:W-:Y:S01]  /*105e0*/  STL [R1+0x2c8], R31 ;  /* 0x0002c81f01007387 */ /* 0x0005e20000100800 */
[----:B------:R-:W-:-:S03]  /*105f0*/  @!P3 IMAD.IADD R25, R25, 0x1, -R247 ;  /* 0x000000011919b824 */ /* 0x000fc600078e0af7 */
[----:B-1----:R-:W4:Y:S04]  /*10600*/  LDL.LU R32, [R1+0x280] ;  /* 0x0002800001207983 */ /* 0x002f280000300800 */
[----:B------:R1:W-:Y:S04]  /*10610*/  STL [R1+0x2c4], R27 ;  /* 0x0002c41b01007387 */ /* 0x0003e80000100800 */
[----:B--2---:R-:W2:Y:S04]  /*10620*/  LDL.LU R31, [R1+0x27c] ;  /* 0x00027c00011f7983 */ /* 0x004ea80000300800 */
[----:B------:R1:W-:Y:S04]  /*10630*/  STL [R1+0x2c0], R26 ;  /* 0x0002c01a01007387 */ /* 0x0003e80000100800 */
[----:B------:R3:W-:Y:S04]  /*10640*/  STL [R1+0x2bc], R25 ;  /* 0x0002bc1901007387 */ /* 0x0007e80000100800 */
[----:B------:R-:W2:Y:S04]  /*10650*/  LDL.LU R237, [R1+0x278] ;  /* 0x0002780001ed7983 */ /* 0x000ea80000300800 */
[----:B-1----:R-:W2:Y:S04]  /*10660*/  LDL.LU R27, [R1+0x274] ;  /* 0x00027400011b7983 */ /* 0x002ea80000300800 */
[----:B------:R-:W2:Y:S01]  /*10670*/  LDL.LU R26, [R1+0x270] ;  /* 0x00027000011a7983 */ /* 0x000ea20000300800 */
[----:B------:R-:W-:-:S02]  /*10680*/  ISETP.GT.U32.AND P2, PT, R247, R21, PT ;  /* 0x00000015f700720c */ /* 0x000fc40003f44070 */
[----:B---3--:R-:W-:Y:S01]  /*10690*/  ISETP.GT.U32.AND P0, PT, R247, R18, PT ;  /* 0x00000012f700720c */ /* 0x008fe20003f04070 */
[----:B------:R-:W3:Y:S10]  /*106a0*/  LDL.LU R25, [R1+0x26c] ;  /* 0x00026c0001197983 */ /* 0x000ef40000300800 */
[----:B------:R-:W-:Y:S01]  /*106b0*/  @!P2 IMAD.IADD R21, R21, 0x1, -R247 ;  /* 0x000000011515a824 */ /* 0x000fe200078e0af7 */
[----:B------:R-:W-:-:S02]  /*106c0*/  ISETP.GT.U32.AND P2, PT, R247, R17, PT ;  /* 0x00000011f700720c */ /* 0x000fc40003f44070 */
[C---:B------:R-:W-:Y:S01]  /*106d0*/  ISETP.GT.U32.AND P1, PT, R247.reuse, R236, PT ;  /* 0x000000ecf700720c */ /* 0x040fe20003f24070 */
[----:B------:R-:W-:Y:S01]  /*106e0*/  @!P0 IMAD.IADD R18, R18, 0x1, -R247 ;  /* 0x0000000112128824 */ /* 0x000fe200078e0af7 */
[C---:B------:R-:W-:Y:S02]  /*106f0*/  ISETP.GT.U32.AND P5, PT, R247.reuse, R238, PT ;  /* 0x000000eef700720c */ /* 0x040fe40003fa4070 */
[----:B------:R-:W-:-:S07]  /*10700*/  ISETP.GT.U32.AND P0, PT, R247, R21, PT ;  /* 0x00000015f700720c */ /* 0x000fce0003f04070 */
[--C-:B------:R-:W-:Y:S01]  /*10710*/  @!P2 IMAD.IADD R17, R17, 0x1, -R247.reuse ;  /* 0x000000011111a824 */ /* 0x100fe200078e0af7 */
[C---:B------:R-:W-:Y:S02]  /*10720*/  ISETP.GT.U32.AND P2, PT, R247.reuse, R33, PT ;  /* 0x00000021f700720c */ /* 0x040fe40003f44070 */
[C---:B------:R-:W-:Y:S01]  /*10730*/  ISETP.GT.U32.AND P4, PT, R247.reuse, R24, PT ;  /* 0x00000018f700720c */ /* 0x040fe20003f84070 */
[--C-:B------:R-:W-:Y:S01]  /*10740*/  @!P1 IMAD.IADD R236, R236, 0x1, -R247.reuse ;  /* 0x00000001ecec9824 */ /* 0x100fe200078e0af7 */
[----:B------:R-:W-:Y:S01]  /*10750*/  ISETP.GT.U32.AND P6, PT, R247, R17, PT ;  /* 0x00000011f700720c */ /* 0x000fe20003fc4070 */
[--C-:B------:R-:W-:Y:S02]  /*10760*/  @!P5 IMAD.IADD R238, R238, 0x1, -R247.reuse ;  /* 0x00000001eeeed824 */ /* 0x100fe400078e0af7 */
[----:B------:R-:W-:-:S06]  /*10770*/  @!P0 IMAD.IADD R21, R21, 0x1, -R247 ;  /* 0x0000000115158824 */ /* 0x000fcc00078e0af7 */
[--C-:B------:R-:W-:Y:S01]  /*10780*/  @!P2 IMAD.IADD R33, R33, 0x1, -R247.reuse ;  /* 0x000000012121a824 */ /* 0x100fe200078e0af7 */
[----:B------:R1:W-:Y:S01]  /*10790*/  STL [R1+0x2b8], R21 ;  /* 0x0002b81501007387 */ /* 0x0003e20000100800 */
[--C-:B------:R-:W-:Y:S02]  /*107a0*/  @!P4 IMAD.IADD R24, R24, 0x1, -R247.reuse ;  /* 0x000000011818c824 */ /* 0x100fe400078e0af7 */
[--C-:B------:R-:W-:Y:S01]  /*107b0*/  @!P6 IMAD.IADD R17, R17, 0x1, -R247.reuse ;  /* 0x000000011111e824 */ /* 0x100fe200078e0af7 */
[----:B-1----:R-:W3:Y:S01]  /*107c0*/  LDL.LU R21, [R1+0x268] ;  /* 0x0002680001157983 */ /* 0x002ee20000300800 */
[C---:B------:R-:W-:Y:S02]  /*107d0*/  ISETP.GT.U32.AND P3, PT, R247.reuse, R19, PT ;  /* 0x00000013f700720c */ /* 0x040fe40003f64070 */
[----:B------:R-:W-:Y:S01]  /*107e0*/  ISETP.GT.U32.AND P0, PT, R247, R18, PT ;  /* 0x00000012f700720c */ /* 0x000fe20003f04070 */
[----:B------:R1:W-:Y:S10]  /*107f0*/  STL [R1+0x2b4], R33 ;  /* 0x0002b42101007387 */ /* 0x0003f40000100800 */
[----:B------:R-:W-:Y:S01]  /*10800*/  @!P3 IMAD.IADD R19, R19, 0x1, -R247 ;  /* 0x000000011313b824 */ /* 0x000fe200078e0af7 */
[----:B-1----:R-:W3:Y:S01]  /*10810*/  LDL.LU R33, [R1+0x2a64] ;  /* 0x002a640001217983 */ /* 0x002ee20000300800 */
[----:B------:R-:W-:-:S03]  /*10820*/  @!P0 IADD3 R18, R18, -R247, RZ ;  /* 0x800000f712128210 */ /* 0x000fc60007ffe0ff */
[----:B------:R-:W-:Y:S04]  /*10830*/  STL [R1+0x2b0], R236 ;  /* 0x0002b0ec01007387 */ /* 0x000fe80000100800 */
[----:B------:R-:W-:Y:S01]  /*10840*/  STL [R1+0x2ac], R238 ;  /* 0x0002acee01007387 */ /* 0x000fe20000100800 */
[----:B------:R-:W-:-:S03]  /*10850*/  ISETP.GT.U32.AND P3, PT, R247, R22, PT ;  /* 0x00000016f700720c */ /* 0x000fc60003f64070 */
[----:B------:R1:W-:Y:S04]  /*10860*/  STL [R1+0x2a8], R24 ;  /* 0x0002a81801007387 */ /* 0x0003e80000100800 */
[----:B------:R1:W-:Y:S04]  /*10870*/  STL [R1+0x2a4], R19 ;  /* 0x0002a41301007387 */ /* 0x0003e80000100800 */
[----:B------:R-:W-:Y:S01]  /*10880*/  STL [R1+0x2a0], R18 ;  /* 0x0002a01201007387 */ /* 0x000fe20000100800 */
[C---:B------:R-:W-:Y:S02]  /*10890*/  ISETP.GT.U32.AND P2, PT, R247.reuse, R30, PT ;  /* 0x0000001ef700720c */ /* 0x040fe40003f44070 */
[----:B------:R-:W-:-:S02]  /*108a0*/  ISETP.GT.U32.AND P1, PT, R247, R29, PT ;  /* 0x0000001df700720c */ /* 0x000fc40003f24070 */
[C---:B------:R-:W-:Y:S02]  /*108b0*/  ISETP.GT.U32.AND P5, PT, R247.reuse, R28, PT ;  /* 0x0000001cf700720c */ /* 0x040fe40003fa4070 */
[----:B------:R-:W-:-:S07]  /*108c0*/  ISETP.GT.U32.AND P4, PT, R247, R23, PT ;  /* 0x00000017f700720c */ /* 0x000fce0003f84070 */
[--C-:B------:R-:W-:Y:S02]  /*108d0*/  @!P2 IMAD.IADD R30, R30, 0x1, -R247.reuse ;  /* 0x000000011e1ea824 */ /* 0x100fe400078e0af7 */
[--C-:B------:R-:W-:Y:S02]  /*108e0*/  @!P1 IMAD.IADD R29, R29, 0x1, -R247.reuse ;  /* 0x000000011d1d9824 */ /* 0x100fe400078e0af7 */
[--C-:B------:R-:W-:Y:S02]  /*108f0*/  @!P5 IMAD.IADD R28, R28, 0x1, -R247.reuse ;  /* 0x000000011c1cd824 */ /* 0x100fe400078e0af7 */
[----:B------:R-:W-:Y:S01]  /*10900*/  @!P4 IMAD.IADD R23, R23, 0x1, -R247 ;  /* 0x000000011717c824 */ /* 0x000fe200078e0af7 */
[----:B------:R1:W-:Y:S04]  /*10910*/  STL [R1+0x29c], R17 ;  /* 0x00029c1101007387 */ /* 0x0003e80000100800 */
[----:B-1----:R-:W3:Y:S04]  /*10920*/  LDL.LU R24, [R1+0x264] ;  /* 0x0002640001187983 */ /* 0x002ee80000300800 */
[----:B------:R-:W3:Y:S01]  /*10930*/  LDL.LU R19, [R1+0x260] ;  /* 0x0002600001137983 */ /* 0x000ee20000300800 */
[----:B------:R-:W-:-:S03]  /*10940*/  IMAD.MOV.U32 R17, RZ, RZ, R12 ;  /* 0x000000ffff117224 */ /* 0x000fc600078e000c */
[----:B------:R-:W3:Y:S04]  /*10950*/  LDL.LU R18, [R1+0x25c] ;  /* 0x00025c0001127983 */ /* 0x000ee80000300800 */
[----:B------:R-:W3:Y:S01]  /*10960*/  LDL.LU R12, [R1+0x258] ;  /* 0x00025800010c7983 */ /* 0x000ee20000300800 */
[----:B------:R-:W-:Y:S01]  /*10970*/  @!P3 IMAD.IADD R22, R22, 0x1, -R247 ;  /* 0x000000011616b824 */ /* 0x000fe200078e0af7 */
[C---:B----4-:R-:W-:Y:S02]  /*10980*/  ISETP.GT.U32.AND P6, PT, R247.reuse, R32, PT ;  /* 0x00000020f700720c */ /* 0x050fe40003fc4070 */
[C---:B--2---:R-:W-:Y:S02]  /*10990*/  ISETP.GT.U32.AND P2, PT, R247.reuse, R31, PT ;  /* 0x0000001ff700720c */ /* 0x044fe40003f44070 */
[----:B------:R-:W-:-:S02]  /*109a0*/  ISETP.GT.U32.AND P1, PT, R247, R237, PT ;  /* 0x000000edf700720c */ /* 0x000fc40003f24070 */
[----:B------:R-:W-:-:S07]  /*109b0*/  ISETP.GT.U32.AND P5, PT, R247, R27, PT ;  /* 0x0000001bf700720c */ /* 0x000fce0003fa4070 */
[--C-:B------:R-:W-:Y:S01]  /*109c0*/  @!P6 IMAD.IADD R32, R32, 0x1, -R247.reuse ;  /* 0x000000012020e824 */ /* 0x100fe200078e0af7 */
[----:B------:R-:W-:Y:S01]  /*109d0*/  ISETP.GT.U32.AND P6, PT, R247, R30, PT ;  /* 0x0000001ef700720c */ /* 0x000fe20003fc4070 */
[--C-:B------:R-:W-:Y:S01]  /*109e0*/  @!P2 IMAD.IADD R31, R31, 0x1, -R247.reuse ;  /* 0x000000011f1fa824 */ /* 0x100fe200078e0af7 */
[----:B------:R-:W-:Y:S01]  /*109f0*/  ISETP.GT.U32.AND P2, PT, R247, R29, PT ;  /* 0x0000001df700720c */ /* 0x000fe20003f44070 */
[--C-:B------:R-:W-:Y:S01]  /*10a00*/  @!P1 IMAD.IADD R237, R237, 0x1, -R247.reuse ;  /* 0x00000001eded9824 */ /* 0x100fe200078e0af7 */
[----:B------:R-:W-:Y:S01]  /*10a10*/  ISETP.GT.U32.AND P1, PT, R247, R28, PT ;  /* 0x0000001cf700720c */ /* 0x000fe20003f24070 */
[----:B------:R-:W-:Y:S01]  /*10a20*/  @!P5 IMAD.IADD R27, R27, 0x1, -R247 ;  /* 0x000000011b1bd824 */ /* 0x000fe200078e0af7 */
[C---:B------:R-:W-:Y:S02]  /*10a30*/  ISETP.GT.U32.AND P5, PT, R247.reuse, R23, PT ;  /* 0x00000017f700720c */ /* 0x040fe40003fa4070 */
[----:B------:R-:W-:-:S07]  /*10a40*/  ISETP.GT.U32.AND P4, PT, R247, R26, PT ;  /* 0x0000001af700720c */ /* 0x000fce0003f84070 */
[--C-:B------:R-:W-:Y:S01]  /*10a50*/  @!P2 IMAD.IADD R29, R29, 0x1, -R247.reuse ;  /* 0x000000011d1da824 */ /* 0x100fe200078e0af7 */
[----:B------:R-:W-:Y:S01]  /*10a60*/  @!P6 IADD3 R30, R30, -R247, RZ ;  /* 0x800000f71e1ee210 */ /* 0x000fe20007ffe0ff */
[----:B------:R-:W-:-:S04]  /*10a70*/  @!P1 IMAD.IADD R28, R28, 0x1, -R247 ;  /* 0x000000011c1c9824 */ /* 0x000fc800078e0af7 */
[----:B------:R1:W-:Y:S01]  /*10a80*/  STL [R1+0x298], R30 ;  /* 0x0002981e01007387 */ /* 0x0003e20000100800 */
[----:B------:R-:W-:-:S03]  /*10a90*/  @!P5 IMAD.IADD R23, R23, 0x1, -R247 ;  /* 0x000000011717d824 */ /* 0x000fc600078e0af7 */
[----:B------:R2:W-:Y:S04]  /*10aa0*/  STL [R1+0x294], R29 ;  /* 0x0002941d01007387 */ /* 0x0005e80000100800 */
[----:B------:R4:W-:Y:S04]  /*10ab0*/  STL [R1+0x290], R28 ;  /* 0x0002901c01007387 */ /* 0x0009e80000100800 */
[----:B------:R4:W-:Y:S04]  /*10ac0*/  STL [R1+0x28c], R23 ;  /* 0x00028c1701007387 */ /* 0x0009e80000100800 */
[----:B-1----:R-:W3:Y:S01]  /*10ad0*/  LDL.LU R30, [R1+0x24c] ;  /* 0x00024c00011e7983 */ /* 0x002ee20000300800 */
[----:B------:R-:W-:-:S03]  /*10ae0*/  @!P4 IMAD.IADD R26, R26, 0x1, -R247 ;  /* 0x000000011a1ac824 */ /* 0x000fc600078e0af7 */
[----:B--2---:R-:W2:Y:S01]  /*10af0*/  LDL.LU R29, [R1+0x248] ;  /* 0x00024800011d7983 */ /* 0x004ea20000300800 */
[----:B------:R-:W-:-:S03]  /*10b00*/  ISETP.GT.U32.AND P4, PT, R247, R22, PT ;  /* 0x00000016f700720c */ /* 0x000fc60003f84070 */
[----:B----4-:R-:W4:Y:S04]  /*10b10*/  LDL.LU R28, [R1+0x244] ;  /* 0x00024400011c7983 */ /* 0x010f280000300800 */
[----:B------:R-:W4:Y:S06]  /*10b20*/  LDL.LU R238, [R1+0x240] ;  /* 0x0002400001ee7983 */ /* 0x000f2c0000300800 */
[----:B------:R-:W-:-:S05]  /*10b30*/  @!P4 IMAD.IADD R22, R22, 0x1, -R247 ;  /* 0x000000011616c824 */ /* 0x000fca00078e0af7 */
[----:B------:R1:W-:Y:S04]  /*10b40*/  STL [R1+0x288], R22 ;  /* 0x0002881601007387 */ /* 0x0003e80000100800 */
[----:B------:R-:W4:Y:S01]  /*10b50*/  LDL.LU R23, [R1+0x23c] ;  /* 0x00023c0001177983 */ /* 0x000f220000300800 */
[C---:B------:R-:W-:Y:S02]  /*10b60*/  ISETP.GT.U32.AND P0, PT, R247.reuse, R20, PT ;  /* 0x00000014f700720c */ /* 0x040fe40003f04070 */
[C---:B---3--:R-:W-:Y:S02]  /*10b70*/  ISETP.GT.U32.AND P3, PT, R247.reuse, R25, PT ;  /* 0x00000019f700720c */ /* 0x048fe40003f64070 */
[----:B------:R-:W-:Y:S01]  /*10b80*/  ISETP.GT.U32.AND P2, PT, R247, R31, PT ;  /* 0x0000001ff700720c */ /* 0x000fe20003f44070 */
[----:B-1----:R-:W3:Y:S08]  /*10b90*/  LDL.LU R22, [R1+0x238] ;  /* 0x0002380001167983 */ /* 0x002ef00000300800 */
[----:B------:R-:W-:-:S02]  /*10ba0*/  @!P0 IADD3 R20, R20, -R247, RZ ;  /* 0x800000f714148210 */ /* 0x000fc40007ffe0ff */
[----:B------:R-:W-:Y:S01]  /*10bb0*/  ISETP.GT.U32.AND P0, PT, R247, R21, PT ;  /* 0x00000015f700720c */ /* 0x000fe20003f04070 */
[----:B------:R-:W-:Y:S01]  /*10bc0*/  @!P3 IMAD.IADD R25, R25, 0x1, -R247 ;  /* 0x000000011919b824 */ /* 0x000fe200078e0af7 */
[----:B------:R-:W-:-:S11]  /*10bd0*/  ISETP.GT.U32.AND P3, PT, R247, R20, PT ;  /* 0x00000014f700720c */ /* 0x000fd60003f64070 */
[--C-:B------:R-:W-:Y:S01]  /*10be0*/  @!P0 IMAD.IADD R21, R21, 0x1, -R247.reuse ;  /* 0x0000000115158824 */ /* 0x100fe200078e0af7 */
[C---:B------:R-:W-:Y:S01]  /*10bf0*/  ISETP.GT.U32.AND P0, PT, R247.reuse, R32, PT ;  /* 0x00000020f700720c */ /* 0x040fe20003f04070 */
[--C-:B------:R-:W-:Y:S01]  /*10c00*/  @!P3 IMAD.IADD R20, R20, 0x1, -R247.reuse ;  /* 0x000000011414b824 */ /* 0x100fe200078e0af7 */
[C---:B------:R-:W-:Y:S02]  /*10c10*/  ISETP.GT.U32.AND P1, PT, R247.reuse, R237, PT ;  /* 0x000000edf700720c */ /* 0x040fe40003f24070 */
[----:B------:R-:W-:Y:S02]  /*10c20*/  ISETP.GT.U32.AND P6, PT, R247, R21, PT ;  /* 0x00000015f700720c */ /* 0x000fe40003fc4070 */
[----:B------:R-:W-:Y:S01]  /*10c30*/  @!P2 IADD3 R31, R31, -R247, RZ ;  /* 0x800000f71f1fa210 */ /* 0x000fe20007ffe0ff */
[----:B------:R1:W-:Y:S06]  /*10c40*/  STL [R1+0x284], R20 ;  /* 0x0002841401007387 */ /* 0x0003ec0000100800 */
[--C-:B------:R-:W-:Y:S01]  /*10c50*/  @!P0 IMAD.IADD R32, R32, 0x1, -R247.reuse ;  /* 0x0000000120208824 */ /* 0x100fe200078e0af7 */
[----:B------:R-:W-:Y:S01]  /*10c60*/  ISETP.GT.U32.AND P5, PT, R247, R27, PT ;  /* 0x0000001bf700720c */ /* 0x000fe20003fa4070 */
[----:B-1----:R-:W3:Y:S02]  /*10c70*/  LDL.LU R20, [R1+0x234] ;  /* 0x0002340001147983 */ /* 0x002ee40000300800 */
[--C-:B------:R-:W-:Y:S01]  /*10c80*/  @!P6 IMAD.IADD R21, R21, 0x1, -R247.reuse ;  /* 0x000000011515e824 */ /* 0x100fe200078e0af7 */
[----:B------:R-:W-:Y:S01]  /*10c90*/  ISETP.GT.U32.AND P4, PT, R247, R26, PT ;  /* 0x0000001af700720c */ /* 0x000fe20003f84070 */
[--C-:B------:R-:W-:Y:S01]  /*10ca0*/  @!P1 IMAD.IADD R237, R237, 0x1, -R247.reuse ;  /* 0x00000001eded9824 */ /* 0x100fe200078e0af7 */
[----:B------:R-:W-:Y:S01]  /*10cb0*/  ISETP.GT.U32.AND P3, PT, R247, R25, PT ;  /* 0x00000019f700720c */ /* 0x000fe20003f64070 */
[----:B------:R1:W-:Y:S06]  /*10cc0*/  STL [R1+0x280], R32 ;  /* 0x0002802001007387 */ /* 0x0003ec0000100800 */
[--C-:B------:R-:W-:Y:S01]  /*10cd0*/  @!P5 IMAD.IADD R27, R27, 0x1, -R247.reuse ;  /* 0x000000011b1bd824 */ /* 0x100fe200078e0af7 */
[----:B-1----:R-:W3:Y:S03]  /*10ce0*/  LDL.LU R32, [R1+0x2a60] ;  /* 0x002a600001207983 */ /* 0x002ee60000300800 */
[----:B------:R-:W-:-:S02]  /*10cf0*/  @!P4 IMAD.IADD R26, R26, 0x1, -R247 ;  /* 0x000000011a1ac824 */ /* 0x000fc400078e0af7 */
[----:B------:R-:W-:Y:S01]  /*10d00*/  @!P3 IMAD.IADD R25, R25, 0x1, -R247 ;  /* 0x000000011919b824 */ /* 0x000fe200078e0af7 */
[----:B------:R1:W-:Y:S01]  /*10d10*/  STL [R1+0x27c], R31 ;  /* 0x00027c1f01007387 */ /* 0x0003e20000100800 */
[----:B------:R-:W-:-:S03]  /*10d20*/  ISETP.GT.U32.AND P0, PT, R247, R24, PT ;  /* 0x00000018f700720c */ /* 0x000fc60003f04070 */
[----:B-1----:R-:W3:Y:S01]  /*10d30*/  LDL.LU R31, [R1+0x2a5c] ;  /* 0x002a5c00011f7983 */ /* 0x002ee20000300800 */
[C---:B------:R-:W-:Y:S02]  /*10d40*/  ISETP.GT.U32.AND P2, PT, R247.reuse, R19, PT ;  /* 0x00000013f700720c */ /* 0x040fe40003f44070 */
[----:B------:R-:W-:-:S07]  /*10d50*/  ISETP.GT.U32.AND P1, PT, R247, R18, PT ;  /* 0x00000012f700720c */ /* 0x000fce0003f24070 */
[----:B------:R-:W-:-:S04]  /*10d60*/  @!P0 IMAD.IADD R24, R24, 0x1, -R247 ;  /* 0x0000000118188824 */ /* 0x000fc800078e0af7 */
[----:B------:R-:W-:Y:S01]  /*10d70*/  @!P2 IMAD.IADD R19, R19, 0x1, -R247 ;  /* 0x000000011313a824 */ /* 0x000fe200078e0af7 */
[----:B------:R-:W-:Y:S01]  /*10d80*/  ISETP.GT.U32.AND P5, PT, R247, R12, PT ;  /* 0x0000000cf700720c */ /* 0x000fe20003fa4070 */
[----:B------:R-:W-:Y:S01]  /*10d90*/  STL [R1+0x278], R237 ;  /* 0x000278ed01007387 */ /* 0x000fe20000100800 */
[----:B------:R-:W-:-:S03]  /*10da0*/  @!P1 IADD3 R18, R18, -R247, RZ ;  /* 0x800000f712129210 */ /* 0x000fc60007ffe0ff */
[----:B------:R-:W-:Y:S01]  /*10db0*/  STL [R1+0x274], R27 ;  /* 0x0002741b01007387 */ /* 0x000fe20000100800 */
[----:B------:R-:W-:-:S03]  /*10dc0*/  ISETP.GT.U32.AND P4, PT, R247, R11, PT ;  /* 0x0000000bf700720c */ /* 0x000fc60003f84070 */
[----:B------:R1:W-:Y:S04]  /*10dd0*/  STL [R1+0x270], R26 ;  /* 0x0002701a01007387 */ /* 0x0003e80000100800 */
[----:B------:R1:W-:Y:S01]  /*10de0*/  STL [R1+0x26c], R25 ;  /* 0x00026c1901007387 */ /* 0x0003e20000100800 */
[----:B------:R-:W-:-:S03]  /*10df0*/  @!P5 IMAD.IADD R12, R12, 0x1, -R247 ;  /* 0x000000010c0cd824 */ /* 0x000fc600078e0af7 */
[----:B------:R1:W-:Y:S04]  /*10e00*/  STL [R1+0x268], R21 ;  /* 0x0002681501007387 */ /* 0x0003e80000100800 */
[----:B-1----:R-:W3:Y:S04]  /*10e10*/  LDL.LU R26, [R1+0x230] ;  /* 0x00023000011a7983 */ /* 0x002ee80000300800 */
[----:B------:R-:W3:Y:S04]  /*10e20*/  LDL.LU R25, [R1+0x22c] ;  /* 0x00022c0001197983 */ /* 0x000ee80000300800 */
[----:B------:R-:W3:Y:S01]  /*10e30*/  LDL.LU R21, [R1+0x228] ;  /* 0x0002280001157983 */ /* 0x000ee20000300800 */
[----:B------:R-:W-:Y:S01]  /*10e40*/  @!P4 IMAD.IADD R11, R11, 0x1, -R247 ;  /* 0x000000010b0bc824 */ /* 0x000fe200078e0af7 */
[----:B------:R-:W-:-:S02]  /*10e50*/  ISETP.GT.U32.AND P6, PT, R247, R30, PT ;  /* 0x0000001ef700720c */ /* 0x000fc40003fc4070 */
[C---:B--2---:R-:W-:Y:S02]  /*10e60*/  ISETP.GT.U32.AND P0, PT, R247.reuse, R29, PT ;  /* 0x0000001df700720c */ /* 0x044fe40003f04070 */
[----:B----4-:R-:W-:-:S09]  /*10e70*/  ISETP.GT.U32.AND P2, PT, R247, R28, PT ;  /* 0x0000001cf700720c */ /* 0x010fd20003f44070 */
[--C-:B------:R-:W-:Y:S01]  /*10e80*/  @!P6 IMAD.IADD R30, R30, 0x1, -R247.reuse ;  /* 0x000000011e1ee824 */ /* 0x100fe200078e0af7 */
[----:B------:R-:W-:Y:S01]  /*10e90*/  ISETP.GT.U32.AND P6, PT, R247, R24, PT ;  /* 0x00000018f700720c */ /* 0x000fe20003fc4070 */
[--C-:B------:R-:W-:Y:S01]  /*10ea0*/  @!P0 IMAD.IADD R29, R29, 0x1, -R247.reuse ;  /* 0x000000011d1d8824 */ /* 0x100fe200078e0af7 */
[C---:B------:R-:W-:Y:S01]  /*10eb0*/  ISETP.GT.U32.AND P0, PT, R247.reuse, R19, PT ;  /* 0x00000013f700720c */ /* 0x040fe20003f04070 */
[----:B------:R-:W-:Y:S01]  /*10ec0*/  @!P2 IMAD.IADD R28, R28, 0x1, -R247 ;  /* 0x000000011c1ca824 */ /* 0x000fe200078e0af7 */
[C---:B------:R-:W-:Y:S02]  /*10ed0*/  ISETP.GT.U32.AND P2, PT, R247.reuse, R18, PT ;  /* 0x00000012f700720c */ /* 0x040fe40003f44070 */
[C---:B------:R-:W-:Y:S02]  /*10ee0*/  ISETP.GT.U32.AND P1, PT, R247.reuse, R238, PT ;  /* 0x000000eef700720c */ /* 0x040fe40003f24070 */
[----:B------:R-:W-:-:S05]  /*10ef0*/  ISETP.GT.U32.AND P5, PT, R247, R23, PT ;  /* 0x00000017f700720c */ /* 0x000fca0003fa4070 */
[--C-:B------:R-:W-:Y:S02]  /*10f00*/  @!P6 IMAD.IADD R24, R24, 0x1, -R247.reuse ;  /* 0x000000011818e824 */ /* 0x100fe400078e0af7 */
[----:B------:R-:W-:-:S03]  /*10f10*/  @!P0 IMAD.IADD R19, R19, 0x1, -R247 ;  /* 0x0000000113138824 */ /* 0x000fc600078e0af7 */
[----:B------:R1:W-:Y:S01]  /*10f20*/  STL [R1+0x264], R24 ;  /* 0x0002641801007387 */ /* 0x0003e20000100800 */
[----:B------:R-:W-:-:S03]  /*10f30*/  @!P2 IMAD.IADD R18, R18, 0x1, -R247 ;  /* 0x000000011212a824 */ /* 0x000fc600078e0af7 */
[----:B------:R-:W2:Y:S01]  /*10f40*/  LDL.LU R27, [R1+0x218] ;  /* 0x00021800011b7983 */ /* 0x000ea20000300800 */
[----:B------:R-:W-:Y:S01]  /*10f50*/  @!P1 IMAD.IADD R238, R238, 0x1, -R247 ;  /* 0x00000001eeee9824 */ /* 0x000fe200078e0af7 */
[----:B------:R-:W-:Y:S02]  /*10f60*/  ISETP.GT.U32.AND P1, PT, R247, R12, PT ;  /* 0x0000000cf700720c */ /* 0x000fe40003f24070 */
[----:B------:R4:W-:Y:S01]  /*10f70*/  STL [R1+0x260], R19 ;  /* 0x0002601301007387 */ /* 0x0009e20000100800 */
[----:B------:R-:W-:-:S03]  /*10f80*/  @!P5 IADD3 R23, R23, -R247, RZ ;  /* 0x800000f71717d210 */ /* 0x000fc60007ffe0ff */
[----:B------:R-:W2:Y:S01]  /*10f90*/  LDL.LU R237, [R1+0x214] ;  /* 0x0002140001ed7983 */ /* 0x000ea20000300800 */
[----:B------:R-:W-:-:S03]  /*10fa0*/  ISETP.GT.U32.AND P5, PT, R247, R11, PT ;  /* 0x0000000bf700720c */ /* 0x000fc60003fa4070 */
[----:B------:R-:W-:Y:S04]  /*10fb0*/  STL [R1+0x25c], R18 ;  /* 0x00025c1201007387 */ /* 0x000fe80000100800 */
[----:B-1----:R-:W2:Y:S04]  /*10fc0*/  LDL.LU R24, [R1+0x210] ;  /* 0x0002100001187983 */ /* 0x002ea80000300800 */
[----:B----4-:R-:W4:Y:S01]  /*10fd0*/  LDL.LU R19, [R1+0x20c] ;  /* 0x00020c0001137983 */ /* 0x010f220000300800 */
[--C-:B------:R-:W-:Y:S02]  /*10fe0*/  @!P1 IMAD.IADD R12, R12, 0x1, -R247.reuse ;  /* 0x000000010c0c9824 */ /* 0x100fe400078e0af7 */
[----:B------:R-:W-:-:S03]  /*10ff0*/  @!P5 IMAD.IADD R11, R11, 0x1, -R247 ;  /* 0x000000010b0bd824 */ /* 0x000fc600078e0af7 */
[----:B------:R1:W-:Y:S04]  /*11000*/  STL [R1+0x258], R12 ;  /* 0x0002580c01007387 */ /* 0x0003e80000100800 */
[----:B-1----:R-:W4:Y:S04]  /*11010*/  LDL.LU R12, [R1+0x208] ;  /* 0x00020800010c7983 */ /* 0x002f280000300800 */
[----:B------:R1:W-:Y:S04]  /*11020*/  STL [R1+0x254], R11 ;  /* 0x0002540b01007387 */ /* 0x0003e80000100800 */
[----:B-1----:R-:W4:Y:S01]  /*11030*/  LDL.LU R11, [R1+0x204] ;  /* 0x00020400010b7983 */ /* 0x002f220000300800 */
[----:B------:R-:W-:-:S02]  /*11040*/  ISETP.GT.U32.AND P3, PT, R247, R17, PT ;  /* 0x00000011f700720c */ /* 0x000fc40003f64070 */
[----:B---3--:R-:W-:-:S11]  /*11050*/  ISETP.GT.U32.AND P4, PT, R247, R22, PT ;  /* 0x00000016f700720c */ /* 0x008fd60003f84070 */
[--C-:B------:R-:W-:Y:S01]  /*11060*/  @!P3 IMAD.IADD R17, R17, 0x1, -R247.reuse ;  /* 0x000000011111b824 */ /* 0x100fe200078e0af7 */
[C---:B------:R-:W-:Y:S01]  /*11070*/  ISETP.GT.U32.AND P3, PT, R247.reuse, R20, PT ;  /* 0x00000014f700720c */ /* 0x040fe20003f64070 */
[----:B------:R-:W-:Y:S01]  /*11080*/  @!P4 IMAD.IADD R22, R22, 0x1, -R247 ;  /* 0x000000011616c824 */ /* 0x000fe200078e0af7 */
[C---:B------:R-:W-:Y:S02]  /*11090*/  ISETP.GT.U32.AND P0, PT, R247.reuse, R29, PT ;  /* 0x0000001df700720c */ /* 0x040fe40003f04070 */
[C---:B------:R-:W-:Y:S02]  /*110a0*/  ISETP.GT.U32.AND P4, PT, R247.reuse, R17, PT ;  /* 0x00000011f700720c */ /* 0x040fe40003f84070 */
[----:B------:R-:W-:-:S07]  /*110b0*/  ISETP.GT.U32.AND P2, PT, R247, R28, PT ;  /* 0x0000001cf700720c */ /* 0x000fce0003f44070 */
[--C-:B------:R-:W-:Y:S01]  /*110c0*/  @!P3 IMAD.IADD R20, R20, 0x1, -R247.reuse ;  /* 0x000000011414b824 */ /* 0x100fe200078e0af7 */
[----:B------:R-:W-:Y:S01]  /*110d0*/  ISETP.GT.U32.AND P3, PT, R247, R30, PT ;  /* 0x0000001ef700720c */ /* 0x000fe20003f64070 */
[--C-:B------:R-:W-:Y:S01]  /*110e0*/  @!P0 IMAD.IADD R29, R29, 0x1, -R247.reuse ;  /* 0x000000011d1d8824 */ /* 0x100fe200078e0af7 */
[C---:B------:R-:W-:Y:S02]  /*110f0*/  ISETP.GT.U32.AND P1, PT, R247.reuse, R238, PT ;  /* 0x000000eef700720c */ /* 0x040fe40003f24070 */
[----:B------:R-:W-:Y:S02]  /*11100*/  ISETP.GT.U32.AND P6, PT, R247, R20, PT ;  /* 0x00000014f700720c */ /* 0x000fe40003fc4070 */
[----:B------:R-:W-:Y:S01]  /*11110*/  @!P4 IADD3 R17, R17, -R247, RZ ;  /* 0x800000f71111c210 */ /* 0x000fe20007ffe0ff */
[----:B------:R-:W-:-:S06]  /*11120*/  @!P2 IMAD.IADD R28, R28, 0x1, -R247 ;  /* 0x000000011c1ca824 */ /* 0x000fcc00078e0af7 */
[--C-:B------:R-:W-:Y:S01]  /*11130*/  @!P3 IMAD.IADD R30, R30, 0x1, -R247.reuse ;  /* 0x000000011e1eb824 */ /* 0x100fe200078e0af7 */
[----:B------:R1:W-:Y:S01]  /*11140*/  STL [R1+0x250], R17 ;  /* 0x0002501101007387 */ /* 0x0003e20000100800 */
[C---:B------:R-:W-:Y:S01]  /*11150*/  ISETP.GT.U32.AND P5, PT, R247.reuse, R23, PT ;  /* 0x00000017f700720c */ /* 0x040fe20003fa4070 */
[--C-:B------:R-:W-:Y:S02]  /*11160*/  @!P1 IMAD.IADD R238, R238, 0x1, -R247.reuse ;  /* 0x00000001eeee9824 */ /* 0x100fe400078e0af7 */
[----:B------:R-:W-:Y:S02]  /*11170*/  @!P6 IMAD.IADD R20, R20, 0x1, -R247 ;  /* 0x000000011414e824 */ /* 0x000fe400078e0af7 */
[----:B-1----:R-:W-:Y:S02]  /*11180*/  IMAD.MOV.U32 R17, RZ, RZ, R10 ;  /* 0x000000ffff117224 */ /* 0x002fe400078e000a */
[----:B------:R-:W3:Y:S01]  /*11190*/  LDL.LU R10, [R1+0x200] ;  /* 0x00020000010a7983 */ /* 0x000ee20000300800 */
[----:B------:R-:W-:-:S02]  /*111a0*/  ISETP.GT.U32.AND P1, PT, R247, R15, PT ;  /* 0x0000000ff700720c */ /* 0x000fc40003f24070 */
[C---:B------:R-:W-:Y:S02]  /*111b0*/  ISETP.GT.U32.AND P3, PT, R247.reuse, R26, PT ;  /* 0x0000001af700720c */ /* 0x040fe40003f64070 */
[C---:B------:R-:W-:Y:S02]  /*111c0*/  ISETP.GT.U32.AND P0, PT, R247.reuse, R25, PT ;  /* 0x00000019f700720c */ /* 0x040fe40003f04070 */
[C---:B------:R-:W-:Y:S02]  /*111d0*/  ISETP.GT.U32.AND P2, PT, R247.reuse, R21, PT ;  /* 0x00000015f700720c */ /* 0x040fe40003f44070 */
[----:B------:R-:W-:-:S07]  /*111e0*/  ISETP.GT.U32.AND P4, PT, R247, R22, PT ;  /* 0x00000016f700720c */ /* 0x000fce0003f84070 */
[--C-:B------:R-:W-:Y:S02]  /*111f0*/  @!P3 IMAD.IADD R26, R26, 0x1, -R247.reuse ;  /* 0x000000011a1ab824 */ /* 0x100fe400078e0af7 */
[--C-:B------:R-:W-:Y:S02]  /*11200*/  @!P0 IMAD.IADD R25, R25, 0x1, -R247.reuse ;  /* 0x0000000119198824 */ /* 0x100fe400078e0af7 */
[--C-:B------:R-:W-:Y:S02]  /*11210*/  @!P2 IMAD.IADD R21, R21, 0x1, -R247.reuse ;  /* 0x000000011515a824 */ /* 0x100fe400078e0af7 */
[----:B------:R-:W-:Y:S02]  /*11220*/  VIADD R18, R6, 0x1f6 ;  /* 0x000001f606127836 */ /* 0x000fe40000000000 */
[--C-:B------:R-:W-:Y:S01]  /*11230*/  @!P5 IMAD.IADD R23, R23, 0x1, -R247.reuse ;  /* 0x000000011717d824 */ /* 0x100fe200078e0af7 */
[----:B------:R-:W-:Y:S01]  /*11240*/  ISETP.GT.U32.AND P5, PT, R247, R14, PT ;  /* 0x0000000ef700720c */ /* 0x000fe20003fa4070 */
[----:B------:R1:W-:Y:S01]  /*11250*/  STL [R1+0x24c], R30 ;  /* 0x00024c1e01007387 */ /* 0x0003e20000100800 */
[----:B------:R-:W-:Y:S01]  /*11260*/  @!P1 IMAD.IADD R15, R15, 0x1, -R247 ;  /* 0x000000010f0f9824 */ /* 0x000fe200078e0af7 */
[----:B------:R-:W-:-:S02]  /*11270*/  @!P4 IADD3 R22, R22, -R247, RZ ;  /* 0x800000f71616c210 */ /* 0x000fc40007ffe0ff */
[----:B-1----:R-:W3:Y:S04]  /*11280*/  LDL.LU R30, [R1+0x2a58] ;  /* 0x002a5800011e7983 */ /* 0x002ee80000300800 */
[----:B------:R-:W-:Y:S04]  /*11290*/  STL [R1+0x1fbc], R18 ;  /* 0x001fbc1201007387 */ /* 0x000fe80000100800 */
[----:B------:R1:W-:Y:S01]  /*112a0*/  STL [R1+0x248], R29 ;  /* 0x0002481d01007387 */ /* 0x0003e20000100800 */
[----:B------:R-:W-:Y:S01]  /*112b0*/  ISETP.GT.U32.AND P4, PT, R247, R13, PT ;  /* 0x0000000df700720c */ /* 0x000fe20003f84070 */
[----:B------:R-:W-:-:S02]  /*112c0*/  IMAD.HI.U32 R236, R245, R235, RZ ;  /* 0x000000ebf5ec7227 */ /* 0x000fc400078e00ff */
[----:B-1----:R-:W3:Y:S04]  /*112d0*/  LDL.LU R29, [R1+0x2a54] ;  /* 0x002a5400011d7983 */ /* 0x002ee80000300800 */
[----:B------:R1:W-:Y:S01]  /*112e0*/  STL [R1+0x244], R28 ;  /* 0x0002441c01007387 */ /* 0x0003e20000100800 */
[----:B------:R-:W-:-:S03]  /*112f0*/  @!P5 IMAD.IADD R14, R14, 0x1, -R247 ;  /* 0x000000010e0ed824 */ /* 0x000fc600078e0af7 */
[----:B-1----:R-:W3:Y:S04]  /*11300*/  LDL.LU R28, [R1+0x2a50] ;  /* 0x002a5000011c7983 */ /* 0x002ee80000300800 */
[----:B------:R-:W-:Y:S04]  /*11310*/  STL [R1+0x240], R238 ;  /* 0x000240ee01007387 */ /* 0x000fe80000100800 */
[----:B------:R1:W-:Y:S04]  /*11320*/  STL [R1+0x23c], R23 ;  /* 0x00023c1701007387 */ /* 0x0003e80000100800 */
[----:B------:R1:W-:Y:S04]  /*11330*/  STL [R1+0x238], R22 ;  /* 0x0002381601007387 */ /* 0x0003e80000100800 */
[----:B------:R1:W-:Y:S01]  /*11340*/  STL [R1+0x234], R20 ;  /* 0x0002341401007387 */ /* 0x0003e20000100800 */
[----:B------:R-:W-:-:S03]  /*11350*/  IMAD.MOV R236, RZ, RZ, -R236 ;  /* 0x000000ffffec7224 */ /* 0x000fc600078e0aec */
[----:B-1----:R-:W3:Y:S04]  /*11360*/  LDL.LU R23, [R1+0x1fc] ;  /* 0x0001fc0001177983 */ /* 0x002ee80000300800 */
[----:B------:R-:W3:Y:S01]  /*11370*/  LDL.LU R22, [R1+0x1f8] ;  /* 0x0001f80001167983 */ /* 0x000ee20000300800 */
[----:B------:R-:W-:-:S03]  /*11380*/  IMAD R235, R247, R236, R235 ;  /* 0x000000ecf7eb7224 */ /* 0x000fc600078e02eb */
[----:B------:R-:W3:Y:S01]  /*11390*/  LDL.LU R20, [R1+0x1f4] ;  /* 0x0001f40001147983 */ /* 0x000ee20000300800 */
[----:B------:R-:W-:Y:S01]  /*113a0*/  IABS R236, R18 ;  /* 0x0000001200ec7213 */ /* 0x000fe20000000000 */
[----:B------:R-:W-:Y:S02]  /*113b0*/  @!P4 IMAD.IADD R13, R13, 0x1, -R247 ;  /* 0x000000010d0dc824 */ /* 0x000fe400078e0af7 */
[----:B------:R-:W3:Y:S01]  /*113c0*/  LDL.LU R18, [R1+0x1f0] ;  /* 0x0001f00001127983 */ /* 0x000ee20000300800 */
[C---:B--2---:R-:W-:Y:S02]  /*113d0*/  ISETP.GT.U32.AND P6, PT, R247.reuse, R27, PT ;  /* 0x0000001bf700720c */ /* 0x044fe40003fc4070 */
[C---:B------:R-:W-:Y:S02]  /*113e0*/  ISETP.GT.U32.AND P3, PT, R247.reuse, R237, PT ;  /* 0x000000edf700720c */ /* 0x040fe40003f64070 */
[C---:B------:R-:W-:Y:S02]  /*113f0*/  ISETP.GT.U32.AND P0, PT, R247.reuse, R24, PT ;  /* 0x00000018f700720c */ /* 0x040fe40003f04070 */
[----:B----4-:R-:W-:-:S09]  /*11400*/  ISETP.GT.U32.AND P2, PT, R247, R19, PT ;  /* 0x00000013f700720c */ /* 0x010fd20003f44070 */
[--C-:B------:R-:W-:Y:S01]  /*11410*/  @!P3 IMAD.IADD R237, R237, 0x1, -R247.reuse ;  /* 0x00000001ededb824 */ /* 0x100fe200078e0af7 */
[----:B------:R-:W-:Y:S02]  /*11420*/  @!P6 IADD3 R27, R27, -R247, RZ ;  /* 0x800000f71b1be210 */ /* 0x000fe40007ffe0ff */
[C---:B------:R-:W-:Y:S02]  /*11430*/  ISETP.GT.U32.AND P6, PT, R247.reuse, R26, PT ;  /* 0x0000001af700720c */ /* 0x040fe40003fc4070 */
[C---:B------:R-:W-:Y:S01]  /*11440*/  ISETP.GT.U32.AND P3, PT, R247.reuse, R25, PT ;  /* 0x00000019f700720c */ /* 0x040fe20003f64070 */
[--C-:B------:R-:W-:Y:S01]  /*11450*/  @!P0 IMAD.IADD R24, R24, 0x1, -R247.reuse ;  /* 0x0000000118188824 */ /* 0x100fe200078e0af7 */
[----:B------:R-:W-:Y:S01]  /*11460*/  ISETP.GT.U32.AND P0, PT, R247, R21, PT ;  /* 0x00000015f700720c */ /* 0x000fe20003f04070 */
[----:B------:R-:W-:Y:S01]  /*11470*/  @!P2 IMAD.IADD R19, R19, 0x1, -R247 ;  /* 0x000000011313a824 */ /* 0x000fe200078e0af7 */
[C---:B------:R-:W-:Y:S02]  /*11480*/  ISETP.GT.U32.AND P2, PT, R247.reuse, R15, PT ;  /* 0x0000000ff700720c */ /* 0x040fe40003f44070 */
[----:B------:R-:W-:-:S05]  /*11490*/  ISETP.GT.U32.AND P1, PT, R247, R12, PT ;  /* 0x0000000cf700720c */ /* 0x000fca0003f24070 */
[--C-:B------:R-:W-:Y:S02]  /*114a0*/  @!P6 IMAD.IADD R26, R26, 0x1, -R247.reuse ;  /* 0x000000011a1ae824 */ /* 0x100fe400078e0af7 */
[----:B------:R-:W-:Y:S02]  /*114b0*/  @!P3 IADD3 R25, R25, -R247, RZ ;  /* 0x800000f71919b210 */ /* 0x000fe40007ffe0ff */
[--C-:B------:R-:W-:Y:S01]  /*114c0*/  @!P0 IMAD.IADD R21, R21, 0x1, -R247.reuse ;  /* 0x0000000115158824 */ /* 0x100fe200078e0af7 */
[----:B------:R-:W-:Y:S01]  /*114d0*/  ISETP.GT.U32.AND P5, PT, R247, R11, PT ;  /* 0x0000000bf700720c */ /* 0x000fe20003fa4070 */
[----:B------:R1:W-:Y:S01]  /*114e0*/  STL [R1+0x230], R26 ;  /* 0x0002301a01007387 */ /* 0x0003e20000100800 */
[----:B------:R-:W-:-:S03]  /*114f0*/  @!P2 IMAD.IADD R15, R15, 0x1, -R247 ;  /* 0x000000010f0fa824 */ /* 0x000fc600078e0af7 */
[----:B------:R2:W-:Y:S01]  /*11500*/  STL [R1+0x22c], R25 ;  /* 0x00022c1901007387 */ /* 0x0005e20000100800 */
[--C-:B------:R-:W-:Y:S01]  /*11510*/  @!P1 IMAD.IADD R12, R12, 0x1, -R247.reuse ;  /* 0x000000010c0c9824 */ /* 0x100fe200078e0af7 */
[----:B------:R-:W-:Y:S02]  /*11520*/  ISETP.GT.U32.AND P1, PT, R247, R14, PT ;  /* 0x0000000ef700720c */ /* 0x000fe40003f24070 */
[----:B-1----:R-:W4:Y:S04]  /*11530*/  LDL.LU R26, [R1+0x1e4] ;  /* 0x0001e400011a7983 */ /* 0x002f280000300800 */
[----:B------:R-:W-:Y:S01]  /*11540*/  @!P5 IMAD.IADD R11, R11, 0x1, -R247 ;  /* 0x000000010b0bd824 */ /* 0x000fe200078e0af7 */
[----:B------:R1:W-:Y:S01]  /*11550*/  STL [R1+0x228], R21 ;  /* 0x0002281501007387 */ /* 0x0003e20000100800 */
[----:B------:R-:W-:-:S03]  /*11560*/  ISETP.GT.U32.AND P5, PT, R247, R13, PT ;  /* 0x0000000df700720c */ /* 0x000fc60003fa4070 */
[----:B--2---:R-:W2:Y:S04]  /*11570*/  LDL.LU R25, [R1+0x1e0] ;  /* 0x0001e00001197983 */ /* 0x004ea80000300800 */
[----:B------:R1:W-:Y:S04]  /*11580*/  STL [R1+0x224], R15 ;  /* 0x0002240f01007387 */ /* 0x0003e80000100800 */
[----:B------:R-:W2:Y:S04]  /*11590*/  LDL.LU R238, [R1+0x1dc] ;  /* 0x0001dc0001ee7983 */ /* 0x000ea80000300800 */
[----:B-1----:R-:W2:Y:S01]  /*115a0*/  LDL.LU R21, [R1+0x1d8] ;  /* 0x0001d80001157983 */ /* 0x002ea20000300800 */
[----:B------:R-:W-:-:S02]  /*115b0*/  @!P1 IMAD.IADD R14, R14, 0x1, -R247 ;  /* 0x000000010e0e9824 */ /* 0x000fc400078e0af7 */
[----:B------:R-:W-:-:S03]  /*115c0*/  @!P5 IMAD.IADD R13, R13, 0x1, -R247 ;  /* 0x000000010d0dd824 */ /* 0x000fc600078e0af7 */
[----:B------:R1:W-:Y:S04]  /*115d0*/  STL [R1+0x220], R14 ;  /* 0x0002200e01007387 */ /* 0x0003e80000100800 */
[----:B------:R3:W-:Y:S04]  /*115e0*/  STL [R1+0x21c], R13 ;  /* 0x00021c0d01007387 */ /* 0x0007e80000100800 */
[----:B------:R-:W2:Y:S04]  /*115f0*/  LDL.LU R15, [R1+0x1d4] ;  /* 0x0001d400010f7983 */ /* 0x000ea80000300800 */
[----:B-1----:R-:W2:Y:S01]  /*11600*/  LDL.LU R14, [R1+0x1d0] ;  /* 0x0001d000010e7983 */ /* 0x002ea20000300800 */
[----:B---3--:R-:W-:-:S03]  /*11610*/  ISETP.GT.U32.AND P4, PT, R247, R10, PT ;  /* 0x0000000af700720c */ /* 0x008fc60003f84070 */
[----:B------:R-:W3:Y:S01]  /*11620*/  LDL.LU R13, [R1+0x1cc] ;  /* 0x0001cc00010d7983 */ /* 0x000ee20000300800 */
[C---:B------:R-:W-:Y:S02]  /*11630*/  ISETP.GT.U32.AND P3, PT, R247.reuse, R237, PT ;  /* 0x000000edf700720c */ /* 0x040fe40003f64070 */
[----:B------:R-:W-:-:S07]  /*11640*/  ISETP.GT.U32.AND P0, PT, R247, R24, PT ;  /* 0x00000018f700720c */ /* 0x000fce0003f04070 */
[----:B------:R-:W-:Y:S01]  /*11650*/  @!P4 IMAD.IADD R10, R10, 0x1, -R247 ;  /* 0x000000010a0ac824 */ /* 0x000fe200078e0af7 */
[----:B------:R-:W-:-:S03]  /*11660*/  ISETP.GT.U32.AND P4, PT, R247, R27, PT ;  /* 0x0000001bf700720c */ /* 0x000fc60003f84070 */
[--C-:B------:R-:W-:Y:S01]  /*11670*/  @!P3 IMAD.IADD R237, R237, 0x1, -R247.reuse ;  /* 0x00000001ededb824 */ /* 0x100fe200078e0af7 */
[C---:B------:R-:W-:Y:S02]  /*11680*/  ISETP.GT.U32.AND P2, PT, R247.reuse, R19, PT ;  /* 0x00000013f700720c */ /* 0x040fe40003f44070 */
[----:B------:R-:W-:Y:S01]  /*11690*/  ISETP.GT.U32.AND P6, PT, R247, R10, PT ;  /* 0x0000000af700720c */ /* 0x000fe20003fc4070 */
[----:B------:R-:W-:-:S06]  /*116a0*/  @!P0 IMAD.IADD R24, R24, 0x1, -R247 ;  /* 0x0000000118188824 */ /* 0x000fcc00078e0af7 */
[----:B------:R-:W-:Y:S01]  /*116b0*/  @!P4 IMAD.IADD R27, R27, 0x1, -R247 ;  /* 0x000000011b1bc824 */ /* 0x000fe200078e0af7 */
[----:B------:R-:W-:-:S03]  /*116c0*/  ISETP.GT.U32.AND P1, PT, R247, R12, PT ;  /* 0x0000000cf700720c */ /* 0x000fc60003f24070 */
[----:B------:R-:W-:Y:S02]  /*116d0*/  @!P2 IADD3 R19, R19, -R247, RZ ;  /* 0x800000f71313a210 */ /* 0x000fe40007ffe0ff */
[--C-:B------:R-:W-:Y:S01]  /*116e0*/  @!P6 IMAD.IADD R10, R10, 0x1, -R247.reuse ;  /* 0x000000010a0ae824 */ /* 0x100fe200078e0af7 */
[C---:B------:R-:W-:Y:S01]  /*116f0*/  ISETP.GT.U32.AND P5, PT, R247.reuse, R11, PT ;  /* 0x0000000bf700720c */ /* 0x040fe20003fa4070 */
[----:B------:R1:W-:Y:S06]  /*11700*/  STL [R1+0x218], R27 ;  /* 0x0002181b01007387 */ /* 0x0003ec0000100800 */
[--C-:B------:R-:W-:Y:S01]  /*11710*/  @!P1 IMAD.IADD R12, R12, 0x1, -R247.reuse ;  /* 0x000000010c0c9824 */ /* 0x100fe200078e0af7 */
[----:B------:R-:W-:Y:S01]  /*11720*/  ISETP.GT.U32.AND P1, PT, R247, R17, PT ;  /* 0x00000011f700720c */ /* 0x000fe20003f24070 */
[----:B-1----:R-:W3:Y:S04]  /*11730*/  LDL.LU R27, [R1+0x2a4c] ;  /* 0x002a4c00011b7983 */ /* 0x002ee80000300800 */
[----:B------:R-:W-:Y:S01]  /*11740*/  @!P5 IMAD.IADD R11, R11, 0x1, -R247 ;  /* 0x000000010b0bd824 */ /* 0x000fe200078e0af7 */
[----:B------:R-:W-:Y:S01]  /*11750*/  STL [R1+0x214], R237 ;  /* 0x000214ed01007387 */ /* 0x000fe20000100800 */
[----:B------:R-:W-:-:S03]  /*11760*/  ISETP.GT.U32.AND P5, PT, R247, R16, PT ;  /* 0x00000010f700720c */ /* 0x000fc60003fa4070 */
[----:B------:R-:W-:Y:S04]  /*11770*/  STL [R1+0x210], R24 ;  /* 0x0002101801007387 */ /* 0x000fe80000100800 */
[----:B------:R1:W-:Y:S01]  /*11780*/  STL [R1+0x20c], R19 ;  /* 0x00020c1301007387 */ /* 0x0003e20000100800 */
[----:B------:R-:W-:-:S03]  /*11790*/  @!P1 IMAD.IADD R17, R17, 0x1, -R247 ;  /* 0x0000000111119824 */ /* 0x000fc600078e0af7 */
[----:B------:R-:W-:Y:S04]  /*117a0*/  STL [R1+0x208], R12 ;  /* 0x0002080c01007387 */ /* 0x000fe80000100800 */
[----:B------:R1:W-:Y:S04]  /*117b0*/  STL [R1+0x204], R11 ;  /* 0x0002040b01007387 */ /* 0x0003e80000100800 */
[----:B------:R1:W-:Y:S04]  /*117c0*/  STL [R1+0x200], R10 ;  /* 0x0002000a01007387 */ /* 0x0003e80000100800 */
[----:B-1----:R-:W3:Y:S01]  /*117d0*/  LDL.LU R19, [R1+0x1c8] ;  /* 0x0001c80001137983 */ /* 0x002ee20000300800 */
[----:B------:R-:W-:-:S02]  /*117e0*/  ISETP.GT.U32.AND P4, PT, R247, R23, PT ;  /* 0x00000017f700720c */ /* 0x000fc40003f84070 */
[C---:B------:R-:W-:Y:S02]  /*117f0*/  ISETP.GT.U32.AND P3, PT, R247.reuse, R22, PT ;  /* 0x00000016f700720c */ /* 0x040fe40003f64070 */
[C---:B------:R-:W-:Y:S02]  /*11800*/  ISETP.GT.U32.AND P0, PT, R247.reuse, R20, PT ;  /* 0x00000014f700720c */ /* 0x040fe40003f04070 */
[----:B------:R-:W-:-:S07]  /*11810*/  ISETP.GT.U32.AND P2, PT, R247, R18, PT ;  /* 0x00000012f700720c */ /* 0x000fce0003f44070 */
[--C-:B------:R-:W-:Y:S02]  /*11820*/  @!P4 IMAD.IADD R23, R23, 0x1, -R247.reuse ;  /* 0x000000011717c824 */ /* 0x100fe400078e0af7 */
[----:B------:R-:W-:Y:S02]  /*11830*/  @!P3 IADD3 R22, R22, -R247, RZ ;  /* 0x800000f71616b210 */ /* 0x000fe40007ffe0ff */
[--C-:B------:R-:W-:Y:S02]  /*11840*/  @!P0 IMAD.IADD R20, R20, 0x1, -R247.reuse ;  /* 0x0000000114148824 */ /* 0x100fe400078e0af7 */
[----:B------:R-:W-:Y:S02]  /*11850*/  @!P2 IMAD.IADD R18, R18, 0x1, -R247 ;  /* 0x000000011212a824 */ /* 0x000fe400078e0af7 */
[----:B------:R-:W-:Y:S02]  /*11860*/  IMAD.MOV.U32 R11, RZ, RZ, R9 ;  /* 0x000000ffff0b7224 */ /* 0x000fe400078e0009 */
[----:B------:R-:W3:Y:S01]  /*11870*/  LDL.LU R9, [R1+0x1c4] ;  /* 0x0001c40001097983 */ /* 0x000ee20000300800 */
[----:B------:R-:W-:-:S02]  /*11880*/  IMAD.MOV.U32 R10, RZ, RZ, R8 ;  /* 0x000000ffff0a7224 */ /* 0x000fc400078e0008 */
[----:B------:R-:W-:Y:S01]  /*11890*/  IMAD.MOV.U32 R12, RZ, RZ, R5 ;  /* 0x000000ffff0c7224 */ /* 0x000fe200078e0005 */
[----:B------:R-:W3:Y:S01]  /*118a0*/  LDL.LU R8, [R1+0x1c0] ;  /* 0x0001c00001087983 */ /* 0x000ee20000300800 */
[----:B------:R-:W-:-:S03]  /*118b0*/  @!P5 IMAD.IADD R16, R16, 0x1, -R247 ;  /* 0x000000011010d824 */ /* 0x000fc600078e0af7 */
        /* <DEDUP_REMOVED lines=10> */
[----:B------:R-:W-:Y:S02]  /*11960*/  ISETP.GT.U32.AND P3, PT, R247, R20, PT ;  /* 0x00000014f700720c */ /* 0x000fe40003f64070 */
[----:B------:R-:W-:Y:S02]  /*11970*/  @!P0 IADD3 R21, R21, -R247, RZ ;  /* 0x800000f715158210 */ /* 0x000fe40007ffe0ff */
[C---:B------:R-:W-:Y:S02]  /*11980*/  ISETP.GT.U32.AND P0, PT, R247.reuse, R18, PT ;  /* 0x00000012f700720c */ /* 0x040fe40003f04070 */
[----:B------:R-:W-:-:S02]  /*11990*/  ISETP.GT.U32.AND P2, PT, R247, R15, PT ;  /* 0x0000000ff700720c */ /* 0x000fc40003f44070 */
[----:B------:R-:W-:Y:S01]  /*119a0*/  ISETP.GT.U32.AND P1, PT, R247, R14, PT ;  /* 0x0000000ef700720c */ /* 0x000fe20003f24070 */
[--C-:B------:R-:W-:Y:S02]  /*119b0*/  @!P6 IMAD.IADD R23, R23, 0x1, -R247.reuse ;  /* 0x000000011717e824 */ /* 0x100fe400078e0af7 */
[--C-:B------:R-:W-:Y:S02]  /*119c0*/  @!P4 IMAD.IADD R22, R22, 0x1, -R247.reuse ;  /* 0x000000011616c824 */ /* 0x100fe400078e0af7 */
[--C-:B------:R-:W-:Y:S01]  /*119d0*/  @!P3 IMAD.IADD R20, R20, 0x1, -R247.reuse ;  /* 0x000000011414b824 */ /* 0x100fe200078e0af7 */
[----:B------:R1:W-:Y:S03]  /*119e0*/  STL [R1+0x1fc], R23 ;  /* 0x0001fc1701007387 */ /* 0x0003e60000100800 */
[--C-:B------:R-:W-:Y:S01]  /*119f0*/  @!P0 IMAD.IADD R18, R18, 0x1, -R247.reuse ;  /* 0x0000000112128824 */ /* 0x100fe200078e0af7 */
[----:B------:R2:W-:Y:S01]  /*11a00*/  STL [R1+0x1f8], R22 ;  /* 0x0001f81601007387 */ /* 0x0005e20000100800 */
[--C-:B------:R-:W-:Y:S01]  /*11a10*/  @!P2 IMAD.IADD R15, R15, 0x1, -R247.reuse ;  /* 0x000000010f0fa824 */ /* 0x100fe200078e0af7 */
[C---:B------:R-:W-:Y:S01]  /*11a20*/  ISETP.GT.U32.AND P2, PT, R247.reuse, R17, PT ;  /* 0x00000011f700720c */ /* 0x040fe20003f44070 */
[----:B------:R-:W-:Y:S01]  /*11a30*/  @!P1 IMAD.IADD R14, R14, 0x1, -R247 ;  /* 0x000000010e0e9824 */ /* 0x000fe200078e0af7 */
[----:B------:R-:W4:Y:S01]  /*11a40*/  LDL.LU R24, [R1+0x1b0] ;  /* 0x0001b00001187983 */ /* 0x000f220000300800 */
[----:B------:R-:W-:-:S03]  /*11a50*/  ISETP.GT.U32.AND P1, PT, R247, R16, PT ;  /* 0x00000010f700720c */ /* 0x000fc60003f24070 */
[----:B------:R2:W-:Y:S04]  /*11a60*/  STL [R1+0x1f4], R20 ;  /* 0x0001f41401007387 */ /* 0x0005e80000100800 */
[----:B-1----:R-:W4:Y:S04]  /*11a70*/  LDL.LU R23, [R1+0x1ac] ;  /* 0x0001ac0001177983 */ /* 0x002f280000300800 */
[----:B------:R1:W-:Y:S04]  /*11a80*/  STL [R1+0x1f0], R18 ;  /* 0x0001f01201007387 */ /* 0x0003e80000100800 */
[----:B--2---:R-:W2:Y:S01]  /*11a90*/  LDL.LU R22, [R1+0x1a8] ;  /* 0x0001a80001167983 */ /* 0x004ea20000300800 */
[----:B------:R-:W-:Y:S01]  /*11aa0*/  @!P2 IADD3 R17, R17, -R247, RZ ;  /* 0x800000f71111a210 */ /* 0x000fe20007ffe0ff */
[----:B------:R-:W-:-:S02]  /*11ab0*/  @!P1 IMAD.IADD R16, R16, 0x1, -R247 ;  /* 0x0000000110109824 */ /* 0x000fc400078e0af7 */
[----:B------:R-:W2:Y:S04]  /*11ac0*/  LDL.LU R20, [R1+0x1a4] ;  /* 0x0001a40001147983 */ /* 0x000ea80000300800 */
[----:B------:R3:W-:Y:S04]  /*11ad0*/  STL [R1+0x1ec], R17 ;  /* 0x0001ec1101007387 */ /* 0x0007e80000100800 */
[----:B------:R3:W-:Y:S04]  /*11ae0*/  STL [R1+0x1e8], R16 ;  /* 0x0001e81001007387 */ /* 0x0007e80000100800 */
[----:B-1----:R-:W2:Y:S01]  /*11af0*/  LDL.LU R18, [R1+0x1a0] ;  /* 0x0001a00001127983 */ /* 0x002ea20000300800 */
[----:B---3--:R-:W-:-:S02]  /*11b00*/  ISETP.GT.U32.AND P5, PT, R247, R13, PT ;  /* 0x0000000df700720c */ /* 0x008fc40003fa4070 */
[C---:B------:R-:W-:Y:S01]  /*11b10*/  ISETP.GT.U32.AND P4, PT, R247.reuse, R25, PT ;  /* 0x00000019f700720c */ /* 0x040fe20003f84070 */
[----:B------:R-:W3:Y:S01]  /*11b20*/  LDL.LU R17, [R1+0x19c] ;  /* 0x00019c0001117983 */ /* 0x000ee20000300800 */
[C---:B------:R-:W-:Y:S02]  /*11b30*/  ISETP.GT.U32.AND P3, PT, R247.reuse, R238, PT ;  /* 0x000000eef700720c */ /* 0x040fe40003f64070 */
[----:B------:R-:W-:Y:S01]  /*11b40*/  ISETP.GT.U32.AND P0, PT, R247, R21, PT ;  /* 0x00000015f700720c */ /* 0x000fe20003f04070 */
[----:B------:R-:W3:Y:S06]  /*11b50*/  LDL.LU R16, [R1+0x198] ;  /* 0x0001980001107983 */ /* 0x000eec0000300800 */
[--C-:B------:R-:W-:Y:S01]  /*11b60*/  @!P5 IMAD.IADD R13, R13, 0x1, -R247.reuse ;  /* 0x000000010d0dd824 */ /* 0x100fe200078e0af7 */
[----:B------:R-:W-:Y:S01]  /*11b70*/  ISETP.GT.U32.AND P5, PT, R247, R26, PT ;  /* 0x0000001af700720c */ /* 0x000fe20003fa4070 */
[----:B------:R-:W-:-:S03]  /*11b80*/  @!P4 IMAD.IADD R25, R25, 0x1, -R247 ;  /* 0x000000011919c824 */ /* 0x000fc600078e0af7 */
[----:B------:R-:W-:-:S09]  /*11b90*/  ISETP.GT.U32.AND P6, PT, R247, R13, PT ;  /* 0x0000000df700720c */ /* 0x000fd20003fc4070 */
[--C-:B------:R-:W-:Y:S01]  /*11ba0*/  @!P5 IMAD.IADD R26, R26, 0x1, -R247.reuse ;  /* 0x000000011a1ad824 */ /* 0x100fe200078e0af7 */
[----:B------:R-:W-:Y:S01]  /*11bb0*/  ISETP.GT.U32.AND P5, PT, R247, R19, PT ;  /* 0x00000013f700720c */ /* 0x000fe20003fa4070 */
[--C-:B------:R-:W-:Y:S02]  /*11bc0*/  @!P3 IMAD.IADD R238, R238, 0x1, -R247.reuse ;  /* 0x00000001eeeeb824 */ /* 0x100fe400078e0af7 */
[--C-:B------:R-:W-:Y:S01]  /*11bd0*/  @!P6 IMAD.IADD R13, R13, 0x1, -R247.reuse ;  /* 0x000000010d0de824 */ /* 0x100fe200078e0af7 */
[C---:B------:R-:W-:Y:S02]  /*11be0*/  ISETP.GT.U32.AND P2, PT, R247.reuse, R15, PT ;  /* 0x0000000ff700720c */ /* 0x040fe40003f44070 */
[----:B------:R-:W-:Y:S01]  /*11bf0*/  ISETP.GT.U32.AND P1, PT, R247, R14, PT ;  /* 0x0000000ef700720c */ /* 0x000fe20003f24070 */
[----:B------:R-:W-:-:S06]  /*11c00*/  @!P0 IMAD.IADD R21, R21, 0x1, -R247 ;  /* 0x0000000115158824 */ /* 0x000fcc00078e0af7 */
[--C-:B------:R-:W-:Y:S01]  /*11c10*/  @!P5 IMAD.IADD R19, R19, 0x1, -R247.reuse ;  /* 0x000000011313d824 */ /* 0x100fe200078e0af7 */
[----:B------:R1:W-:Y:S03]  /*11c20*/  STL [R1+0x1e4], R26 ;  /* 0x0001e41a01007387 */ /* 0x0003e60000100800 */
[----:B------:R-:W-:Y:S02]  /*11c30*/  @!P2 IMAD.IADD R15, R15, 0x1, -R247 ;  /* 0x000000010f0fa824 */ /* 0x000fe400078e0af7 */
[----:B------:R-:W-:Y:S02]  /*11c40*/  @!P1 IADD3 R14, R14, -R247, RZ ;  /* 0x800000f70e0e9210 */ /* 0x000fe40007ffe0ff */
[C---:B------:R-:W-:Y:S01]  /*11c50*/  ISETP.GT.U32.AND P2, PT, R247.reuse, R4, PT ;  /* 0x00000004f700720c */ /* 0x040fe20003f44070 */
[----:B-1----:R-:W3:Y:S04]  /*11c60*/  LDL.LU R26, [R1+0x2a48] ;  /* 0x002a4800011a7983 */ /* 0x002ee80000300800 */
[----:B------:R1:W-:Y:S04]  /*11c70*/  STL [R1+0x1e0], R25 ;  /* 0x0001e01901007387 */ /* 0x0003e80000100800 */
[----:B-1----:R-:W3:Y:S01]  /*11c80*/  LDL.LU R25, [R1+0x2a44] ;  /* 0x002a440001197983 */ /* 0x002ee20000300800 */
[----:B------:R-:W-:-:S02]  /*11c90*/  ISETP.GT.U32.AND P4, PT, R247, R9, PT ;  /* 0x00000009f700720c */ /* 0x000fc40003f84070 */
[C---:B------:R-:W-:Y:S02]  /*11ca0*/  ISETP.GT.U32.AND P3, PT, R247.reuse, R8, PT ;  /* 0x00000008f700720c */ /* 0x040fe40003f64070 */
[----:B------:R-:W-:-:S09]  /*11cb0*/  ISETP.GT.U32.AND P0, PT, R247, R5, PT ;  /* 0x00000005f700720c */ /* 0x000fd20003f04070 */
[--C-:B------:R-:W-:Y:S02]  /*11cc0*/  @!P4 IMAD.IADD R9, R9, 0x1, -R247.reuse ;  /* 0x000000010909c824 */ /* 0x100fe400078e0af7 */
[--C-:B------:R-:W-:Y:S01]  /*11cd0*/  @!P3 IMAD.IADD R8, R8, 0x1, -R247.reuse ;  /* 0x000000010808b824 */ /* 0x100fe200078e0af7 */
[----:B------:R-:W-:Y:S04]  /*11ce0*/  STL [R1+0x1dc], R238 ;  /* 0x0001dcee01007387 */ /* 0x000fe80000100800 */
[----:B------:R-:W-:Y:S01]  /*11cf0*/  STL [R1+0x1d8], R21 ;  /* 0x0001d81501007387 */ /* 0x000fe20000100800 */
[----:B------:R-:W-:-:S03]  /*11d00*/  @!P0 IMAD.IADD R5, R5, 0x1, -R247 ;  /* 0x0000000105058824 */ /* 0x000fc600078e0af7 */
[----:B------:R1:W-:Y:S04]  /*11d10*/  STL [R1+0x1d4], R15 ;  /* 0x0001d40f01007387 */ /* 0x0003e80000100800 */
[----:B------:R1:W-:Y:S04]  /*11d20*/  STL [R1+0x1d0], R14 ;  /* 0x0001d00e01007387 */ /* 0x0003e80000100800 */
[----:B------:R1:W-:Y:S04]  /*11d30*/  STL [R1+0x1cc], R13 ;  /* 0x0001cc0d01007387 */ /* 0x0003e80000100800 */
[----:B-1----:R-:W3:Y:S04]  /*11d40*/  LDL.LU R15, [R1+0x194] ;  /* 0x00019400010f7983 */ /* 0x002ee80000300800 */
[----:B------:R-:W3:Y:S04]  /*11d50*/  LDL.LU R14, [R1+0x190] ;  /* 0x00019000010e7983 */ /* 0x000ee80000300800 */
[----:B------:R-:W3:Y:S01]  /*11d60*/  LDL.LU R13, [R1+0x18c] ;  /* 0x00018c00010d7983 */ /* 0x000ee20000300800 */
[----:B------:R-:W-:Y:S01]  /*11d70*/  @!P2 IMAD.IADD R4, R4, 0x1, -R247 ;  /* 0x000000010404a824 */ /* 0x000fe200078e0af7 */
[----:B----4-:R-:W-:-:S02]  /*11d80*/  ISETP.GT.U32.AND P6, PT, R247, R24, PT ;  /* 0x00000018f700720c */ /* 0x010fc40003fc4070 */
[C---:B------:R-:W-:Y:S02]  /*11d90*/  ISETP.GT.U32.AND P5, PT, R247.reuse, R23, PT ;  /* 0x00000017f700720c */ /* 0x040fe40003fa4070 */
[----:B--2---:R-:W-:-:S09]  /*11da0*/  ISETP.GT.U32.AND P4, PT, R247, R22, PT ;  /* 0x00000016f700720c */ /* 0x004fd20003f84070 */
[----:B------:R-:W-:Y:S02]  /*11db0*/  @!P6 IADD3 R24, R24, -R247, RZ ;  /* 0x800000f71818e210 */ /* 0x000fe40007ffe0ff */
[----:B------:R-:W-:Y:S01]  /*11dc0*/  ISETP.GT.U32.AND P6, PT, R247, R19, PT ;  /* 0x00000013f700720c */ /* 0x000fe20003fc4070 */
[--C-:B------:R-:W-:Y:S01]  /*11dd0*/  @!P5 IMAD.IADD R23, R23, 0x1, -R247.reuse ;  /* 0x000000011717d824 */ /* 0x100fe200078e0af7 */
[C---:B------:R-:W-:Y:S02]  /*11de0*/  ISETP.GT.U32.AND P5, PT, R247.reuse, R9, PT ;  /* 0x00000009f700720c */ /* 0x040fe40003fa4070 */
[C---:B------:R-:W-:Y:S01]  /*11df0*/  ISETP.GT.U32.AND P3, PT, R247.reuse, R20, PT ;  /* 0x00000014f700720c */ /* 0x040fe20003f64070 */
[----:B------:R-:W-:Y:S01]  /*11e00*/  @!P4 IMAD.IADD R22, R22, 0x1, -R247 ;  /* 0x000000011616c824 */ /* 0x000fe200078e0af7 */
[C---:B------:R-:W-:Y:S02]  /*11e10*/  ISETP.GT.U32.AND P4, PT, R247.reuse, R8, PT ;  /* 0x00000008f700720c */ /* 0x040fe40003f84070 */
[----:B------:R-:W-:-:S05]  /*11e20*/  ISETP.GT.U32.AND P0, PT, R247, R18, PT ;  /* 0x00000012f700720c */ /* 0x000fca0003f04070 */
[--C-:B------:R-:W-:Y:S02]  /*11e30*/  @!P6 IMAD.IADD R19, R19, 0x1, -R247.reuse ;  /* 0x000000011313e824 */ /* 0x100fe400078e0af7 */
[----:B------:R-:W-:Y:S02]  /*11e40*/  @!P5 IADD3 R9, R9, -R247, RZ ;  /* 0x800000f70909d210 */ /* 0x000fe40007ffe0ff */
[----:B------:R-:W-:Y:S01]  /*11e50*/  @!P3 IMAD.IADD R20, R20, 0x1, -R247 ;  /* 0x000000011414b824 */ /* 0x000fe200078e0af7 */
[----:B------:R1:W-:Y:S01]  /*11e60*/  STL [R1+0x1c8], R19 ;  /* 0x0001c81301007387 */ /* 0x0003e20000100800 */
[----:B------:R-:W-:-:S03]  /*11e70*/  ISETP.GT.U32.AND P3, PT, R247, R5, PT ;  /* 0x00000005f700720c */ /* 0x000fc60003f64070 */
[----:B------:R-:W2:Y:S01]  /*11e80*/  LDL.LU R21, [R1+0x17c] ;  /* 0x00017c0001157983 */ /* 0x000ea20000300800 */
[--C-:B------:R-:W-:Y:S02]  /*11e90*/  @!P4 IMAD.IADD R8, R8, 0x1, -R247.reuse ;  /* 0x000000010808c824 */ /* 0x100fe400078e0af7 */
[----:B------:R-:W-:Y:S01]  /*11ea0*/  @!P0 IMAD.IADD R18, R18, 0x1, -R247 ;  /* 0x0000000112128824 */ /* 0x000fe200078e0af7 */
[----:B------:R4:W-:Y:S01]  /*11eb0*/  STL [R1+0x1c4], R9 ;  /* 0x0001c40901007387 */ /* 0x0009e20000100800 */
[----:B------:R-:W-:-:S03]  /*11ec0*/  ISETP.GT.U32.AND P0, PT, R247, R4, PT ;  /* 0x00000004f700720c */ /* 0x000fc60003f04070 */
[----:B------:R-:W2:Y:S04]  /*11ed0*/  LDL.LU R238, [R1+0x178] ;  /* 0x0001780001ee7983 */ /* 0x000ea80000300800 */
[----:B------:R-:W-:Y:S04]  /*11ee0*/  STL [R1+0x1c0], R8 ;  /* 0x0001c00801007387 */ /* 0x000fe80000100800 */
[----:B-1----:R-:W2:Y:S04]  /*11ef0*/  LDL.LU R19, [R1+0x174] ;  /* 0x0001740001137983 */ /* 0x002ea80000300800 */
[----:B----4-:R-:W4:Y:S01]  /*11f00*/  LDL.LU R9, [R1+0x170] ;  /* 0x0001700001097983 */ /* 0x010f220000300800 */
[----:B------:R-:W-:-:S02]  /*11f10*/  @!P3 IMAD.IADD R5, R5, 0x1, -R247 ;  /* 0x000000010505b824 */ /* 0x000fc400078e0af7 */
[----:B------:R-:W-:-:S03]  /*11f20*/  @!P0 IMAD.IADD R4, R4, 0x1, -R247 ;  /* 0x0000000104048824 */ /* 0x000fc600078e0af7 */
[----:B------:R1:W-:Y:S04]  /*11f30*/  STL [R1+0x1bc], R5 ;  /* 0x0001bc0501007387 */ /* 0x0003e80000100800 */
[----:B------:R3:W-:Y:S04]  /*11f40*/  STL [R1+0x1b8], R4 ;  /* 0x0001b80401007387 */ /* 0x0007e80000100800 */
[----:B-1----:R-:W4:Y:S01]  /*11f50*/  LDL.LU R5, [R1+0x16c] ;  /* 0x00016c0001057983 */ /* 0x002f220000300800 */
[C---:B------:R-:W-:Y:S02]  /*11f60*/  ISETP.GT.U32.AND P1, PT, R247.reuse, R2, PT ;  /* 0x00000002f700720c */ /* 0x040fe40003f24070 */
[----:B---3--:R-:W-:-:S11]  /*11f70*/  ISETP.GT.U32.AND P2, PT, R247, R17, PT ;  /* 0x00000011f700720c */ /* 0x008fd60003f44070 */
        /* <DEDUP_REMOVED lines=8> */
[C---:B------:R-:W-:Y:S02]  /*12000*/  ISETP.GT.U32.AND P3, PT, R247.reuse, R20, PT ;  /* 0x00000014f700720c */ /* 0x040fe40003f64070 */
[----:B------:R-:W-:Y:S01]  /*12010*/  ISETP.GT.U32.AND P6, PT, R247, R16, PT ;  /* 0x00000010f700720c */ /* 0x000fe20003fc4070 */
[--C-:B------:R-:W-:Y:S01]  /*12020*/  @!P4 IMAD.IADD R22, R22, 0x1, -R247.reuse ;  /* 0x000000011616c824 */ /* 0x100fe200078e0af7 */
[----:B------:R-:W-:Y:S01]  /*12030*/  @!P5 IADD3 R23, R23, -R247, RZ ;  /* 0x800000f71717d210 */ /* 0x000fe20007ffe0ff */
[----:B------:R-:W-:-:S06]  /*12040*/  @!P2 IMAD.IADD R2, R2, 0x1, -R247 ;  /* 0x000000010202a824 */ /* 0x000fcc00078e0af7 */
[----:B------:R-:W-:Y:S02]  /*12050*/  @!P1 IMAD.IADD R24, R24, 0x1, -R247 ;  /* 0x0000000118189824 */ /* 0x000fe400078e0af7 */
[----:B------:R-:W-:Y:S02]  /*12060*/  IMAD.MOV.U32 R4, RZ, RZ, R3 ;  /* 0x000000ffff047224 */ /* 0x000fe400078e0003 */
[----:B------:R-:W3:Y:S04]  /*12070*/  LDL.LU R3, [R1+0x168] ;  /* 0x0001680001037983 */ /* 0x000ee80000300800 */
[----:B------:R1:W-:Y:S01]  /*12080*/  STL [R1+0x1b4], R2 ;  /* 0x0001b40201007387 */ /* 0x0003e20000100800 */
[--C-:B------:R-:W-:Y:S01]  /*12090*/  @!P3 IMAD.IADD R20, R20, 0x1, -R247.reuse ;  /* 0x000000011414b824 */ /* 0x100fe200078e0af7 */
[C---:B------:R-:W-:Y:S01]  /*120a0*/  ISETP.GT.U32.AND P3, PT, R247.reuse, R12, PT ;  /* 0x0000000cf700720c */ /* 0x040fe20003f64070 */
[----:B------:R-:W-:Y:S01]  /*120b0*/  @!P6 IMAD.IADD R16, R16, 0x1, -R247 ;  /* 0x000000011010e824 */ /* 0x000fe200078e0af7 */
[C---:B------:R-:W-:Y:S01]  /*120c0*/  ISETP.GT.U32.AND P0, PT, R247.reuse, R18, PT ;  /* 0x00000012f700720c */ /* 0x040fe20003f04070 */
[----:B-1----:R-:W3:Y:S01]  /*120d0*/  LDL.LU R2, [R1+0x164] ;  /* 0x0001640001027983 */ /* 0x002ee20000300800 */
[C---:B------:R-:W-:Y:S01]  /*120e0*/  ISETP.GT.U32.AND P2, PT, R247.reuse, R17, PT ;  /* 0x00000011f700720c */ /* 0x040fe20003f44070 */
[----:B------:R-:W-:Y:S01]  /*120f0*/  VIADD R8, R6, 0x1f7 ;  /* 0x000001f706087836 */ /* 0x000fe20000000000 */
[----:B------:R-:W-:-:S02]  /*12100*/  ISETP.GT.U32.AND P1, PT, R247, R15, PT ;  /* 0x0000000ff700720c */ /* 0x000fc40003f24070 */
[C---:B------:R-:W-:Y:S02]  /*12110*/  ISETP.GT.U32.AND P5, PT, R247.reuse, R14, PT ;  /* 0x0000000ef700720c */ /* 0x040fe40003fa4070 */
[----:B------:R-:W-:-:S09]  /*12120*/  ISETP.GT.U32.AND P4, PT, R247, R13, PT ;  /* 0x0000000df700720c */ /* 0x000fd20003f84070 */
[--C-:B------:R-:W-:Y:S02]  /*12130*/  @!P1 IMAD.IADD R15, R15, 0x1, -R247.reuse ;  /* 0x000000010f0f9824 */ /* 0x100fe400078e0af7 */
[--C-:B------:R-:W-:Y:S02]  /*12140*/  @!P5 IMAD.IADD R14, R14, 0x1, -R247.reuse ;  /* 0x000000010e0ed824 */ /* 0x100fe400078e0af7 */
[----:B------:R-:W-:Y:S01]  /*12150*/  @!P4 IADD3 R13, R13, -R247, RZ ;  /* 0x800000f70d0dc210 */ /* 0x000fe20007ffe0ff */
[----:B------:R1:W-:Y:S01]  /*12160*/  STL [R1+0x1b0], R24 ;  /* 0x0001b01801007387 */ /* 0x0003e20000100800 */
[--C-:B------:R-:W-:Y:S02]  /*12170*/  @!P3 IMAD.IADD R12, R12, 0x1, -R247.reuse ;  /* 0x000000010c0cb824 */ /* 0x100fe400078e0af7 */
[--C-:B------:R-:W-:Y:S01]  /*12180*/  @!P0 IMAD.IADD R18, R18, 0x1, -R247.reuse ;  /* 0x0000000112128824 */ /* 0x100fe200078e0af7 */
[----:B------:R-:W-:Y:S01]  /*12190*/  ISETP.GT.U32.AND P0, PT, R247, R11, PT ;  /* 0x0000000bf700720c */ /* 0x000fe20003f04070 */
        /* <DEDUP_REMOVED lines=15> */
[----:B------:R-:W-:-:S03]  /*12290*/  @!P0 IMAD.IADD R11, R11, 0x1, -R247 ;  /* 0x000000010b0b8824 */ /* 0x000fc600078e0af7 */
[----:B------:R-:W3:Y:S01]  /*122a0*/  LDL.LU R16, [R1+0x158] ;  /* 0x0001580001107983 */ /* 0x000ee20000300800 */
[C---:B------:R-:W-:Y:S01]  /*122b0*/  IMAD R236, R247.reuse, R237, R236 ;  /* 0x000000edf7ec7224 */ /* 0x040fe200078e02ec */
[----:B------:R-:W-:Y:S02]  /*122c0*/  IABS R237, R8 ;  /* 0x0000000800ed7213 */ /* 0x000fe40000000000 */
[----:B------:R-:W3:Y:S01]  /*122d0*/  LDL.LU R8, [R1+0x154] ;  /* 0x0001540001087983 */ /* 0x000ee20000300800 */
[C---:B--2---:R-:W-:Y:S02]  /*122e0*/  ISETP.GT.U32.AND P6, PT, R247.reuse, R21, PT ;  /* 0x00000015f700720c */ /* 0x044fe40003fc4070 */
[C---:B------:R-:W-:Y:S02]  /*122f0*/  ISETP.GT.U32.AND P1, PT, R247.reuse, R238, PT ;  /* 0x000000eef700720c */ /* 0x040fe40003f24070 */
[C---:B------:R-:W-:Y:S02]  /*12300*/  ISETP.GT.U32.AND P5, PT, R247.reuse, R19, PT ;  /* 0x00000013f700720c */ /* 0x040fe40003fa4070 */
[----:B----4-:R-:W-:-:S07]  /*12310*/  ISETP.GT.U32.AND P4, PT, R247, R9, PT ;  /* 0x00000009f700720c */ /* 0x010fce0003f84070 */
[--C-:B------:R-:W-:Y:S01]  /*12320*/  @!P6 IMAD.IADD R21, R21, 0x1, -R247.reuse ;  /* 0x000000011515e824 */ /* 0x100fe200078e0af7 */
[C---:B------:R-:W-:Y:S01]  /*12330*/  ISETP.GT.U32.AND P6, PT, R247.reuse, R15, PT ;  /* 0x0000000ff700720c */ /* 0x040fe20003fc4070 */
[--C-:B------:R-:W-:Y:S01]  /*12340*/  @!P1 IMAD.IADD R238, R238, 0x1, -R247.reuse ;  /* 0x00000001eeee9824 */ /* 0x100fe200078e0af7 */
[----:B------:R-:W-:Y:S01]  /*12350*/  ISETP.GT.U32.AND P1, PT, R247, R14, PT ;  /* 0x0000000ef700720c */ /* 0x000fe20003f24070 */
[--C-:B------:R-:W-:Y:S01]  /*12360*/  @!P5 IMAD.IADD R19, R19, 0x1, -R247.reuse ;  /* 0x000000011313d824 */ /* 0x100fe200078e0af7 */
[----:B------:R-:W-:Y:S01]  /*12370*/  ISETP.GT.U32.AND P5, PT, R247, R13, PT ;  /* 0x0000000df700720c */ /* 0x000fe20003fa4070 */
[----:B------:R-:W-:Y:S01]  /*12380*/  @!P4 IMAD.IADD R9, R9, 0x1, -R247 ;  /* 0x000000010909c824 */ /* 0x000fe200078e0af7 */
[C---:B------:R-:W-:Y:S02]  /*12390*/  ISETP.GT.U32.AND P4, PT, R247.reuse, R12, PT ;  /* 0x0000000cf700720c */ /* 0x040fe40003f84070 */
[----:B------:R-:W-:-:S05]  /*123a0*/  ISETP.GT.U32.AND P3, PT, R247, R5, PT ;  /* 0x00000005f700720c */ /* 0x000fca0003f64070 */
[--C-:B------:R-:W-:Y:S02]  /*123b0*/  @!P6 IMAD.IADD R15, R15, 0x1, -R247.reuse ;  /* 0x000000010f0fe824 */ /* 0x100fe400078e0af7 */
[--C-:B------:R-:W-:Y:S02]  /*123c0*/  @!P1 IMAD.IADD R14, R14, 0x1, -R247.reuse ;  /* 0x000000010e0e9824 */ /* 0x100fe400078e0af7 */
[--C-:B------:R-:W-:Y:S01]  /*123d0*/  @!P5 IMAD.IADD R13, R13, 0x1, -R247.reuse ;  /* 0x000000010d0dd824 */ /* 0x100fe200078e0af7 */
[----:B------:R1:W-:Y:S01]  /*123e0*/  STL [R1+0x194], R15 ;  /* 0x0001940f01007387 */ /* 0x0003e20000100800 */
[----:B------:R-:W-:-:S03]  /*123f0*/  @!P4 IMAD.IADD R12, R12, 0x1, -R247 ;  /* 0x000000010c0cc824 */ /* 0x000fc600078e0af7 */
[----:B------:R2:W-:Y:S01]  /*12400*/  STL [R1+0x190], R14 ;  /* 0x0001900e01007387 */ /* 0x0005e20000100800 */
[----:B------:R-:W-:Y:S02]  /*12410*/  @!P3 IADD3 R5, R5, -R247, RZ ;  /* 0x800000f70505b210 */ /* 0x000fe40007ffe0ff */
[----:B------:R-:W-:Y:S01]  /*12420*/  ISETP.GT.U32.AND P3, PT, R247, R11, PT ;  /* 0x0000000bf700720c */ /* 0x000fe20003f64070 */
[----:B------:R4:W-:Y:S04]  /*12430*/  STL [R1+0x18c], R13 ;  /* 0x00018c0d01007387 */ /* 0x0009e80000100800 */
[----:B------:R4:W-:Y:S04]  /*12440*/  STL [R1+0x188], R12 ;  /* 0x0001880c01007387 */ /* 0x0009e80000100800 */
[----:B------:R-:W3:Y:S04]  /*12450*/  LDL.LU R20, [R1+0x148] ;  /* 0x0001480001147983 */ /* 0x000ee80000300800 */
[----:B-1----:R-:W3:Y:S04]  /*12460*/  LDL.LU R15, [R1+0x144] ;  /* 0x00014400010f7983 */ /* 0x002ee80000300800 */
[----:B--2---:R-:W2:Y:S04]  /*12470*/  LDL.LU R14, [R1+0x140] ;  /* 0x00014000010e7983 */ /* 0x004ea80000300800 */
[----:B----4-:R-:W4:Y:S01]  /*12480*/  LDL.LU R13, [R1+0x13c] ;  /* 0x00013c00010d7983 */ /* 0x010f220000300800 */
[----:B------:R-:W-:-:S05]  /*12490*/  @!P3 IMAD.IADD R11, R11, 0x1, -R247 ;  /* 0x000000010b0bb824 */ /* 0x000fca00078e0af7 */
[----:B------:R1:W-:Y:S04]  /*124a0*/  STL [R1+0x184], R11 ;  /* 0x0001840b01007387 */ /* 0x0003e80000100800 */
[----:B------:R-:W4:Y:S01]  /*124b0*/  LDL.LU R12, [R1+0x138] ;  /* 0x00013800010c7983 */ /* 0x000f220000300800 */
[C---:B------:R-:W-:Y:S02]  /*124c0*/  ISETP.GT.U32.AND P2, PT, R247.reuse, R10, PT ;  /* 0x0000000af700720c */ /* 0x040fe40003f44070 */
[C---:B---3--:R-:W-:Y:S02]  /*124d0*/  ISETP.GT.U32.AND P0, PT, R247.reuse, R3, PT ;  /* 0x00000003f700720c */ /* 0x048fe40003f04070 */
[C---:B------:R-:W-:Y:S01]  /*124e0*/  ISETP.GT.U32.AND P1, PT, R247.reuse, R238, PT ;  /* 0x000000eef700720c */ /* 0x040fe20003f24070 */
[----:B-1----:R-:W3:Y:S08]  /*124f0*/  LDL.LU R11, [R1+0x134] ;  /* 0x00013400010b7983 */ /* 0x002ef00000300800 */
[--C-:B------:R-:W-:Y:S01]  /*12500*/  @!P2 IMAD.IADD R10, R10, 0x1, -R247.reuse ;  /* 0x000000010a0aa824 */ /* 0x100fe200078e0af7 */
[----:B------:R-:W-:Y:S01]  /*12510*/  ISETP.GT.U32.AND P2, PT, R247, R2, PT ;  /* 0x00000002f700720c */ /* 0x000fe20003f44070 */
[----:B------:R-:W-:Y:S01]  /*12520*/  @!P0 IMAD.IADD R3, R3, 0x1, -R247 ;  /* 0x0000000103038824 */ /* 0x000fe200078e0af7 */
[----:B------:R-:W-:-:S02]  /*12530*/  ISETP.GT.U32.AND P5, PT, R247, R19, PT ;  /* 0x00000013f700720c */ /* 0x000fc40003fa4070 */
[----:B------:R-:W-:-:S09]  /*12540*/  ISETP.GT.U32.AND P0, PT, R247, R10, PT ;  /* 0x0000000af700720c */ /* 0x000fd20003f04070 */
[--C-:B------:R-:W-:Y:S01]  /*12550*/  @!P2 IMAD.IADD R2, R2, 0x1, -R247.reuse ;  /* 0x000000010202a824 */ /* 0x100fe200078e0af7 */
[C---:B------:R-:W-:Y:S02]  /*12560*/  ISETP.GT.U32.AND P2, PT, R247.reuse, R21, PT ;  /* 0x00000015f700720c */ /* 0x040fe40003f44070 */
[C---:B------:R-:W-:Y:S01]  /*12570*/  ISETP.GT.U32.AND P4, PT, R247.reuse, R9, PT ;  /* 0x00000009f700720c */ /* 0x040fe20003f84070 */
[--C-:B------:R-:W-:Y:S01]  /*12580*/  @!P1 IMAD.IADD R238, R238, 0x1, -R247.reuse ;  /* 0x00000001eeee9824 */ /* 0x100fe200078e0af7 */
[----:B------:R-:W-:Y:S01]  /*12590*/  ISETP.GT.U32.AND P6, PT, R247, R2, PT ;  /* 0x00000002f700720c */ /* 0x000fe20003fc4070 */
[----:B------:R-:W-:Y:S01]  /*125a0*/  @!P5 IMAD.IADD R19, R19, 0x1, -R247 ;  /* 0x000000011313d824 */ /* 0x000fe200078e0af7 */
[----:B------:R-:W-:-:S07]  /*125b0*/  @!P0 IADD3 R10, R10, -R247, RZ ;  /* 0x800000f70a0a8210 */ /* 0x000fce0007ffe0ff */
[--C-:B------:R-:W-:Y:S01]  /*125c0*/  @!P2 IMAD.IADD R21, R21, 0x1, -R247.reuse ;  /* 0x000000011515a824 */ /* 0x100fe200078e0af7 */
[----:B------:R1:W-:Y:S01]  /*125d0*/  STL [R1+0x180], R10 ;  /* 0x0001800a01007387 */ /* 0x0003e20000100800 */
[----:B------:R-:W-:Y:S01]  /*125e0*/  ISETP.GT.U32.AND P3, PT, R247, R5, PT ;  /* 0x00000005f700720c */ /* 0x000fe20003f64070 */
[--C-:B------:R-:W-:Y:S02]  /*125f0*/  @!P4 IMAD.IADD R9, R9, 0x1, -R247.reuse ;  /* 0x000000010909c824 */ /* 0x100fe400078e0af7 */
[----:B------:R-:W-:Y:S01]  /*12600*/  @!P6 IMAD.IADD R2, R2, 0x1, -R247 ;  /* 0x000000010202e824 */ /* 0x000fe200078e0af7 */
[----:B-1----:R-:W3:Y:S01]  /*12610*/  LDL.LU R10, [R1+0x130] ;  /* 0x00013000010a7983 */ /* 0x002ee20000300800 */
[----:B------:R-:W-:-:S08]  /*12620*/  ISETP.GT.U32.AND P0, PT, R247, R3, PT ;  /* 0x00000003f700720c */ /* 0x000fd00003f04070 */
[--C-:B------:R-:W-:Y:S01]  /*12630*/  @!P3 IMAD.IADD R5, R5, 0x1, -R247.reuse ;  /* 0x000000010505b824 */ /* 0x100fe200078e0af7 */
[----:B------:R-:W-:Y:S01]  /*12640*/  ISETP.GT.U32.AND P3, PT, R247, R239, PT ;  /* 0x000000eff700720c */ /* 0x000fe20003f64070 */
[----:B------:R1:W-:Y:S03]  /*12650*/  STL [R1+0x17c], R21 ;  /* 0x00017c1501007387 */ /* 0x0003e60000100800 */
[----:B------:R-:W-:Y:S01]  /*12660*/  @!P0 IMAD.IADD R3, R3, 0x1, -R247 ;  /* 0x0000000103038824 */ /* 0x000fe200078e0af7 */
[----:B-1----:R-:W3:Y:S04]  /*12670*/  LDL.LU R21, [R1+0x2a34] ;  /* 0x002a340001157983 */ /* 0x002ee80000300800 */
[----:B------:R-:W-:Y:S04]  /*12680*/  STL [R1+0x178], R238 ;  /* 0x000178ee01007387 */ /* 0x000fe80000100800 */
[----:B------:R-:W-:Y:S04]  /*12690*/  STL [R1+0x174], R19 ;  /* 0x0001741301007387 */ /* 0x000fe80000100800 */
[----:B------:R1:W-:Y:S04]  /*126a0*/  STL [R1+0x170], R9 ;  /* 0x0001700901007387 */ /* 0x0003e80000100800 */
[----:B------:R-:W-:Y:S04]  /*126b0*/  STL [R1+0x16c], R5 ;  /* 0x00016c0501007387 */ /* 0x000fe80000100800 */
[----:B------:R1:W-:Y:S01]  /*126c0*/  STL [R1+0x164], R2 ;  /* 0x0001640201007387 */ /* 0x0003e20000100800 */
[----:B------:R-:W-:-:S02]  /*126d0*/  ISETP.GT.U32.AND P2, PT, R247, R18, PT ;  /* 0x00000012f700720c */ /* 0x000fc40003f44070 */
[C---:B------:R-:W-:Y:S02]  /*126e0*/  ISETP.GT.U32.AND P1, PT, R247.reuse, R17, PT ;  /* 0x00000011f700720c */ /* 0x040fe40003f24070 */
[C---:B------:R-:W-:Y:S02]  /*126f0*/  ISETP.GT.U32.AND P5, PT, R247.reuse, R16, PT ;  /* 0x00000010f700720c */ /* 0x040fe40003fa4070 */
[----:B------:R-:W-:-:S07]  /*12700*/  ISETP.GT.U32.AND P4, PT, R247, R8, PT ;  /* 0x00000008f700720c */ /* 0x000fce0003f84070 */
[--C-:B------:R-:W-:Y:S02]  /*12710*/  @!P2 IMAD.IADD R18, R18, 0x1, -R247.reuse ;  /* 0x000000011212a824 */ /* 0x100fe400078e0af7 */
[--C-:B------:R-:W-:Y:S02]  /*12720*/  @!P1 IMAD.IADD R17, R17, 0x1, -R247.reuse ;  /* 0x0000000111119824 */ /* 0x100fe400078e0af7 */
[--C-:B------:R-:W-:Y:S02]  /*12730*/  @!P5 IMAD.IADD R16, R16, 0x1, -R247.reuse ;  /* 0x000000011010d824 */ /* 0x100fe400078e0af7 */
[--C-:B------:R-:W-:Y:S01]  /*12740*/  @!P4 IMAD.IADD R8, R8, 0x1, -R247.reuse ;  /* 0x000000010808c824 */ /* 0x100fe200078e0af7 */
[----:B------:R1:W-:Y:S01]  /*12750*/  STL [R1+0x168], R3 ;  /* 0x0001680301007387 */ /* 0x0003e20000100800 */
[----:B------:R-:W-:-:S03]  /*12760*/  @!P3 IMAD.IADD R239, R239, 0x1, -R247 ;  /* 0x00000001efefb824 */ /* 0x000fc600078e0af7 */
[----:B-1----:R-:W3:Y:S01]  /*12770*/  LDL.LU R9, [R1+0x12c] ;  /* 0x00012c0001097983 */ /* 0x002ee20000300800 */
[----:B------:R-:W-:-:S03]  /*12780*/  MOV R2, R0 ;  /* 0x0000000000027202 */ /* 0x000fc60000000f00 */
[----:B------:R-:W3:Y:S01]  /*12790*/  LDL.LU R3, [R1+0x128] ;  /* 0x0001280001037983 */ /* 0x000ee20000300800 */
[----:B------:R-:W-:-:S03]  /*127a0*/  IMAD.MOV.U32 R5, RZ, RZ, R242 ;  /* 0x000000ffff057224 */ /* 0x000fc600078e00f2 */
[----:B------:R-:W3:Y:S04]  /*127b0*/  LDL.LU R0, [R1+0x124] ;  /* 0x0001240001007983 */ /* 0x000ee80000300800 */
[----:B------:R-:W3:Y:S01]  /*127c0*/  LDL.LU R242, [R1+0x120] ;  /* 0x0001200001f27983 */ /* 0x000ee20000300800 */
[C---:B------:R-:W-:Y:S02]  /*127d0*/  ISETP.GT.U32.AND P6, PT, R247.reuse, R20, PT ;  /* 0x00000014f700720c */ /* 0x040fe40003fc4070 */
[C---:B------:R-:W-:Y:S02]  /*127e0*/  ISETP.GT.U32.AND P2, PT, R247.reuse, R15, PT ;  /* 0x0000000ff700720c */ /* 0x040fe40003f44070 */
[C---:B--2---:R-:W-:Y:S02]  /*127f0*/  ISETP.GT.U32.AND P1, PT, R247.reuse, R14, PT ;  /* 0x0000000ef700720c */ /* 0x044fe40003f24070 */
[----:B----4-:R-:W-:-:S07]  /*12800*/  ISETP.GT.U32.AND P5, PT, R247, R13, PT ;  /* 0x0000000df700720c */ /* 0x010fce0003fa4070 */
[----:B------:R-:W-:Y:S02]  /*12810*/  @!P6 IADD3 R20, R20, -R247, RZ ;  /* 0x800000f71414e210 */ /* 0x000fe40007ffe0ff */
[----:B------:R-:W-:Y:S01]  /*12820*/  ISETP.GT.U32.AND P6, PT, R247, R18, PT ;  /* 0x00000012f700720c */ /* 0x000fe20003fc4070 */
[--C-:B------:R-:W-:Y:S01]  /*12830*/  @!P2 IMAD.IADD R15, R15, 0x1, -R247.reuse ;  /* 0x000000010f0fa824 */ /* 0x100fe200078e0af7 */
[C---:B------:R-:W-:Y:S01]  /*12840*/  ISETP.GT.U32.AND P2, PT, R247.reuse, R17, PT ;  /* 0x00000011f700720c */ /* 0x040fe20003f44070 */
[--C-:B------:R-:W-:Y:S01]  /*12850*/  @!P1 IMAD.IADD R14, R14, 0x1, -R247.reuse ;  /* 0x000000010e0e9824 */ /* 0x100fe200078e0af7 */
[C---:B------:R-:W-:Y:S02]  /*12860*/  ISETP.GT.U32.AND P4, PT, R247.reuse, R12, PT ;  /* 0x0000000cf700720c */ /* 0x040fe40003f84070 */
[----:B------:R-:W-:Y:S01]  /*12870*/  ISETP.GT.U32.AND P1, PT, R247, R16, PT ;  /* 0x00000010f700720c */ /* 0x000fe20003f24070 */
[----:B------:R-:W-:Y:S01]  /*12880*/  @!P5 IMAD.IADD R13, R13, 0x1, -R247 ;  /* 0x000000010d0dd824 */ /* 0x000fe200078e0af7 */
[----:B------:R-:W-:-:S05]  /*12890*/  ISETP.GT.U32.AND P5, PT, R247, R8, PT ;  /* 0x00000008f700720c */ /* 0x000fca0003fa4070 */
[--C-:B------:R-:W-:Y:S02]  /*128a0*/  @!P6 IMAD.IADD R18, R18, 0x1, -R247.reuse ;  /* 0x000000011212e824 */ /* 0x100fe400078e0af7 */
[----:B------:R-:W-:Y:S02]  /*128b0*/  @!P2 IADD3 R17, R17, -R247, RZ ;  /* 0x800000f71111a210 */ /* 0x000fe40007ffe0ff */
[--C-:B------:R-:W-:Y:S01]  /*128c0*/  @!P4 IMAD.IADD R12, R12, 0x1, -R247.reuse ;  /* 0x000000010c0cc824 */ /* 0x100fe200078e0af7 */
[----:B------:R-:W-:Y:S01]  /*128d0*/  ISETP.GT.U32.AND P4, PT, R247, R239, PT ;  /* 0x000000eff700720c */ /* 0x000fe20003f84070 */
[--C-:B------:R-:W-:Y:S02]  /*128e0*/  @!P1 IMAD.IADD R16, R16, 0x1, -R247.reuse ;  /* 0x0000000110109824 */ /* 0x100fe400078e0af7 */
[--C-:B------:R-:W-:Y:S01]  /*128f0*/  @!P5 IMAD.IADD R8, R8, 0x1, -R247.reuse ;  /* 0x000000010808d824 */ /* 0x100fe200078e0af7 */
[----:B------:R1:W-:Y:S04]  /*12900*/  STL [R1+0x160], R18 ;  /* 0x0001601201007387 */ /* 0x0003e80000100800 */
[----:B------:R2:W-:Y:S04]  /*12910*/  STL [R1+0x15c], R17 ;  /* 0x00015c1101007387 */ /* 0x0005e80000100800 */
[----:B------:R-:W-:Y:S04]  /*12920*/  STL [R1+0x158], R16 ;  /* 0x0001581001007387 */ /* 0x000fe80000100800 */
[----:B------:R-:W-:Y:S04]  /*12930*/  STL [R1+0x154], R8 ;  /* 0x0001540801007387 */ /* 0x000fe80000100800 */
[----:B------:R-:W4:Y:S04]  /*12940*/  LDL.LU R19, [R1+0x114] ;  /* 0x0001140001137983 */ /* 0x000f280000300800 */
[----:B-1----:R-:W4:Y:S04]  /*12950*/  LDL.LU R18, [R1+0x110] ;  /* 0x0001100001127983 */ /* 0x002f280000300800 */
[----:B--2---:R-:W2:Y:S01]  /*12960*/  LDL.LU R17, [R1+0x10c] ;  /* 0x00010c0001117983 */ /* 0x004ea20000300800 */
[----:B------:R-:W-:-:S05]  /*12970*/  @!P4 IMAD.IADD R239, R239, 0x1, -R247 ;  /* 0x00000001efefc824 */ /* 0x000fca00078e0af7 */
[----:B------:R1:W-:Y:S04]  /*12980*/  STL [R1+0x150], R239 ;  /* 0x000150ef01007387 */ /* 0x0003e80000100800 */
[----:B-1----:R-:W2:Y:S01]  /*12990*/  LDL.LU R239, [R1+0x108] ;  /* 0x0001080001ef7983 */ /* 0x002ea20000300800 */
[C---:B------:R-:W-:Y:S02]  /*129a0*/  ISETP.GT.U32.AND P0, PT, R247.reuse, R4, PT ;  /* 0x00000004f700720c */ /* 0x040fe40003f04070 */
[C---:B---3--:R-:W-:Y:S01]  /*129b0*/  ISETP.GT.U32.AND P3, PT, R247.reuse, R11, PT ;  /* 0x0000000bf700720c */ /* 0x048fe20003f64070 */
[----:B------:R-:W3:Y:S01]  /*129c0*/  LDL.LU R16, [R1+0x104] ;  /* 0x0001040001107983 */ /* 0x000ee20000300800 */
[C---:B------:R-:W-:Y:S02]  /*129d0*/  ISETP.GT.U32.AND P2, PT, R247.reuse, R15, PT ;  /* 0x0000000ff700720c */ /* 0x040fe40003f44070 */
[C---:B------:R-:W-:Y:S01]  /*129e0*/  ISETP.GT.U32.AND P1, PT, R247.reuse, R14, PT ;  /* 0x0000000ef700720c */ /* 0x040fe20003f24070 */
[----:B------:R-:W3:Y:S06]  /*129f0*/  LDL.LU R8, [R1+0x100] ;  /* 0x0001000001087983 */ /* 0x000eec0000300800 */
[--C-:B------:R-:W-:Y:S01]  /*12a00*/  @!P0 IMAD.IADD R4, R4, 0x1, -R247.reuse ;  /* 0x0000000104048824 */ /* 0x100fe200078e0af7 */
[----:B------:R-:W-:Y:S01]  /*12a10*/  ISETP.GT.U32.AND P0, PT, R247, R10, PT ;  /* 0x0000000af700720c */ /* 0x000fe20003f04070 */
[----:B------:R-:W-:-:S03]  /*12a20*/  @!P3 IMAD.IADD R11, R11, 0x1, -R247 ;  /* 0x000000010b0bb824 */ /* 0x000fc600078e0af7 */
[----:B------:R-:W-:-:S09]  /*12a30*/  ISETP.GT.U32.AND P3, PT, R247, R4, PT ;  /* 0x00000004f700720c */ /* 0x000fd20003f64070 */
[--C-:B------:R-:W-:Y:S01]  /*12a40*/  @!P0 IMAD.IADD R10, R10, 0x1, -R247.reuse ;  /* 0x000000010a0a8824 */ /* 0x100fe200078e0af7 */
[----:B------:R-:W-:Y:S01]  /*12a50*/  ISETP.GT.U32.AND P0, PT, R247, R20, PT ;  /* 0x00000014f700720c */ /* 0x000fe20003f04070 */
[----:B------:R-:W-:-:S03]  /*12a60*/  @!P2 IMAD.IADD R15, R15, 0x1, -R247 ;  /* 0x000000010f0fa824 */ /* 0x000fc600078e0af7 */
[----:B------:R-:W-:Y:S01]  /*12a70*/  ISETP.GT.U32.AND P6, PT, R247, R10, PT ;  /* 0x0000000af700720c */ /* 0x000fe20003fc4070 */
[----:B------:R-:W-:-:S08]  /*12a80*/  @!P3 IMAD.IADD R4, R4, 0x1, -R247 ;  /* 0x000000010404b824 */ /* 0x000fd000078e0af7 */
[--C-:B------:R-:W-:Y:S01]  /*12a90*/  @!P0 IMAD.IADD R20, R20, 0x1, -R247.reuse ;  /* 0x0000000114148824 */ /* 0x100fe200078e0af7 */
[----:B------:R1:W-:Y:S01]  /*12aa0*/  STL [R1+0x14c], R4 ;  /* 0x00014c0401007387 */ /* 0x0003e20000100800 */
[C---:B------:R-:W-:Y:S02]  /*12ab0*/  ISETP.GT.U32.AND P5, PT, R247.reuse, R13, PT ;  /* 0x0000000df700720c */ /* 0x040fe40003fa4070 */
[----:B------:R-:W-:Y:S01]  /*12ac0*/  @!P1 IADD3 R14, R14, -R247, RZ ;  /* 0x800000f70e0e9210 */ /* 0x000fe20007ffe0ff */
[----:B------:R-:W-:Y:S01]  /*12ad0*/  @!P6 IMAD.IADD R10, R10, 0x1, -R247 ;  /* 0x000000010a0ae824 */ /* 0x000fe200078e0af7 */
[----:B-1----:R-:W3:Y:S01]  /*12ae0*/  LDL.LU R4, [R1+0xfc] ;  /* 0x0000fc0001047983 */ /* 0x002ee20000300800 */
[C---:B------:R-:W-:Y:S02]  /*12af0*/  ISETP.GT.U32.AND P4, PT, R247.reuse, R12, PT ;  /* 0x0000000cf700720c */ /* 0x040fe40003f84070 */
[----:B------:R-:W-:-:S06]  /*12b00*/  ISETP.GT.U32.AND P3, PT, R247, R11, PT ;  /* 0x0000000bf700720c */ /* 0x000fcc0003f64070 */
[--C-:B------:R-:W-:Y:S01]  /*12b10*/  @!P5 IMAD.IADD R13, R13, 0x1, -R247.reuse ;  /* 0x000000010d0dd824 */ /* 0x100fe200078e0af7 */
[----:B------:R1:W-:Y:S04]  /*12b20*/  STL [R1+0x148], R20 ;  /* 0x0001481401007387 */ /* 0x0003e80000100800 */
[----:B------:R-:W-:Y:S01]  /*12b30*/  @!P4 IMAD.IADD R12, R12, 0x1, -R247 ;  /* 0x000000010c0cc824 */ /* 0x000fe200078e0af7 */
[----:B-1----:R-:W3:Y:S01]  /*12b40*/  LDL.LU R20, [R1+0x2a30] ;  /* 0x002a300001147983 */ /* 0x002ee20000300800 */
[C---:B------:R-:W-:Y:S02]  /*12b50*/  ISETP.GT.U32.AND P0, PT, R247.reuse, R9, PT ;  /* 0x00000009f700720c */ /* 0x040fe40003f04070 */
[C---:B------:R-:W-:Y:S02]  /*12b60*/  ISETP.GT.U32.AND P2, PT, R247.reuse, R3, PT ;  /* 0x00000003f700720c */ /* 0x040fe40003f44070 */
[----:B------:R-:W-:-:S09]  /*12b70*/  ISETP.GT.U32.AND P1, PT, R247, R0, PT ;  /* 0x00000000f700720c */ /* 0x000fd20003f24070 */
[--C-:B------:R-:W-:Y:S02]  /*12b80*/  @!P0 IMAD.IADD R9, R9, 0x1, -R247.reuse ;  /* 0x0000000109098824 */ /* 0x100fe400078e0af7 */
[--C-:B------:R-:W-:Y:S01]  /*12b90*/  @!P2 IMAD.IADD R3, R3, 0x1, -R247.reuse ;  /* 0x000000010303a824 */ /* 0x100fe200078e0af7 */
[----:B------:R-:W-:Y:S01]  /*12ba0*/  ISETP.GT.U32.AND P5, PT, R247, R242, PT ;  /* 0x000000f2f700720c */ /* 0x000fe20003fa4070 */
[--C-:B------:R-:W-:Y:S01]  /*12bb0*/  @!P1 IMAD.IADD R0, R0, 0x1, -R247.reuse ;  /* 0x0000000100009824 */ /* 0x100fe200078e0af7 */
[----:B------:R1:W-:Y:S01]  /*12bc0*/  STL [R1+0x144], R15 ;  /* 0x0001440f01007387 */ /* 0x0003e20000100800 */
[----:B------:R-:W-:-:S03]  /*12bd0*/  @!P3 IMAD.IADD R11, R11, 0x1, -R247 ;  /* 0x000000010b0bb824 */ /* 0x000fc600078e0af7 */
[----:B------:R1:W-:Y:S04]  /*12be0*/  STL [R1+0x140], R14 ;  /* 0x0001400e01007387 */ /* 0x0003e80000100800 */
[----:B------:R1:W-:Y:S04]  /*12bf0*/  STL [R1+0x13c], R13 ;  /* 0x00013c0d01007387 */ /* 0x0003e80000100800 */
[----:B------:R1:W-:Y:S01]  /*12c00*/  STL [R1+0x138], R12 ;  /* 0x0001380c01007387 */ /* 0x0003e20000100800 */
[----:B------:R-:W-:-:S03]  /*12c10*/  @!P5 IADD3 R242, R242, -R247, RZ ;  /* 0x800000f7f2f2d210 */ /* 0x000fc60007ffe0ff */
[----:B------:R-:W-:Y:S04]  /*12c20*/  STL [R1+0x134], R11 ;  /* 0x0001340b01007387 */ /* 0x000fe80000100800 */
[----:B------:R2:W-:Y:S04]  /*12c30*/  STL [R1+0x130], R10 ;  /* 0x0001300a01007387 */ /* 0x0005e80000100800 */
[----:B-1----:R-:W3:Y:S04]  /*12c40*/  LDL.LU R15, [R1+0xf8] ;  /* 0x0000f800010f7983 */ /* 0x002ee80000300800 */
[----:B------:R-:W3:Y:S04]  /*12c50*/  LDL.LU R14, [R1+0xf4] ;  /* 0x0000f400010e7983 */ /* 0x000ee80000300800 */
[----:B------:R-:W3:Y:S04]  /*12c60*/  LDL.LU R13, [R1+0xf0] ;  /* 0x0000f000010d7983 */ /* 0x000ee80000300800 */
[----:B------:R-:W3:Y:S01]  /*12c70*/  LDL.LU R12, [R1+0xec] ;  /* 0x0000ec00010c7983 */ /* 0x000ee20000300800 */
[----:B----4-:R-:W-:-:S02]  /*12c80*/  ISETP.GT.U32.AND P6, PT, R247, R19, PT ;  /* 0x00000013f700720c */ /* 0x010fc40003fc4070 */
[C---:B------:R-:W-:Y:S02]  /*12c90*/  ISETP.GT.U32.AND P0, PT, R247.reuse, R18, PT ;  /* 0x00000012f700720c */ /* 0x040fe40003f04070 */
[----:B--2---:R-:W-:-:S09]  /*12ca0*/  ISETP.GT.U32.AND P2, PT, R247, R17, PT ;  /* 0x00000011f700720c */ /* 0x004fd20003f44070 */
[--C-:B------:R-:W-:Y:S01]  /*12cb0*/  @!P6 IMAD.IADD R19, R19, 0x1, -R247.reuse ;  /* 0x000000011313e824 */ /* 0x100fe200078e0af7 */
[C---:B------:R-:W-:Y:S01]  /*12cc0*/  ISETP.GT.U32.AND P6, PT, R247.reuse, R9, PT ;  /* 0x00000009f700720c */ /* 0x040fe20003fc4070 */
[--C-:B------:R-:W-:Y:S01]  /*12cd0*/  @!P0 IMAD.IADD R18, R18, 0x1, -R247.reuse ;  /* 0x0000000112128824 */ /* 0x100fe200078e0af7 */
[----:B------:R-:W-:Y:S01]  /*12ce0*/  ISETP.GT.U32.AND P0, PT, R247, R3, PT ;  /* 0x00000003f700720c */ /* 0x000fe20003f04070 */
[----:B------:R-:W-:Y:S01]  /*12cf0*/  @!P2 IMAD.IADD R17, R17, 0x1, -R247 ;  /* 0x000000011111a824 */ /* 0x000fe200078e0af7 */
[C---:B------:R-:W-:Y:S02]  /*12d00*/  ISETP.GT.U32.AND P1, PT, R247.reuse, R239, PT ;  /* 0x000000eff700720c */ /* 0x040fe40003f24070 */
[----:B------:R-:W-:-:S07]  /*12d10*/  ISETP.GT.U32.AND P2, PT, R247, R0, PT ;  /* 0x00000000f700720c */ /* 0x000fce0003f44070 */
[--C-:B------:R-:W-:Y:S02]  /*12d20*/  @!P6 IMAD.IADD R9, R9, 0x1, -R247.reuse ;  /* 0x000000010909e824 */ /* 0x100fe400078e0af7 */
[--C-:B------:R-:W-:Y:S02]  /*12d30*/  @!P0 IMAD.IADD R3, R3, 0x1, -R247.reuse ;  /* 0x0000000103038824 */ /* 0x100fe400078e0af7 */
[--C-:B------:R-:W-:Y:S01]  /*12d40*/  @!P1 IMAD.IADD R239, R239, 0x1, -R247.reuse ;  /* 0x00000001efef9824 */ /* 0x100fe200078e0af7 */
[----:B------:R-:W-:Y:S01]  /*12d50*/  ISETP.GT.U32.AND P1, PT, R247, R242, PT ;  /* 0x000000f2f700720c */ /* 0x000fe20003f24070 */
[----:B------:R-:W-:Y:S01]  /*12d60*/  @!P2 IMAD.IADD R0, R0, 0x1, -R247 ;  /* 0x000000010000a824 */ /* 0x000fe200078e0af7 */
[----:B------:R1:W-:Y:S04]  /*12d70*/  STL [R1+0x12c], R9 ;  /* 0x00012c0901007387 */ /* 0x0003e80000100800 */
[----:B------:R2:W-:Y:S04]  /*12d80*/  STL [R1+0x128], R3 ;  /* 0x0001280301007387 */ /* 0x0005e80000100800 */
[----:B------:R4:W-:Y:S04]  /*12d90*/  STL [R1+0x124], R0 ;  /* 0x0001240001007387 */ /* 0x0009e80000100800 */
[----:B------:R-:W3:Y:S04]  /*12da0*/  LDL.LU R10, [R1+0xe0] ;  /* 0x0000e000010a7983 */ /* 0x000ee80000300800 */
[----:B-1----:R-:W3:Y:S01]  /*12db0*/  LDL.LU R9, [R1+0xdc] ;  /* 0x0000dc0001097983 */ /* 0x002ee20000300800 */
[----:B--2---:R-:W-:-:S03]  /*12dc0*/  IMAD.MOV.U32 R3, RZ, RZ, R241 ;  /* 0x000000ffff037224 */ /* 0x004fc600078e00f1 */
[----:B----4-:R-:W2:Y:S01]  /*12dd0*/  LDL.LU R0, [R1+0xd8] ;  /* 0x0000d80001007983 */ /* 0x010ea20000300800 */
[----:B------:R-:W-:-:S03]  /*12de0*/  @!P1 IMAD.IADD R242, R242, 0x1, -R247 ;  /* 0x00000001f2f29824 */ /* 0x000fc600078e0af7 */
[----:B------:R-:W4:Y:S04]  /*12df0*/  LDL.LU R241, [R1+0xd4] ;  /* 0x0000d40001f17983 */ /* 0x000f280000300800 */
[----:B------:R1:W-:Y:S04]  /*12e00*/  STL [R1+0x120], R242 ;  /* 0x000120f201007387 */ /* 0x0003e80000100800 */
[----:B-1----:R-:W4:Y:S01]  /*12e10*/  LDL.LU R242, [R1+0xd0] ;  /* 0x0000d00001f27983 */ /* 0x002f220000300800 */
[C---:B------:R-:W-:Y:S02]  /*12e20*/  ISETP.GT.U32.AND P3, PT, R247.reuse, R252, PT ;  /* 0x000000fcf700720c */ /* 0x040fe40003f64070 */
[----:B------:R-:W-:-:S02]  /*12e30*/  ISETP.GT.U32.AND P4, PT, R247, R243, PT ;  /* 0x000000f3f700720c */ /* 0x000fc40003f84070 */
[----:B---3--:R-:W-:-:S09]  /*12e40*/  ISETP.GT.U32.AND P5, PT, R247, R16, PT ;  /* 0x00000010f700720c */ /* 0x008fd20003fa4070 */
        /* <DEDUP_REMOVED lines=8> */
[--C-:B------:R-:W-:Y:S01]  /*12ed0*/  @!P3 IMAD.IADD R4, R4, 0x1, -R247.reuse ;  /* 0x000000010404b824 */ /* 0x100fe200078e0af7 */
[C---:B------:R-:W-:Y:S02]  /*12ee0*/  ISETP.GT.U32.AND P3, PT, R247.reuse, R19, PT ;  /* 0x00000013f700720c */ /* 0x040fe40003f64070 */
[----:B------:R-:W-:Y:S02]  /*12ef0*/  @!P4 IADD3 R8, R8, -R247, RZ ;  /* 0x800000f70808c210 */ /* 0x000fe40007ffe0ff */
[C---:B------:R-:W-:Y:S02]  /*12f00*/  ISETP.GT.U32.AND P4, PT, R247.reuse, R252, PT ;  /* 0x000000fcf700720c */ /* 0x040fe40003f84070 */
[C---:B------:R-:W-:Y:S02]  /*12f10*/  ISETP.GT.U32.AND P1, PT, R247.reuse, R239, PT ;  /* 0x000000eff700720c */ /* 0x040fe40003f24070 */
[----:B------:R-:W-:Y:S01]  /*12f20*/  ISETP.GT.U32.AND P6, PT, R247, R4, PT ;  /* 0x00000004f700720c */ /* 0x000fe20003fc4070 */
[----:B------:R-:W-:Y:S01]  /*12f30*/  @!P0 IMAD.IADD R18, R18, 0x1, -R247 ;  /* 0x0000000112128824 */ /* 0x000fe200078e0af7 */
[----:B------:R-:W-:-:S03]  /*12f40*/  @!P5 IADD3 R243, R243, -R247, RZ ;  /* 0x800000f7f3f3d210 */ /* 0x000fc60007ffe0ff */
[--C-:B------:R-:W-:Y:S02]  /*12f50*/  @!P3 IMAD.IADD R19, R19, 0x1, -R247.reuse ;  /* 0x000000011313b824 */ /* 0x100fe400078e0af7 */
[--C-:B------:R-:W-:Y:S02]  /*12f60*/  @!P2 IMAD.IADD R17, R17, 0x1, -R247.reuse ;  /* 0x000000011111a824 */ /* 0x100fe400078e0af7 */
[--C-:B------:R-:W-:Y:S01]  /*12f70*/  @!P4 IMAD.IADD R252, R252, 0x1, -R247.reuse ;  /* 0x00000001fcfcc824 */ /* 0x100fe200078e0af7 */
[----:B------:R1:W-:Y:S01]  /*12f80*/  STL [R1+0x11c], R243 ;  /* 0x00011cf301007387 */ /* 0x0003e20000100800 */
[----:B------:R-:W-:Y:S01]  /*12f90*/  ISETP.GT.U32.AND P5, PT, R247, R16, PT ;  /* 0x00000010f700720c */ /* 0x000fe20003fa4070 */
[--C-:B------:R-:W-:Y:S02]  /*12fa0*/  @!P1 IMAD.IADD R239, R239, 0x1, -R247.reuse ;  /* 0x00000001efef9824 */ /* 0x100fe400078e0af7 */
[----:B------:R-:W-:Y:S01]  /*12fb0*/  @!P6 IMAD.IADD R4, R4, 0x1, -R247 ;  /* 0x000000010404e824 */ /* 0x000fe200078e0af7 */
[----:B-1----:R-:W3:Y:S04]  /*12fc0*/  LDL.LU R243, [R1+0xcc] ;  /* 0x0000cc0001f37983 */ /* 0x002ee80000300800 */
[----:B------:R1:W-:Y:S01]  /*12fd0*/  STL [R1+0x118], R252 ;  /* 0x000118fc01007387 */ /* 0x0003e20000100800 */
[----:B------:R-:W-:Y:S01]  /*12fe0*/  IMAD.MOV.U32 R11, RZ, RZ, R5 ;  /* 0x000000ffff0b7224 */ /* 0x000fe200078e0005 */
[----:B------:R-:W-:-:S02]  /*12ff0*/  ISETP.GT.U32.AND P4, PT, R247, R8, PT ;  /* 0x00000008f700720c */ /* 0x000fc40003f84070 */
[----:B-1----:R-:W3:Y:S01]  /*13000*/  LDL.LU R252, [R1+0xc8] ;  /* 0x0000c80001fc7983 */ /* 0x002ee20000300800 */
[C---:B------:R-:W-:Y:S02]  /*13010*/  ISETP.GT.U32.AND P3, PT, R247.reuse, R15, PT ;  /* 0x0000000ff700720c */ /* 0x040fe40003f64070 */
[C---:B------:R-:W-:Y:S02]  /*13020*/  ISETP.GT.U32.AND P0, PT, R247.reuse, R14, PT ;  /* 0x0000000ef700720c */ /* 0x040fe40003f04070 */
[C---:B------:R-:W-:Y:S02]  /*13030*/  ISETP.GT.U32.AND P2, PT, R247.reuse, R13, PT ;  /* 0x0000000df700720c */ /* 0x040fe40003f44070 */
[----:B------:R-:W-:-:S07]  /*13040*/  ISETP.GT.U32.AND P1, PT, R247, R12, PT ;  /* 0x0000000cf700720c */ /* 0x000fce0003f24070 */
[--C-:B------:R-:W-:Y:S02]  /*13050*/  @!P3 IMAD.IADD R15, R15, 0x1, -R247.reuse ;  /* 0x000000010f0fb824 */ /* 0x100fe400078e0af7 */
[--C-:B------:R-:W-:Y:S02]  /*13060*/  @!P0 IMAD.IADD R14, R14, 0x1, -R247.reuse ;  /* 0x000000010e0e8824 */ /* 0x100fe400078e0af7 */
[--C-:B------:R-:W-:Y:S02]  /*13070*/  @!P5 IMAD.IADD R16, R16, 0x1, -R247.reuse ;  /* 0x000000011010d824 */ /* 0x100fe400078e0af7 */
[--C-:B------:R-:W-:Y:S01]  /*13080*/  @!P2 IMAD.IADD R13, R13, 0x1, -R247.reuse ;  /* 0x000000010d0da824 */ /* 0x100fe200078e0af7 */
[----:B------:R-:W-:Y:S01]  /*13090*/  ISETP.GT.U32.AND P5, PT, R247, R11, PT ;  /* 0x0000000bf700720c */ /* 0x000fe20003fa4070 */
[----:B------:R-:W-:Y:S01]  /*130a0*/  VIADD R5, R6, 0x1f8 ;  /* 0x000001f806057836 */ /* 0x000fe20000000000 */
[----:B------:R1:W-:Y:S01]  /*130b0*/  STL [R1+0x114], R19 ;  /* 0x0001141301007387 */ /* 0x0003e20000100800 */
[----:B------:R-:W-:Y:S01]  /*130c0*/  @!P1 IMAD.IADD R12, R12, 0x1, -R247 ;  /* 0x000000010c0c9824 */ /* 0x000fe200078e0af7 */
[----:B------:R-:W-:Y:S01]  /*130d0*/  @!P4 IADD3 R8, R8, -R247, RZ ;  /* 0x800000f70808c210 */ /* 0x000fe20007ffe0ff */
[----:B------:R-:W-:Y:S01]  /*130e0*/  IMAD.HI.U32 R238, R245, R237, RZ ;  /* 0x000000edf5ee7227 */ /* 0x000fe200078e00ff */
[----:B-1----:R-:W3:Y:S04]  /*130f0*/  LDL.LU R19, [R1+0x2a2c] ;  /* 0x002a2c0001137983 */ /* 0x002ee80000300800 */
[----:B------:R-:W-:Y:S04]  /*13100*/  STL [R1+0x1fb0], R5 ;  /* 0x001fb00501007387 */ /* 0x000fe80000100800 */
[----:B------:R1:W-:Y:S01]  /*13110*/  STL [R1+0x110], R18 ;  /* 0x0001101201007387 */ /* 0x0003e20000100800 */
[----:B------:R-:W-:-:S02]  /*13120*/  IMAD.MOV R238, RZ, RZ, -R238 ;  /* 0x000000ffffee7224 */ /* 0x000fc400078e0aee */
[----:B------:R-:W-:Y:S01]  /*13130*/  @!P5 IMAD.IADD R11, R11, 0x1, -R247 ;  /* 0x000000010b0bd824 */ /* 0x000fe200078e0af7 */
[----:B-1----:R-:W3:Y:S04]  /*13140*/  LDL.LU R18, [R1+0x2a28] ;  /* 0x002a280001127983 */ /* 0x002ee80000300800 */
[----:B------:R1:W-:Y:S01]  /*13150*/  STL [R1+0x10c], R17 ;  /* 0x00010c1101007387 */ /* 0x0003e20000100800 */
[----:B------:R-:W-:Y:S01]  /*13160*/  IMAD R237, R247, R238, R237 ;  /* 0x000000eef7ed7224 */ /* 0x000fe200078e02ed */
[----:B------:R-:W-:Y:S02]  /*13170*/  IABS R238, R5 ;  /* 0x0000000500ee7213 */ /* 0x000fe40000000000 */
[----:B-1----:R-:W3:Y:S04]  /*13180*/  LDL.LU R17, [R1+0x2a24] ;  /* 0x002a240001117983 */ /* 0x002ee80000300800 */
[----:B------:R1:W-:Y:S04]  /*13190*/  STL [R1+0x108], R239 ;  /* 0x000108ef01007387 */ /* 0x0003e80000100800 */
[----:B-1----:R-:W3:Y:S04]  /*131a0*/  LDL.LU R239, [R1+0x2a20] ;  /* 0x002a200001ef7983 */ /* 0x002ee80000300800 */
[----:B------:R-:W-:Y:S04]  /*131b0*/  STL [R1+0x104], R16 ;  /* 0x0001041001007387 */ /* 0x000fe80000100800 */
[----:B------:R-:W-:Y:S04]  /*131c0*/  STL [R1+0x100], R8 ;  /* 0x0001000801007387 */ /* 0x000fe80000100800 */
[----:B------:R1:W-:Y:S02]  /*131d0*/  STL [R1+0xfc], R4 ;  /* 0x0000fc0401007387 */ /* 0x0003e40000100800 */
[----:B-1----:R-:W-:-:S02]  /*131e0*/  IMAD.MOV.U32 R4, RZ, RZ, R244 ;  /* 0x000000ffff047224 */ /* 0x002fc400078e00f4 */
[----:B------:R-:W3:Y:S04]  /*131f0*/  LDL.LU R244, [R1+0xc4] ;  /* 0x0000c40001f47983 */ /* 0x000ee80000300800 */
[----:B------:R-:W3:Y:S04]  /*13200*/  LDL.LU R8, [R1+0xc0] ;  /* 0x0000c00001087983 */ /* 0x000ee80000300800 */
[----:B------:R-:W3:Y:S01]  /*13210*/  LDL.LU R5, [R1+0xbc] ;  /* 0x0000bc0001057983 */ /* 0x000ee20000300800 */
[C---:B------:R-:W-:Y:S02]  /*13220*/  ISETP.GT.U32.AND P6, PT, R247.reuse, R10, PT ;  /* 0x0000000af700720c */ /* 0x040fe40003fc4070 */
[----:B------:R-:W-:-:S02]  /*13230*/  ISETP.GT.U32.AND P3, PT, R247, R9, PT ;  /* 0x00000009f700720c */ /* 0x000fc40003f64070 */
[C---:B--2---:R-:W-:Y:S02]  /*13240*/  ISETP.GT.U32.AND P0, PT, R247.reuse, R0, PT ;  /* 0x00000000f700720c */ /* 0x044fe40003f04070 */
[----:B----4-:R-:W-:-:S07]  /*13250*/  ISETP.GT.U32.AND P2, PT, R247, R241, PT ;  /* 0x000000f1f700720c */ /* 0x010fce0003f44070 */
[--C-:B------:R-:W-:Y:S01]  /*13260*/  @!P6 IMAD.IADD R10, R10, 0x1, -R247.reuse ;  /* 0x000000010a0ae824 */ /* 0x100fe200078e0af7 */
[----:B------:R-:W-:Y:S01]  /*13270*/  ISETP.GT.U32.AND P6, PT, R247, R15, PT ;  /* 0x0000000ff700720c */ /* 0x000fe20003fc4070 */
[--C-:B------:R-:W-:Y:S01]  /*13280*/  @!P3 IMAD.IADD R9, R9, 0x1, -R247.reuse ;  /* 0x000000010909b824 */ /* 0x100fe200078e0af7 */
[C---:B------:R-:W-:Y:S01]  /*13290*/  ISETP.GT.U32.AND P3, PT, R247.reuse, R14, PT ;  /* 0x0000000ef700720c */ /* 0x040fe20003f64070 */
[--C-:B------:R-:W-:Y:S01]  /*132a0*/  @!P0 IMAD.IADD R0, R0, 0x1, -R247.reuse ;  /* 0x0000000100008824 */ /* 0x100fe200078e0af7 */
[----:B------:R-:W-:Y:S01]  /*132b0*/  ISETP.GT.U32.AND P1, PT, R247, R242, PT ;  /* 0x000000f2f700720c */ /* 0x000fe20003f24070 */
[----:B------:R-:W-:Y:S01]  /*132c0*/  @!P2 IMAD.IADD R241, R241, 0x1, -R247 ;  /* 0x00000001f1f1a824 */ /* 0x000fe200078e0af7 */
[C---:B------:R-:W-:Y:S02]  /*132d0*/  ISETP.GT.U32.AND P0, PT, R247.reuse, R13, PT ;  /* 0x0000000df700720c */ /* 0x040fe40003f04070 */
[----:B------:R-:W-:-:S07]  /*132e0*/  ISETP.GT.U32.AND P2, PT, R247, R12, PT ;  /* 0x0000000cf700720c */ /* 0x000fce0003f44070 */
[--C-:B------:R-:W-:Y:S01]  /*132f0*/  @!P3 IMAD.IADD R14, R14, 0x1, -R247.reuse ;  /* 0x000000010e0eb824 */ /* 0x100fe200078e0af7 */
[----:B------:R-:W-:Y:S01]  /*13300*/  @!P6 IADD3 R15, R15, -R247, RZ ;  /* 0x800000f70f0fe210 */ /* 0x000fe20007ffe0ff */
[--C-:B------:R-:W-:Y:S01]  /*13310*/  @!P1 IMAD.IADD R242, R242, 0x1, -R247.reuse ;  /* 0x00000001f2f29824 */ /* 0x100fe200078e0af7 */
[----:B------:R-:W-:Y:S01]  /*13320*/  ISETP.GT.U32.AND P1, PT, R247, R11, PT ;  /* 0x0000000bf700720c */ /* 0x000fe20003f24070 */
[--C-:B------:R-:W-:Y:S02]  /*13330*/  @!P0 IMAD.IADD R13, R13, 0x1, -R247.reuse ;  /* 0x000000010d0d8824 */ /* 0x100fe400078e0af7 */
[----:B------:R1:W-:Y:S01]  /*13340*/  STL [R1+0xf8], R15 ;  /* 0x0000f80f01007387 */ /* 0x0003e20000100800 */
[----:B------:R-:W-:-:S03]  /*13350*/  @!P2 IMAD.IADD R12, R12, 0x1, -R247 ;  /* 0x000000010c0ca824 */ /* 0x000fc600078e0af7 */
[----:B------:R2:W-:Y:S04]  /*13360*/  STL [R1+0xf4], R14 ;  /* 0x0000f40e01007387 */ /* 0x0005e80000100800 */
[----:B------:R-:W4:Y:S04]  /*13370*/  LDL.LU R16, [R1+0xac] ;  /* 0x0000ac0001107983 */ /* 0x000f280000300800 */
[----:B------:R2:W-:Y:S01]  /*13380*/  STL [R1+0xf0], R13 ;  /* 0x0000f00d01007387 */ /* 0x0005e20000100800 */
[----:B------:R-:W-:-:S03]  /*13390*/  @!P1 IMAD.IADD R11, R11, 0x1, -R247 ;  /* 0x000000010b0b9824 */ /* 0x000fc600078e0af7 */
[----:B-1----:R-:W4:Y:S04]  /*133a0*/  LDL.LU R15, [R1+0xa8] ;  /* 0x0000a800010f7983 */ /* 0x002f280000300800 */
[----:B------:R1:W-:Y:S04]  /*133b0*/  STL [R1+0xec], R12 ;  /* 0x0000ec0c01007387 */ /* 0x0003e80000100800 */
[----:B--2---:R-:W2:Y:S04]  /*133c0*/  LDL.LU R14, [R1+0xa4] ;  /* 0x0000a400010e7983 */ /* 0x004ea80000300800 */
[----:B------:R-:W2:Y:S04]  /*133d0*/  LDL.LU R13, [R1+0xa0] ;  /* 0x0000a000010d7983 */ /* 0x000ea80000300800 */
[----:B------:R3:W-:Y:S04]  /*133e0*/  STL [R1+0xe8], R11 ;  /* 0x0000e80b01007387 */ /* 0x0007e80000100800 */
[----:B-1----:R-:W2:Y:S04]  /*133f0*/  LDL.LU R12, [R1+0x9c] ;  /* 0x00009c00010c7983 */ /* 0x002ea80000300800 */
[----:B---3--:R-:W3:Y:S01]  /*13400*/  LDL.LU R11, [R1+0x98] ;  /* 0x00009800010b7983 */ /* 0x008ee20000300800 */
[----:B------:R-:W-:-:S02]  /*13410*/  ISETP.GT.U32.AND P4, PT, R247, R2, PT ;  /* 0x00000002f700720c */ /* 0x000fc40003f84070 */
[----:B------:R-:W-:-:S11]  /*13420*/  ISETP.GT.U32.AND P5, PT, R247, R243, PT ;  /* 0x000000f3f700720c */ /* 0x000fd60003fa4070 */
[----:B------:R-:W-:Y:S02]  /*13430*/  @!P4 IADD3 R2, R2, -R247, RZ ;  /* 0x800000f70202c210 */ /* 0x000fe40007ffe0ff */
        /* <DEDUP_REMOVED lines=11> */
[----:B------:R-:W-:Y:S01]  /*134f0*/  @!P5 IMAD.IADD R2, R2, 0x1, -R247 ;  /* 0x000000010202d824 */ /* 0x000fe200078e0af7 */
[----:B------:R-:W-:-:S05]  /*13500*/  ISETP.GT.U32.AND P1, PT, R247, R242, PT ;  /* 0x000000f2f700720c */ /* 0x000fca0003f24070 */
[--C-:B------:R-:W-:Y:S02]  /*13510*/  @!P4 IMAD.IADD R10, R10, 0x1, -R247.reuse ;  /* 0x000000010a0ac824 */ /* 0x100fe400078e0af7 */
[--C-:B------:R-:W-:Y:S01]  /*13520*/  @!P2 IMAD.IADD R241, R241, 0x1, -R247.reuse ;  /* 0x00000001f1f1a824 */ /* 0x100fe200078e0af7 */
[C---:B------:R-:W-:Y:S01]  /*13530*/  ISETP.GT.U32.AND P2, PT, R247.reuse, R240, PT ;  /* 0x000000f0f700720c */ /* 0x040fe20003f44070 */
[----:B------:R1:W-:Y:S01]  /*13540*/  STL [R1+0xe4], R2 ;  /* 0x0000e40201007387 */ /* 0x0003e20000100800 */
[--C-:B------:R-:W-:Y:S01]  /*13550*/  @!P6 IMAD.IADD R252, R252, 0x1, -R247.reuse ;  /* 0x00000001fcfce824 */ /* 0x100fe200078e0af7 */
[C---:B------:R-:W-:Y:S02]  /*13560*/  ISETP.GT.U32.AND P5, PT, R247.reuse, R243, PT ;  /* 0x000000f3f700720c */ /* 0x040fe40003fa4070 */
[----:B-1----:R-:W3:Y:S01]  /*13570*/  LDL.LU R2, [R1+0x94] ;  /* 0x0000940001027983 */ /* 0x002ee20000300800 */
[----:B------:R-:W-:Y:S01]  /*13580*/  @!P1 IMAD.IADD R242, R242, 0x1, -R247 ;  /* 0x00000001f2f29824 */ /* 0x000fe200078e0af7 */
[----:B------:R-:W-:-:S06]  /*13590*/  ISETP.GT.U32.AND P1, PT, R247, R4, PT ;  /* 0x00000004f700720c */ /* 0x000fcc0003f24070 */
[----:B------:R-:W-:-:S03]  /*135a0*/  @!P2 IMAD.IADD R240, R240, 0x1, -R247 ;  /* 0x00000001f0f0a824 */ /* 0x000fc600078e0af7 */
[--C-:B------:R-:W-:Y:S01]  /*135b0*/  @!P5 IMAD.IADD R243, R243, 0x1, -R247.reuse ;  /* 0x00000001f3f3d824 */ /* 0x100fe200078e0af7 */
[----:B------:R-:W-:Y:S01]  /*135c0*/  ISETP.GT.U32.AND P5, PT, R247, R3, PT ;  /* 0x00000003f700720c */ /* 0x000fe20003fa4070 */
[----:B------:R-:W-:Y:S04]  /*135d0*/  STL [R1+0xe0], R10 ;  /* 0x0000e00a01007387 */ /* 0x000fe80000100800 */
[----:B------:R-:W-:Y:S01]  /*135e0*/  STL [R1+0xdc], R9 ;  /* 0x0000dc0901007387 */ /* 0x000fe20000100800 */
[----:B------:R-:W-:-:S03]  /*135f0*/  @!P1 IMAD.IADD R4, R4, 0x1, -R247 ;  /* 0x0000000104049824 */ /* 0x000fc600078e0af7 */
[----:B------:R1:W-:Y:S04]  /*13600*/  STL [R1+0xd8], R0 ;  /* 0x0000d80001007387 */ /* 0x0003e80000100800 */
[----:B------:R1:W-:Y:S04]  /*13610*/  STL [R1+0xd4], R241 ;  /* 0x0000d4f101007387 */ /* 0x0003e80000100800 */
[----:B------:R1:W-:Y:S04]  /*13620*/  STL [R1+0xd0], R242 ;  /* 0x0000d0f201007387 */ /* 0x0003e80000100800 */
[----:B------:R-:W-:Y:S04]  /*13630*/  STL [R1+0xc8], R252 ;  /* 0x0000c8fc01007387 */ /* 0x000fe80000100800 */
[----:B------:R1:W-:Y:S04]  /*13640*/  STL [R1+0xcc], R243 ;  /* 0x0000ccf301007387 */ /* 0x0003e80000100800 */
[----:B-1----:R-:W3:Y:S01]  /*13650*/  LDL.LU R0, [R1+0x90] ;  /* 0x0000900001007983 */ /* 0x002ee20000300800 */
[----:B------:R-:W-:-:S03]  /*13660*/  @!P5 IMAD.IADD R3, R3, 0x1, -R247 ;  /* 0x000000010303d824 */ /* 0x000fc600078e0af7 */
[----:B------:R-:W3:Y:S04]  /*13670*/  LDL.LU R241, [R1+0x8c] ;  /* 0x00008c0001f17983 */ /* 0x000ee80000300800 */
[----:B------:R-:W3:Y:S04]  /*13680*/  LDL.LU R242, [R1+0x88] ;  /* 0x0000880001f27983 */ /* 0x000ee80000300800 */
[----:B------:R-:W3:Y:S01]  /*13690*/  LDL.LU R243, [R1+0x84] ;  /* 0x0000840001f37983 */ /* 0x000ee20000300800 */
[C---:B------:R-:W-:Y:S02]  /*136a0*/  ISETP.GT.U32.AND P4, PT, R247.reuse, R244, PT ;  /* 0x000000f4f700720c */ /* 0x040fe40003f84070 */
[----:B------:R-:W-:-:S02]  /*136b0*/  ISETP.GT.U32.AND P3, PT, R247, R8, PT ;  /* 0x00000008f700720c */ /* 0x000fc40003f64070 */
[----:B------:R-:W-:-:S09]  /*136c0*/  ISETP.GT.U32.AND P0, PT, R247, R5, PT ;  /* 0x00000005f700720c */ /* 0x000fd20003f04070 */
[--C-:B------:R-:W-:Y:S02]  /*136d0*/  @!P4 IMAD.IADD R244, R244, 0x1, -R247.reuse ;  /* 0x00000001f4f4c824 */ /* 0x100fe400078e0af7 */
[----:B------:R-:W-:Y:S02]  /*136e0*/  @!P3 IMAD.IADD R8, R8, 0x1, -R247 ;  /* 0x000000010808b824 */ /* 0x000fe400078e0af7 */
[----:B------:R-:W-:Y:S02]  /*136f0*/  @!P0 IADD3 R5, R5, -R247, RZ ;  /* 0x800000f705058210 */ /* 0x000fe40007ffe0ff */
[C---:B----4-:R-:W-:Y:S02]  /*13700*/  ISETP.GT.U32.AND P6, PT, R247.reuse, R16, PT ;  /* 0x00000010f700720c */ /* 0x050fe40003fc4070 */
[C---:B------:R-:W-:Y:S02]  /*13710*/  ISETP.GT.U32.AND P4, PT, R247.reuse, R15, PT ;  /* 0x0000000ff700720c */ /* 0x040fe40003f84070 */
[----:B--2---:R-:W-:-:S02]  /*13720*/  ISETP.GT.U32.AND P3, PT, R247, R14, PT ;  /* 0x0000000ef700720c */ /* 0x004fc40003f64070 */
[----:B------:R-:W-:-:S07]  /*13730*/  ISETP.GT.U32.AND P0, PT, R247, R13, PT ;  /* 0x0000000df700720c */ /* 0x000fce0003f04070 */
[--C-:B------:R-:W-:Y:S01]  /*13740*/  @!P6 IMAD.IADD R16, R16, 0x1, -R247.reuse ;  /* 0x000000011010e824 */ /* 0x100fe200078e0af7 */
[C---:B------:R-:W-:Y:S02]  /*13750*/  ISETP.GT.U32.AND P6, PT, R247.reuse, R244, PT ;  /* 0x000000f4f700720c */ /* 0x040fe40003fc4070 */
[----:B------:R-:W-:Y:S01]  /*13760*/  ISETP.GT.U32.AND P2, PT, R247, R12, PT ;  /* 0x0000000cf700720c */ /* 0x000fe20003f44070 */
[--C-:B------:R-:W-:Y:S01]  /*13770*/  @!P4 IMAD.IADD R15, R15, 0x1, -R247.reuse ;  /* 0x000000010f0fc824 */ /* 0x100fe200078e0af7 */
[----:B------:R-:W-:Y:S01]  /*13780*/  ISETP.GT.U32.AND P4, PT, R247, R8, PT ;  /* 0x00000008f700720c */ /* 0x000fe20003f84070 */
[--C-:B------:R-:W-:Y:S02]  /*13790*/  @!P3 IMAD.IADD R14, R14, 0x1, -R247.reuse ;  /* 0x000000010e0eb824 */ /* 0x100fe400078e0af7 */
[----:B------:R-:W-:Y:S01]  /*137a0*/  @!P0 IMAD.IADD R13, R13, 0x1, -R247 ;  /* 0x000000010d0d8824 */ /* 0x000fe200078e0af7 */
[C---:B------:R-:W-:Y:S02]  /*137b0*/  ISETP.GT.U32.AND P0, PT, R247.reuse, R240, PT ;  /* 0x000000f0f700720c */ /* 0x040fe40003f04070 */
[----:B------:R-:W-:-:S02]  /*137c0*/  ISETP.GT.U32.AND P3, PT, R247, R5, PT ;  /* 0x00000005f700720c */ /* 0x000fc40003f64070 */
[----:B---3--:R-:W-:-:S03]  /*137d0*/  ISETP.GT.U32.AND P1, PT, R247, R11, PT ;  /* 0x0000000bf700720c */ /* 0x008fc60003f24070 */
[----:B------:R-:W-:Y:S02]  /*137e0*/  @!P2 IADD3 R12, R12, -R247, RZ ;  /* 0x800000f70c0ca210 */ /* 0x000fe40007ffe0ff */
[----:B------:R-:W-:Y:S01]  /*137f0*/  ISETP.GT.U32.AND P2, PT, R247, R4, PT ;  /* 0x00000004f700720c */ /* 0x000fe20003f44070 */
[--C-:B------:R-:W-:Y:S02]  /*13800*/  @!P6 IMAD.IADD R244, R244, 0x1, -R247.reuse ;  /* 0x00000001f4f4e824 */ /* 0x100fe400078e0af7 */
[--C-:B------:R-:W-:Y:S02]  /*13810*/  @!P4 IMAD.IADD R8, R8, 0x1, -R247.reuse ;  /* 0x000000010808c824 */ /* 0x100fe400078e0af7 */
[--C-:B------:R-:W-:Y:S01]  /*13820*/  @!P0 IMAD.IADD R240, R240, 0x1, -R247.reuse ;  /* 0x00000001f0f08824 */ /* 0x100fe200078e0af7 */
[----:B------:R1:W-:Y:S01]  /*13830*/  STL [R1+0xc4], R244 ;  /* 0x0000c4f401007387 */ /* 0x0003e20000100800 */
[--C-:B------:R-:W-:Y:S02]  /*13840*/  @!P3 IMAD.IADD R5, R5, 0x1, -R247.reuse ;  /* 0x000000010505b824 */ /* 0x100fe400078e0af7 */
[----:B------:R-:W-:Y:S01]  /*13850*/  @!P1 IMAD.IADD R11, R11, 0x1, -R247 ;  /* 0x000000010b0b9824 */ /* 0x000fe200078e0af7 */
[----:B------:R-:W-:-:S03]  /*13860*/  ISETP.GT.U32.AND P1, PT, R247, R3, PT ;  /* 0x00000003f700720c */ /* 0x000fc60003f24070 */
[----:B------:R-:W-:Y:S01]  /*13870*/  @!P2 IMAD.IADD R4, R4, 0x1, -R247 ;  /* 0x000000010404a824 */ /* 0x000fe200078e0af7 */
[----:B-1----:R-:W2:Y:S04]  /*13880*/  LDL.LU R244, [R1+0x80] ;  /* 0x0000800001f47983 */ /* 0x002ea80000300800 */
[----:B------:R-:W-:Y:S04]  /*13890*/  STL [R1+0xc0], R8 ;  /* 0x0000c00801007387 */ /* 0x000fe80000100800 */
[----:B------:R1:W-:Y:S04]  /*138a0*/  STL [R1+0xb8], R240 ;  /* 0x0000b8f001007387 */ /* 0x0003e80000100800 */
[----:B------:R3:W-:Y:S04]  /*138b0*/  STL [R1+0xbc], R5 ;  /* 0x0000bc0501007387 */ /* 0x0007e80000100800 */
[----:B-1----:R-:W4:Y:S04]  /*138c0*/  LDL.LU R240, [R1+0x78] ;  /* 0x0000780001f07983 */ /* 0x002f280000300800 */
[----:B------:R-:W4:Y:S04]  /*138d0*/  LDL.LU R10, [R1+0x74] ;  /* 0x00007400010a7983 */ /* 0x000f280000300800 */
[----:B------:R-:W4:Y:S04]  /*138e0*/  LDL.LU R9, [R1+0x70] ;  /* 0x0000700001097983 */ /* 0x000f280000300800 */
[----:B------:R1:W-:Y:S04]  /*138f0*/  STL [R1+0xb4], R4 ;  /* 0x0000b40401007387 */ /* 0x0003e80000100800 */
[----:B------:R-:W4:Y:S01]  /*13900*/  LDL.LU R8, [R1+0x6c] ;  /* 0x00006c0001087983 */ /* 0x000f220000300800 */
[----:B------:R-:W-:-:S03]  /*13910*/  @!P1 IADD3 R3, R3, -R247, RZ ;  /* 0x800000f703039210 */ /* 0x000fc60007ffe0ff */
[----:B---3--:R-:W3:Y:S04]  /*13920*/  LDL.LU R5, [R1+0x68] ;  /* 0x0000680001057983 */ /* 0x008ee80000300800 */
[----:B-1----:R-:W3:Y:S04]  /*13930*/  LDL.LU R4, [R1+0x64] ;  /* 0x0000640001047983 */ /* 0x002ee80000300800 */
[----:B------:R1:W-:Y:S04]  /*13940*/  STL [R1+0xb0], R3 ;  /* 0x0000b00301007387 */ /* 0x0003e80000100800 */
[----:B-1----:R-:W3:Y:S01]  /*13950*/  LDL.LU R3, [R1+0x60] ;  /* 0x0000600001037983 */ /* 0x002ee20000300800 */
[----:B------:R-:W-:-:S02]  /*13960*/  ISETP.GT.U32.AND P5, PT, R247, R2, PT ;  /* 0x00000002f700720c */ /* 0x000fc40003fa4070 */
[C---:B------:R-:W-:Y:S02]  /*13970*/  ISETP.GT.U32.AND P4, PT, R247.reuse, R15, PT ;  /* 0x0000000ff700720c */ /* 0x040fe40003f84070 */
[----:B------:R-:W-:-:S09]  /*13980*/  ISETP.GT.U32.AND P3, PT, R247, R14, PT ;  /* 0x0000000ef700720c */ /* 0x000fd20003f64070 */
[--C-:B------:R-:W-:Y:S01]  /*13990*/  @!P5 IMAD.IADD R2, R2, 0x1, -R247.reuse ;  /* 0x000000010202d824 */ /* 0x100fe200078e0af7 */
[C---:B------:R-:W-:Y:S02]  /*139a0*/  ISETP.GT.U32.AND P5, PT, R247.reuse, R16, PT ;  /* 0x00000010f700720c */ /* 0x040fe40003fa4070 */
[C---:B------:R-:W-:Y:S02]  /*139b0*/  ISETP.GT.U32.AND P0, PT, R247.reuse, R13, PT ;  /* 0x0000000df700720c */ /* 0x040fe40003f04070 */
[C---:B------:R-:W-:Y:S02]  /*139c0*/  ISETP.GT.U32.AND P2, PT, R247.reuse, R12, PT ;  /* 0x0000000cf700720c */ /* 0x040fe40003f44070 */
[----:B------:R-:W-:Y:S01]  /*139d0*/  ISETP.GT.U32.AND P6, PT, R247, R2, PT ;  /* 0x00000002f700720c */ /* 0x000fe20003fc4070 */
[--C-:B------:R-:W-:Y:S01]  /*139e0*/  @!P4 IMAD.IADD R15, R15, 0x1, -R247.reuse ;  /* 0x000000010f0fc824 */ /* 0x100fe200078e0af7 */
[C---:B------:R-:W-:Y:S01]  /*139f0*/  ISETP.GT.U32.AND P1, PT, R247.reuse, R11, PT ;  /* 0x0000000bf700720c */ /* 0x040fe20003f24070 */
[----:B------:R-:W-:Y:S01]  /*13a00*/  @!P3 IMAD.IADD R14, R14, 0x1, -R247 ;  /* 0x000000010e0eb824 */ /* 0x000fe200078e0af7 */
[----:B------:R-:W-:-:S03]  /*13a10*/  ISETP.GT.U32.AND P4, PT, R247, R241, PT ;  /* 0x000000f1f700720c */ /* 0x000fc60003f84070 */
[--C-:B------:R-:W-:Y:S01]  /*13a20*/  @!P5 IMAD.IADD R16, R16, 0x1, -R247.reuse ;  /* 0x000000011010d824 */ /* 0x100fe200078e0af7 */
[C---:B------:R-:W-:Y:S02]  /*13a30*/  ISETP.GT.U32.AND P5, PT, R247.reuse, R0, PT ;  /* 0x00000000f700720c */ /* 0x040fe40003fa4070 */
[----:B------:R-:W-:Y:S01]  /*13a40*/  ISETP.GT.U32.AND P3, PT, R247, R242, PT ;  /* 0x000000f2f700720c */ /* 0x000fe20003f64070 */
[--C-:B------:R-:W-:Y:S01]  /*13a50*/  @!P0 IMAD.IADD R13, R13, 0x1, -R247.reuse ;  /* 0x000000010d0d8824 */ /* 0x100fe200078e0af7 */
[----:B------:R-:W-:Y:S01]  /*13a60*/  ISETP.GT.U32.AND P0, PT, R247, R243, PT ;  /* 0x000000f3f700720c */ /* 0x000fe20003f04070 */
[----:B------:R-:W-:Y:S02]  /*13a70*/  @!P2 IMAD.IADD R12, R12, 0x1, -R247 ;  /* 0x000000010c0ca824 */ /* 0x000fe400078e0af7 */
[----:B------:R-:W-:Y:S01]  /*13a80*/  IMAD.MOV.U32 R252, RZ, RZ, R239 ;  /* 0x000000fffffc7224 */ /* 0x000fe200078e00ef */
[----:B------:R-:W-:Y:S01]  /*13a90*/  @!P6 IADD3 R2, R2, -R247, RZ ;  /* 0x800000f70202e210 */ /* 0x000fe20007ffe0ff */
[----:B------:R-:W-:-:S02]  /*13aa0*/  @!P1 IMAD.IADD R11, R11, 0x1, -R247 ;  /* 0x000000010b0b9824 */ /* 0x000fc400078e0af7 */
[--C-:B------:R-:W-:Y:S02]  /*13ab0*/  @!P4 IMAD.IADD R241, R241, 0x1, -R247.reuse ;  /* 0x00000001f1f1c824 */ /* 0x100fe400078e0af7 */
[--C-:B------:R-:W-:Y:S01]  /*13ac0*/  @!P5 IMAD.IADD R0, R0, 0x1, -R247.reuse ;  /* 0x000000010000d824 */ /* 0x100fe200078e0af7 */
[----:B------:R-:W-:Y:S01]  /*13ad0*/  ISETP.GT.U32.AND P1, PT, R247, R252, PT ;  /* 0x000000fcf700720c */ /* 0x000fe20003f24070 */
[--C-:B------:R-:W-:Y:S02]  /*13ae0*/  @!P3 IMAD.IADD R242, R242, 0x1, -R247.reuse ;  /* 0x00000001f2f2b824 */ /* 0x100fe400078e0af7 */
[--C-:B------:R-:W-:Y:S01]  /*13af0*/  @!P0 IMAD.IADD R243, R243, 0x1, -R247.reuse ;  /* 0x00000001f3f38824 */ /* 0x100fe200078e0af7 */
[----:B------:R1:W-:Y:S09]  /*13b00*/  STL [R1+0xac], R16 ;  /* 0x0000ac1001007387 */ /* 0x0003f20000100800 */
[----:B------:R-:W-:Y:S01]  /*13b10*/  @!P1 IMAD.IADD R252, R252, 0x1, -R247 ;  /* 0x00000001fcfc9824 */ /* 0x000fe200078e0af7 */
[----:B-1----:R-:W3:Y:S04]  /*13b20*/  LDL.LU R16, [R1+0x2a1c] ;  /* 0x002a1c0001107983 */ /* 0x002ee80000300800 */
[----:B------:R1:W-:Y:S04]  /*13b30*/  STL [R1+0xa8], R15 ;  /* 0x0000a80f01007387 */ /* 0x0003e80000100800 */
[----:B------:R1:W-:Y:S04]  /*13b40*/  STL [R1+0xa4], R14 ;  /* 0x0000a40e01007387 */ /* 0x0003e80000100800 */
[----:B------:R1:W-:Y:S04]  /*13b50*/  STL [R1+0xa0], R13 ;  /* 0x0000a00d01007387 */ /* 0x0003e80000100800 */
[----:B------:R1:W-:Y:S04]  /*13b60*/  STL [R1+0x9c], R12 ;  /* 0x00009c0c01007387 */ /* 0x0003e80000100800 */
[----:B-1----:R-:W3:Y:S04]  /*13b70*/  LDL.LU R15, [R1+0x5c] ;  /* 0x00005c00010f7983 */ /* 0x002ee80000300800 */
[----:B------:R1:W-:Y:S04]  /*13b80*/  STL [R1+0x98], R11 ;  /* 0x0000980b01007387 */ /* 0x0003e80000100800 */
[----:B------:R-:W3:Y:S04]  /*13b90*/  LDL.LU R14, [R1+0x58] ;  /* 0x00005800010e7983 */ /* 0x000ee80000300800 */
[----:B------:R-:W3:Y:S04]  /*13ba0*/  LDL.LU R13, [R1+0x54] ;  /* 0x00005400010d7983 */ /* 0x000ee80000300800 */
[----:B------:R1:W-:Y:S04]  /*13bb0*/  STL [R1+0x94], R2 ;  /* 0x0000940201007387 */ /* 0x0003e80000100800 */
[----:B------:R-:W3:Y:S04]  /*13bc0*/  LDL.LU R12, [R1+0x50] ;  /* 0x00005000010c7983 */ /* 0x000ee80000300800 */
[----:B-1----:R-:W3:Y:S04]  /*13bd0*/  LDL.LU R11, [R1+0x4c] ;  /* 0x00004c00010b7983 */ /* 0x002ee80000300800 */
[----:B------:R-:W3:Y:S01]  /*13be0*/  LDL.LU R2, [R1+0x48] ;  /* 0x0000480001027983 */ /* 0x000ee20000300800 */
[----:B--2---:R-:W-:-:S02]  /*13bf0*/  ISETP.GT.U32.AND P2, PT, R247, R244, PT ;  /* 0x000000f4f700720c */ /* 0x004fc40003f44070 */
[C---:B----4-:R-:W-:Y:S02]  /*13c00*/  ISETP.GT.U32.AND P6, PT, R247.reuse, R240, PT ;  /* 0x000000f0f700720c */ /* 0x050fe40003fc4070 */
[C---:B------:R-:W-:Y:S02]  /*13c10*/  ISETP.GT.U32.AND P5, PT, R247.reuse, R10, PT ;  /* 0x0000000af700720c */ /* 0x040fe40003fa4070 */
[----:B------:R-:W-:-:S07]  /*13c20*/  ISETP.GT.U32.AND P4, PT, R247, R9, PT ;  /* 0x00000009f700720c */ /* 0x000fce0003f84070 */
[--C-:B------:R-:W-:Y:S01]  /*13c30*/  @!P2 IMAD.IADD R244, R244, 0x1, -R247.reuse ;  /* 0x00000001f4f4a824 */ /* 0x100fe200078e0af7 */
[C---:B------:R-:W-:Y:S02]  /*13c40*/  ISETP.GT.U32.AND P3, PT, R247.reuse, R8, PT ;  /* 0x00000008f700720c */ /* 0x040fe40003f64070 */
[C---:B---3--:R-:W-:Y:S01]  /*13c50*/  ISETP.GT.U32.AND P0, PT, R247.reuse, R5, PT ;  /* 0x00000005f700720c */ /* 0x048fe20003f04070 */
[--C-:B------:R-:W-:Y:S01]  /*13c60*/  @!P6 IMAD.IADD R240, R240, 0x1, -R247.reuse ;  /* 0x00000001f0f0e824 */ /* 0x100fe200078e0af7 */
[C---:B------:R-:W-:Y:S02]  /*13c70*/  ISETP.GT.U32.AND P2, PT, R247.reuse, R4, PT ;  /* 0x00000004f700720c */ /* 0x040fe40003f44070 */
[----:B------:R-:W-:Y:S02]  /*13c80*/  ISETP.GT.U32.AND P6, PT, R247, R0, PT ;  /* 0x00000000f700720c */ /* 0x000fe40003fc4070 */
[----:B------:R-:W-:Y:S01]  /*13c90*/  @!P5 IADD3 R10, R10, -R247, RZ ;  /* 0x800000f70a0ad210 */ /* 0x000fe20007ffe0ff */
[----:B------:R-:W-:Y:S01]  /*13ca0*/  @!P4 IMAD.IADD R9, R9, 0x1, -R247 ;  /* 0x000000010909c824 */ /* 0x000fe200078e0af7 */
[----:B------:R-:W-:-:S03]  /*13cb0*/  ISETP.GT.U32.AND P5, PT, R247, R241, PT ;  /* 0x000000f1f700720c */ /* 0x000fc60003fa4070 */
[--C-:B------:R-:W-:Y:S01]  /*13cc0*/  @!P3 IMAD.IADD R8, R8, 0x1, -R247.reuse ;  /* 0x000000010808b824 */ /* 0x100fe200078e0af7 */
[C---:B------:R-:W-:Y:S02]  /*13cd0*/  ISETP.GT.U32.AND P4, PT, R247.reuse, R242, PT ;  /* 0x000000f2f700720c */ /* 0x040fe40003f84070 */
[C---:B------:R-:W-:Y:S02]  /*13ce0*/  ISETP.GT.U32.AND P3, PT, R247.reuse, R243, PT ;  /* 0x000000f3f700720c */ /* 0x040fe40003f64070 */
[----:B------:R-:W-:Y:S01]  /*13cf0*/  ISETP.GT.U32.AND P1, PT, R247, R3, PT ;  /* 0x00000003f700720c */ /* 0x000fe20003f24070 */
[--C-:B------:R-:W-:Y:S01]  /*13d00*/  @!P0 IMAD.IADD R5, R5, 0x1, -R247.reuse ;  /* 0x0000000105058824 */ /* 0x100fe200078e0af7 */
[C---:B------:R-:W-:Y:S01]  /*13d10*/  ISETP.GT.U32.AND P0, PT, R247.reuse, R244, PT ;  /* 0x000000f4f700720c */ /* 0x040fe20003f04070 */
[--C-:B------:R-:W-:Y:S01]  /*13d20*/  @!P2 IMAD.IADD R4, R4, 0x1, -R247.reuse ;  /* 0x000000010404a824 */ /* 0x100fe200078e0af7 */
[----:B------:R-:W-:Y:S01]  /*13d30*/  ISETP.GT.U32.AND P2, PT, R247, R252, PT ;  /* 0x000000fcf700720c */ /* 0x000fe20003f44070 */
[----:B------:R-:W-:-:S02]  /*13d40*/  @!P6 IMAD.IADD R0, R0, 0x1, -R247 ;  /* 0x000000010000e824 */ /* 0x000fc400078e0af7 */
[--C-:B------:R-:W-:Y:S02]  /*13d50*/  @!P5 IMAD.IADD R241, R241, 0x1, -R247.reuse ;  /* 0x00000001f1f1d824 */ /* 0x100fe400078e0af7 */
[----:B------:R-:W-:Y:S02]  /*13d60*/  @!P4 IADD3 R242, R242, -R247, RZ ;  /* 0x800000f7f2f2c210 */ /* 0x000fe40007ffe0ff */
[--C-:B------:R-:W-:Y:S01]  /*13d70*/  @!P3 IMAD.IADD R243, R243, 0x1, -R247.reuse ;  /* 0x00000001f3f3b824 */ /* 0x100fe200078e0af7 */
[----:B------:R1:W-:Y:S01]  /*13d80*/  STL [R1+0x90], R0 ;  /* 0x0000900001007387 */ /* 0x0003e20000100800 */
[--C-:B------:R-:W-:Y:S01]  /*13d90*/  @!P1 IMAD.IADD R3, R3, 0x1, -R247.reuse ;  /* 0x0000000103039824 */ /* 0x100fe200078e0af7 */
[----:B------:R-:W-:Y:S02]  /*13da0*/  ISETP.GT.U32.AND P1, PT, R247, R240, PT ;  /* 0x000000f0f700720c */ /* 0x000fe40003f24070 */
[----:B------:R2:W-:Y:S01]  /*13db0*/  STL [R1+0x8c], R241 ;  /* 0x00008cf101007387 */ /* 0x0005e20000100800 */
[----:B------:R-:W-:-:S03]  /*13dc0*/  @!P0 IMAD.IADD R244, R244, 0x1, -R247 ;  /* 0x00000001f4f48824 */ /* 0x000fc600078e0af7 */
[----:B-1----:R-:W3:Y:S01]  /*13dd0*/  LDL.LU R0, [R1+0x44] ;  /* 0x0000440001007983 */ /* 0x002ee20000300800 */
[----:B------:R-:W-:-:S03]  /*13de0*/  @!P2 IMAD.IADD R252, R252, 0x1, -R247 ;  /* 0x00000001fcfca824 */ /* 0x000fc600078e0af7 */
[----:B------:R1:W-:Y:S04]  /*13df0*/  STL [R1+0x88], R242 ;  /* 0x000088f201007387 */ /* 0x0003e80000100800 */
[----:B------:R4:W-:Y:S04]  /*13e00*/  STL [R1+0x84], R243 ;  /* 0x000084f301007387 */ /* 0x0009e80000100800 */
[----:B--2---:R-:W2:Y:S04]  /*13e10*/  LDL.LU R241, [R1+0x40] ;  /* 0x0000400001f17983 */ /* 0x004ea80000300800 */
[----:B-1----:R-:W2:Y:S01]  /*13e20*/  LDL.LU R242, [R1+0x3c] ;  /* 0x00003c0001f27983 */ /* 0x002ea20000300800 */
[----:B------:R-:W-:-:S03]  /*13e30*/  @!P1 IMAD.IADD R240, R240, 0x1, -R247 ;  /* 0x00000001f0f09824 */ /* 0x000fc600078e0af7 */
[----:B------:R-:W-:Y:S04]  /*13e40*/  STL [R1+0x80], R244 ;  /* 0x000080f401007387 */ /* 0x000fe80000100800 */
[----:B----4-:R-:W4:Y:S04]  /*13e50*/  LDL.LU R243, [R1+0x38] ;  /* 0x0000380001f37983 */ /* 0x010f280000300800 */
[----:B------:R1:W-:Y:S04]  /*13e60*/  STL [R1+0x7c], R252 ;  /* 0x00007cfc01007387 */ /* 0x0003e80000100800 */
[----:B-1----:R-:W4:Y:S04]  /*13e70*/  LDL.LU R252, [R1+0x34] ;  /* 0x0000340001fc7983 */ /* 0x002f280000300800 */
[----:B------:R-:W4:Y:S04]  /*13e80*/  LDL.LU R244, [R1+0x30] ;  /* 0x0000300001f47983 */ /* 0x000f280000300800 */
[----:B------:R1:W-:Y:S04]  /*13e90*/  STL [R1+0x78], R240 ;  /* 0x000078f001007387 */ /* 0x0003e80000100800 */
[----:B-1----:R-:W4:Y:S01]  /*13ea0*/  LDL.LU R240, [R1+0x2a18] ;  /* 0x002a180001f07983 */ /* 0x002f220000300800 */
[----:B------:R-:W-:-:S02]  /*13eb0*/  ISETP.GT.U32.AND P5, PT, R247, R10, PT ;  /* 0x0000000af700720c */ /* 0x000fc40003fa4070 */
[C---:B------:R-:W-:Y:S02]  /*13ec0*/  ISETP.GT.U32.AND P4, PT, R247.reuse, R9, PT ;  /* 0x00000009f700720c */ /* 0x040fe40003f84070 */
[C---:B------:R-:W-:Y:S02]  /*13ed0*/  ISETP.GT.U32.AND P3, PT, R247.reuse, R8, PT ;  /* 0x00000008f700720c */ /* 0x040fe40003f64070 */
[C---:B------:R-:W-:Y:S02]  /*13ee0*/  ISETP.GT.U32.AND P0, PT, R247.reuse, R5, PT ;  /* 0x00000005f700720c */ /* 0x040fe40003f04070 */
[C---:B------:R-:W-:Y:S02]  /*13ef0*/  ISETP.GT.U32.AND P2, PT, R247.reuse, R4, PT ;  /* 0x00000004f700720c */ /* 0x040fe40003f44070 */
[C---:B------:R-:W-:Y:S02]  /*13f00*/  ISETP.GT.U32.AND P6, PT, R247.reuse, R3, PT ;  /* 0x00000003f700720c */ /* 0x040fe40003fc4070 */
[C---:B------:R-:W-:Y:S01]  /*13f10*/  ISETP.GT.U32.AND P1, PT, R247.reuse, R15, PT ;  /* 0x0000000ff700720c */ /* 0x040fe20003f24070 */
[--C-:B------:R-:W-:Y:S01]  /*13f20*/  @!P5 IMAD.IADD R10, R10, 0x1, -R247.reuse ;  /* 0x000000010a0ad824 */ /* 0x100fe200078e0af7 */
[----:B------:R-:W-:Y:S01]  /*13f30*/  ISETP.GT.U32.AND P5, PT, R247, R14, PT ;  /* 0x0000000ef700720c */ /* 0x000fe20003fa4070 */
[----:B------:R-:W-:Y:S01]  /*13f40*/  @!P4 IMAD.IADD R9, R9, 0x1, -R247 ;  /* 0x000000010909c824 */ /* 0x000fe200078e0af7 */
[----:B------:R-:W-:-:S02]  /*13f50*/  ISETP.GT.U32.AND P4, PT, R247, R13, PT ;  /* 0x0000000df700720c */ /* 0x000fc40003f84070 */
[----:B------:R-:W-:Y:S01]  /*13f60*/  @!P3 IADD3 R8, R8, -R247, RZ ;  /* 0x800000f70808b210 */ /* 0x000fe20007ffe0ff */
[--C-:B------:R-:W-:Y:S01]  /*13f70*/  @!P0 IMAD.IADD R5, R5, 0x1, -R247.reuse ;  /* 0x0000000105058824 */ /* 0x100fe200078e0af7 */
[C---:B------:R-:W-:Y:S01]  /*13f80*/  ISETP.GT.U32.AND P3, PT, R247.reuse, R12, PT ;  /* 0x0000000cf700720c */ /* 0x040fe20003f64070 */
[--C-:B------:R-:W-:Y:S01]  /*13f90*/  @!P2 IMAD.IADD R4, R4, 0x1, -R247.reuse ;  /* 0x000000010404a824 */ /* 0x100fe200078e0af7 */
[----:B------:R-:W-:Y:S01]  /*13fa0*/  ISETP.GT.U32.AND P0, PT, R247, R11, PT ;  /* 0x0000000bf700720c */ /* 0x000fe20003f04070 */
[--C-:B------:R-:W-:Y:S02]  /*13fb0*/  @!P6 IMAD.IADD R3, R3, 0x1, -R247.reuse ;  /* 0x000000010303e824 */ /* 0x100fe400078e0af7 */
[--C-:B------:R-:W-:Y:S01]  /*13fc0*/  @!P1 IMAD.IADD R15, R15, 0x1, -R247.reuse ;  /* 0x000000010f0f9824 */ /* 0x100fe200078e0af7 */
[----:B------:R-:W-:Y:S01]  /*13fd0*/  ISETP.GT.U32.AND P2, PT, R247, R2, PT ;  /* 0x00000002f700720c */ /* 0x000fe20003f44070 */
[--C-:B------:R-:W-:Y:S02]  /*13fe0*/  @!P5 IMAD.IADD R14, R14, 0x1, -R247.reuse ;  /* 0x000000010e0ed824 */ /* 0x100fe400078e0af7 */
[----:B------:R-:W-:-:S02]  /*13ff0*/  @!P4 IMAD.IADD R13, R13, 0x1, -R247 ;  /* 0x000000010d0dc824 */ /* 0x000fc400078e0af7 */
[----:B------:R-:W-:-:S04]  /*14000*/  IMAD.HI.U32 R239, R245, R238, RZ ;  /* 0x000000eef5ef7227 */ /* 0x000fc800078e00ff */
[----:B------:R-:W-:Y:S01]  /*14010*/  @!P3 IMAD.IADD R12, R12, 0x1, -R247 ;  /* 0x000000010c0cb824 */ /* 0x000fe200078e0af7 */
[----:B------:R-:W-:Y:S01]  /*14020*/  @!P0 IADD3 R11, R11, -R247, RZ ;  /* 0x800000f70b0b8210 */ /* 0x000fe20007ffe0ff */
[----:B------:R-:W-:Y:S02]  /*14030*/  IMAD.MOV R239, RZ, RZ, -R239 ;  /* 0x000000ffffef7224 */ /* 0x000fe400078e0aef */
[----:B------:R-:W-:Y:S02]  /*14040*/  @!P2 IMAD.IADD R2, R2, 0x1, -R247 ;  /* 0x000000010202a824 */ /* 0x000fe400078e0af7 */
[----:B------:R-:W-:Y:S02]  /*14050*/  IMAD R238, R247, R239, R238 ;  /* 0x000000eff7ee7224 */ /* 0x000fe400078e02ee */
[----:B------:R-:W-:-:S05]  /*14060*/  VIADD R239, R6, 0x1f9 ;  /* 0x000001f906ef7836 */ /* 0x000fca0000000000 */
[----:B------:R-:W-:Y:S04]  /*14070*/  STL [R1+0x1fac], R239 ;  /* 0x001facef01007387 */ /* 0x000fe80000100800 */
[----:B------:R1:W-:Y:S04]  /*14080*/  STL [R1+0x74], R10 ;  /* 0x0000740a01007387 */ /* 0x0003e80000100800 */
[----:B------:R-:W-:Y:S04]  /*14090*/  STL [R1+0x70], R9 ;  /* 0x0000700901007387 */ /* 0x000fe80000100800 */
[----:B------:R1:W-:Y:S04]  /*140a0*/  STL [R1+0x6c], R8 ;  /* 0x00006c0801007387 */ /* 0x0003e80000100800 */
[----:B------:R-:W-:Y:S04]  /*140b0*/  STL [R1+0x68], R5 ;  /* 0x0000680501007387 */ /* 0x000fe80000100800 */
[----:B-1----:R-:W4:Y:S04]  /*140c0*/  LDL.LU R10, [R1+0x28] ;  /* 0x00002800010a7983 */ /* 0x002f280000300800 */
[----:B------:R1:W-:Y:S04]  /*140d0*/  STL [R1+0x64], R4 ;  /* 0x0000640401007387 */ /* 0x0003e80000100800 */
[----:B------:R-:W4:Y:S04]  /*140e0*/  LDL.LU R8, [R1+0x24] ;  /* 0x0000240001087983 */ /* 0x000f280000300800 */
[----:B-1----:R-:W4:Y:S04]  /*140f0*/  LDL.LU R4, [R1+0x20] ;  /* 0x0000200001047983 */ /* 0x002f280000300800 */
[----:B------:R1:W-:Y:S04]  /*14100*/  STL [R1+0x60], R3 ;  /* 0x0000600301007387 */ /* 0x0003e80000100800 */
[----:B-1----:R-:W4:Y:S04]  /*14110*/  LDL.LU R3, [R1+0x1c] ;  /* 0x00001c0001037983 */ /* 0x002f280000300800 */
[----:B------:R-:W4:Y:S04]  /*14120*/  LDL.LU R5, [R1+0x14] ;  /* 0x0000140001057983 */ /* 0x000f280000300800 */
[----:B------:R-:W4:Y:S01]  /*14130*/  LDL.LU R9, [R1+0x10] ;  /* 0x0000100001097983 */ /* 0x000f220000300800 */
[----:B---3--:R-:W-:-:S02]  /*14140*/  ISETP.GT.U32.AND P6, PT, R247, R0, PT ;  /* 0x00000000f700720c */ /* 0x008fc40003fc4070 */
[C---:B--2---:R-:W-:Y:S02]  /*14150*/  ISETP.GT.U32.AND P1, PT, R247.reuse, R241, PT ;  /* 0x000000f1f700720c */ /* 0x044fe40003f24070 */
[C---:B------:R-:W-:Y:S02]  /*14160*/  ISETP.GT.U32.AND P5, PT, R247.reuse, R242, PT ;  /* 0x000000f2f700720c */ /* 0x040fe40003fa4070 */
[----:B----4-:R-:W-:-:S07]  /*14170*/  ISETP.GT.U32.AND P4, PT, R247, R243, PT ;  /* 0x000000f3f700720c */ /* 0x010fce0003f84070 */
[--C-:B------:R-:W-:Y:S01]  /*14180*/  @!P6 IMAD.IADD R0, R0, 0x1, -R247.reuse ;  /* 0x000000010000e824 */ /* 0x100fe200078e0af7 */
[----:B------:R-:W-:Y:S01]  /*14190*/  ISETP.GT.U32.AND P6, PT, R247, R15, PT ;  /* 0x0000000ff700720c */ /* 0x000fe20003fc4070 */
[--C-:B------:R-:W-:Y:S01]  /*141a0*/  @!P1 IMAD.IADD R241, R241, 0x1, -R247.reuse ;  /* 0x00000001f1f19824 */ /* 0x100fe200078e0af7 */
[C---:B------:R-:W-:Y:S01]  /*141b0*/  ISETP.GT.U32.AND P1, PT, R247.reuse, R14, PT ;  /* 0x0000000ef700720c */ /* 0x040fe20003f24070 */
[--C-:B------:R-:W-:Y:S01]  /*141c0*/  @!P5 IMAD.IADD R242, R242, 0x1, -R247.reuse ;  /* 0x00000001f2f2d824 */ /* 0x100fe200078e0af7 */
[C---:B------:R-:W-:Y:S02]  /*141d0*/  ISETP.GT.U32.AND P3, PT, R247.reuse, R252, PT ;  /* 0x000000fcf700720c */ /* 0x040fe40003f64070 */
[----:B------:R-:W-:Y:S01]  /*141e0*/  ISETP.GT.U32.AND P0, PT, R247, R244, PT ;  /* 0x000000f4f700720c */ /* 0x000fe20003f04070 */
[----:B------:R-:W-:Y:S01]  /*141f0*/  @!P4 IMAD.IADD R243, R243, 0x1, -R247 ;  /* 0x00000001f3f3c824 */ /* 0x000fe200078e0af7 */
[C---:B------:R-:W-:Y:S02]  /*14200*/  ISETP.GT.U32.AND P5, PT, R247.reuse, R13, PT ;  /* 0x0000000df700720c */ /* 0x040fe40003fa4070 */
[----:B------:R-:W-:-:S02]  /*14210*/  ISETP.GT.U32.AND P4, PT, R247, R12, PT ;  /* 0x0000000cf700720c */ /* 0x000fc40003f84070 */
[----:B------:R-:W-:-:S05]  /*14220*/  ISETP.GT.U32.AND P2, PT, R247, R240, PT ;  /* 0x000000f0f700720c */ /* 0x000fca0003f44070 */
[--C-:B------:R-:W-:Y:S01]  /*14230*/  @!P3 IMAD.IADD R252, R252, 0x1, -R247.reuse ;  /* 0x00000001fcfcb824 */ /* 0x100fe200078e0af7 */
[C---:B------:R-:W-:Y:S01]  /*14240*/  ISETP.GT.U32.AND P3, PT, R247.reuse, R11, PT ;  /* 0x0000000bf700720c */ /* 0x040fe20003f64070 */
[--C-:B------:R-:W-:Y:S01]  /*14250*/  @!P0 IMAD.IADD R244, R244, 0x1, -R247.reuse ;  /* 0x00000001f4f48824 */ /* 0x100fe200078e0af7 */
[----:B------:R-:W-:Y:S01]  /*14260*/  ISETP.GT.U32.AND P0, PT, R247, R2, PT ;  /* 0x00000002f700720c */ /* 0x000fe20003f04070 */
[--C-:B------:R-:W-:Y:S02]  /*14270*/  @!P6 IMAD.IADD R15, R15, 0x1, -R247.reuse ;  /* 0x000000010f0fe824 */ /* 0x100fe400078e0af7 */
[--C-:B------:R-:W-:Y:S01]  /*14280*/  @!P1 IMAD.IADD R14, R14, 0x1, -R247.reuse ;  /* 0x000000010e0e9824 */ /* 0x100fe200078e0af7 */
[----:B------:R-:W-:Y:S01]  /*14290*/  ISETP.GT.U32.AND P1, PT, R247, R241, PT ;  /* 0x000000f1f700720c */ /* 0x000fe20003f24070 */
[--C-:B------:R-:W-:Y:S01]  /*142a0*/  @!P5 IMAD.IADD R13, R13, 0x1, -R247.reuse ;  /* 0x000000010d0dd824 */ /* 0x100fe200078e0af7 */
[----:B------:R-:W-:Y:S02]  /*142b0*/  @!P2 IADD3 R240, R240, -R247, RZ ;  /* 0x800000f7f0f0a210 */ /* 0x000fe40007ffe0ff */
[C---:B------:R-:W-:Y:S01]  /*142c0*/  ISETP.GT.U32.AND P2, PT, R247.reuse, R0, PT ;  /* 0x00000000f700720c */ /* 0x040fe20003f44070 */
[--C-:B------:R-:W-:Y:S01]  /*142d0*/  @!P4 IMAD.IADD R12, R12, 0x1, -R247.reuse ;  /* 0x000000010c0cc824 */ /* 0x100fe200078e0af7 */
[C---:B------:R-:W-:Y:S01]  /*142e0*/  ISETP.GT.U32.AND P5, PT, R247.reuse, R242, PT ;  /* 0x000000f2f700720c */ /* 0x040fe20003fa4070 */
[----:B------:R1:W-:Y:S01]  /*142f0*/  STL [R1+0x5c], R15 ;  /* 0x00005c0f01007387 */ /* 0x0003e20000100800 */
[----:B------:R-:W-:Y:S01]  /*14300*/  ISETP.GT.U32.AND P4, PT, R247, R243, PT ;  /* 0x000000f3f700720c */ /* 0x000fe20003f84070 */
[--C-:B------:R-:W-:Y:S01]  /*14310*/  @!P3 IMAD.IADD R11, R11, 0x1, -R247.reuse ;  /* 0x000000010b0bb824 */ /* 0x100fe200078e0af7 */
[C---:B------:R-:W-:Y:S01]  /*14320*/  ISETP.GT.U32.AND P3, PT, R247.reuse, R252, PT ;  /* 0x000000fcf700720c */ /* 0x040fe20003f64070 */
[--C-:B------:R-:W-:Y:S01]  /*14330*/  @!P0 IMAD.IADD R2, R2, 0x1, -R247.reuse ;  /* 0x0000000102028824 */ /* 0x100fe200078e0af7 */
[----:B------:R-:W-:Y:S01]  /*14340*/  ISETP.GT.U32.AND P0, PT, R247, R244, PT ;  /* 0x000000f4f700720c */ /* 0x000fe20003f04070 */
[----:B-1----:R-:W2:Y:S04]  /*14350*/  LDL.LU R15, [R1+0x2a14] ;  /* 0x002a1400010f7983 */ /* 0x002ea80000300800 */
[----:B------:R1:W-:Y:S01]  /*14360*/  STL [R1+0x58], R14 ;  /* 0x0000580e01007387 */ /* 0x0003e20000100800 */
[----:B------:R-:W-:Y:S01]  /*14370*/  @!P2 IMAD.IADD R0, R0, 0x1, -R247 ;  /* 0x000000010000a824 */ /* 0x000fe200078e0af7 */
[----:B------:R-:W-:-:S02]  /*14380*/  @!P1 IADD3 R241, R241, -R247, RZ ;  /* 0x800000f7f1f19210 */ /* 0x000fc40007ffe0ff */
[----:B-1----:R-:W3:Y:S04]  /*14390*/  LDL.LU R14, [R1+0x2a10] ;  /* 0x002a1000010e7983 */ /* 0x002ee80000300800 */
[----:B------:R1:W-:Y:S01]  /*143a0*/  STL [R1+0x54], R13 ;  /* 0x0000540d01007387 */ /* 0x0003e20000100800 */
[----:B------:R-:W-:-:S03]  /*143b0*/  @!P5 IMAD.IADD R242, R242, 0x1, -R247 ;  /* 0x00000001f2f2d824 */ /* 0x000fc600078e0af7 */
[----:B-1----:R-:W4:Y:S04]  /*143c0*/  LDL.LU R13, [R1+0x2a0c] ;  /* 0x002a0c00010d7983 */ /* 0x002f280000300800 */
[----:B------:R1:W-:Y:S01]  /*143d0*/  STL [R1+0x50], R12 ;  /* 0x0000500c01007387 */ /* 0x0003e20000100800 */
[----:B------:R-:W-:-:S03]  /*143e0*/  @!P4 IMAD.IADD R243, R243, 0x1, -R247 ;  /* 0x00000001f3f3c824 */ /* 0x000fc600078e0af7 */
[----:B-1----:R-:W3:Y:S04]  /*143f0*/  LDL.LU R12, [R1+0x2a08] ;  /* 0x002a0800010c7983 */ /* 0x002ee80000300800 */
[----:B------:R1:W-:Y:S01]  /*14400*/  STL [R1+0x4c], R11 ;  /* 0x00004c0b01007387 */ /* 0x0003e20000100800 */
[----:B------:R-:W-:-:S03]  /*14410*/  @!P3 IMAD.IADD R252, R252, 0x1, -R247 ;  /* 0x00000001fcfcb824 */ /* 0x000fc600078e0af7 */
[----:B-1----:R-:W2:Y:S04]  /*14420*/  LDL.LU R11, [R1+0x2a04] ;  /* 0x002a0400010b7983 */ /* 0x002ea80000300800 */
[----:B------:R1:W-:Y:S01]  /*14430*/  STL [R1+0x48], R2 ;  /* 0x0000480201007387 */ /* 0x0003e20000100800 */
[----:B------:R-:W-:-:S03]  /*14440*/  @!P0 IMAD.IADD R244, R244, 0x1, -R247 ;  /* 0x00000001f4f48824 */ /* 0x000fc600078e0af7 */
[----:B-1----:R-:W4:Y:S04]  /*14450*/  LDL.LU R2, [R1+0x2a00] ;  /* 0x002a000001027983 */ /* 0x002f280000300800 */
[----:B------:R1:W-:Y:S04]  /*14460*/  STL [R1+0x44], R0 ;  /* 0x0000440001007387 */ /* 0x0003e80000100800 */
[----:B-1----:R-:W3:Y:S04]  /*14470*/  LDL.LU R0, [R1+0x29fc] ;  /* 0x0029fc0001007983 */ /* 0x002ee80000300800 */
[----:B------:R1:W-:Y:S04]  /*14480*/  STL [R1+0x40], R241 ;  /* 0x000040f101007387 */ /* 0x0003e80000100800 */
[----:B-1----:R-:W2:Y:S04]  /*14490*/  LDL.LU R241, [R1+0x29f8] ;  /* 0x0029f80001f17983 */ /* 0x002ea80000300800 */
[----:B------:R1:W-:Y:S04]  /*144a0*/  STL [R1+0x3c], R242 ;  /* 0x00003cf201007387 */ /* 0x0003e80000100800 */
[----:B-1----:R-:W3:Y:S04]  /*144b0*/  LDL.LU R242, [R1+0x29f4] ;  /* 0x0029f40001f27983 */ /* 0x002ee80000300800 */
[----:B------:R1:W-:Y:S04]  /*144c0*/  STL [R1+0x38], R243 ;  /* 0x000038f301007387 */ /* 0x0003e80000100800 */
[----:B-1----:R-:W3:Y:S04]  /*144d0*/  LDL.LU R243, [R1+0x29f0] ;  /* 0x0029f00001f37983 */ /* 0x002ee80000300800 */
[----:B------:R1:W-:Y:S04]  /*144e0*/  STL [R1+0x34], R252 ;  /* 0x000034fc01007387 */ /* 0x0003e80000100800 */
[----:B-1----:R-:W3:Y:S04]  /*144f0*/  LDL.LU R252, [R1+0x29ec] ;  /* 0x0029ec0001fc7983 */ /* 0x002ee80000300800 */
[----:B------:R1:W-:Y:S04]  /*14500*/  STL [R1+0x30], R244 ;  /* 0x000030f401007387 */ /* 0x0003e80000100800 */
[----:B-1----:R-:W3:Y:S01]  /*14510*/  LDL.LU R244, [R1+0x29e8] ;  /* 0x0029e80001f47983 */ /* 0x002ee20000300800 */
[----:B------:R-:W-:-:S02]  /*14520*/  ISETP.GT.U32.AND P6, PT, R247, R240, PT ;  /* 0x000000f0f700720c */ /* 0x000fc40003fc4070 */
[C---:B------:R-:W-:Y:S02]  /*14530*/  ISETP.GT.U32.AND P2, PT, R247.reuse, R10, PT ;  /* 0x0000000af700720c */ /* 0x040fe40003f44070 */
[C---:B------:R-:W-:Y:S02]  /*14540*/  ISETP.GT.U32.AND P1, PT, R247.reuse, R8, PT ;  /* 0x00000008f700720c */ /* 0x040fe40003f24070 */
[C---:B------:R-:W-:Y:S02]  /*14550*/  ISETP.GT.U32.AND P5, PT, R247.reuse, R4, PT ;  /* 0x00000004f700720c */ /* 0x040fe40003fa4070 */
[----:B------:R-:W-:-:S05]  /*14560*/  ISETP.GT.U32.AND P4, PT, R247, R3, PT ;  /* 0x00000003f700720c */ /* 0x000fca0003f84070 */
[--C-:B------:R-:W-:Y:S01]  /*14570*/  @!P6 IMAD.IADD R240, R240, 0x1, -R247.reuse ;  /* 0x00000001f0f0e824 */ /* 0x100fe200078e0af7 */
[C---:B------:R-:W-:Y:S01]  /*14580*/  ISETP.GT.U32.AND P6, PT, R247.reuse, R9, PT ;  /* 0x00000009f700720c */ /* 0x040fe20003fc4070 */
[--C-:B------:R-:W-:Y:S02]  /*14590*/  @!P2 IMAD.IADD R10, R10, 0x1, -R247.reuse ;  /* 0x000000010a0aa824 */ /* 0x100fe400078e0af7 */
[--C-:B------:R-:W-:Y:S01]  /*145a0*/  @!P1 IMAD.IADD R8, R8, 0x1, -R247.reuse ;  /* 0x0000000108089824 */ /* 0x100fe200078e0af7 */
[----:B------:R-:W-:Y:S02]  /*145b0*/  ISETP.GT.U32.AND P0, PT, R247, R5, PT ;  /* 0x00000005f700720c */ /* 0x000fe40003f04070 */
[----:B------:R-:W-:Y:S01]  /*145c0*/  @!P5 IADD3 R4, R4, -R247, RZ ;  /* 0x800000f70404d210 */ /* 0x000fe20007ffe0ff */
[----:B------:R-:W-:-:S06]  /*145d0*/  @!P4 IMAD.IADD R3, R3, 0x1, -R247 ;  /* 0x000000010303c824 */ /* 0x000fcc00078e0af7 */
[----:B------:R-:W-:Y:S01]  /*145e0*/  @!P6 IMAD.IADD R9, R9, 0x1, -R247 ;  /* 0x000000010909e824 */ /* 0x000fe200078e0af7 */
[----:B------:R-:W-:-:S03]  /*145f0*/  ISETP.GT.U32.AND P6, PT, R247, R10, PT ;  /* 0x0000000af700720c */ /* 0x000fc60003fc4070 */
[--C-:B------:R-:W-:Y:S01]  /*14600*/  @!P0 IMAD.IADD R5, R5, 0x1, -R247.reuse ;  /* 0x0000000105058824 */ /* 0x100fe200078e0af7 */
[----:B------:R-:W-:Y:S09]  /*14610*/  STL [R1+0x2c], R240 ;  /* 0x00002cf001007387 */ /* 0x000ff20000100800 */
[----:B------:R-:W-:-:S05]  /*14620*/  @!P6 IMAD.IADD R10, R10, 0x1, -R247 ;  /* 0x000000010a0ae824 */ /* 0x000fca00078e0af7 */
[----:B------:R1:W-:Y:S04]  /*14630*/  STL [R1+0x28], R10 ;  /* 0x0000280a01007387 */ /* 0x0003e80000100800 */
[----:B-1----:R-:W3:Y:S01]  /*14640*/  LDL.LU R10, [R1+0x29e4] ;  /* 0x0029e400010a7983 */ /* 0x002ee20000300800 */
[C---:B----4-:R-:W-:Y:S02]  /*14650*/  ISETP.GT.U32.AND P0, PT, R247.reuse, R2, PT ;  /* 0x00000002f700720c */ /* 0x050fe40003f04070 */
[C---:B--2---:R-:W-:Y:S02]  /*14660*/  ISETP.GT.U32.AND P4, PT, R247.reuse, R241, PT ;  /* 0x000000f1f700720c */ /* 0x044fe40003f84070 */
[C---:B---3--:R-:W-:Y:S02]  /*14670*/  ISETP.GT.U32.AND P5, PT, R247.reuse, R242, PT ;  /* 0x000000f2f700720c */ /* 0x048fe40003fa4070 */
[----:B------:R-:W-:-:S02]  /*14680*/  ISETP.GT.U32.AND P1, PT, R247, R243, PT ;  /* 0x000000f3f700720c */ /* 0x000fc40003f24070 */
[C---:B------:R-:W-:Y:S02]  /*14690*/  ISETP.GT.U32.AND P3, PT, R247.reuse, R252, PT ;  /* 0x000000fcf700720c */ /* 0x040fe40003f64070 */
[----:B------:R-:W-:-:S11]  /*146a0*/  ISETP.GT.U32.AND P2, PT, R247, R244, PT ;  /* 0x000000f4f700720c */ /* 0x000fd60003f44070 */
[--C-:B------:R-:W-:Y:S01]  /*146b0*/  @!P3 IMAD.IADD R252, R252, 0x1, -R247.reuse ;  /* 0x00000001fcfcb824 */ /* 0x100fe200078e0af7 */
[----:B------:R-:W-:Y:S01]  /*146c0*/  ISETP.GT.U32.AND P3, PT, R247, R0, PT ;  /* 0x00000000f700720c */ /* 0x000fe20003f64070 */
[--C-:B------:R-:W-:Y:S01]  /*146d0*/  @!P1 IMAD.IADD R243, R243, 0x1, -R247.reuse ;  /* 0x00000001f3f39824 */ /* 0x100fe200078e0af7 */
[C---:B------:R-:W-:Y:S01]  /*146e0*/  ISETP.GT.U32.AND P1, PT, R247.reuse, R4, PT ;  /* 0x00000004f700720c */ /* 0x040fe20003f24070 */
[--C-:B------:R-:W-:Y:S01]  /*146f0*/  @!P5 IMAD.IADD R242, R242, 0x1, -R247.reuse ;  /* 0x00000001f2f2d824 */ /* 0x100fe200078e0af7 */
[C---:B------:R-:W-:Y:S01]  /*14700*/  ISETP.GT.U32.AND P5, PT, R247.reuse, R3, PT ;  /* 0x00000003f700720c */ /* 0x040fe20003fa4070 */
[----:B------:R-:W-:Y:S01]  /*14710*/  @!P2 IMAD.IADD R244, R244, 0x1, -R247 ;  /* 0x00000001f4f4a824 */ /* 0x000fe200078e0af7 */
[----:B------:R-:W-:-:S07]  /*14720*/  ISETP.GT.U32.AND P2, PT, R247, R8, PT ;  /* 0x00000008f700720c */ /* 0x000fce0003f44070 */
[--C-:B------:R-:W-:Y:S01]  /*14730*/  @!P3 IMAD.IADD R0, R0, 0x1, -R247.reuse ;  /* 0x000000010000b824 */ /* 0x100fe200078e0af7 */
[----:B------:R-:W-:Y:S02]  /*14740*/  @!P4 IADD3 R241, R241, -R247, RZ ;  /* 0x800000f7f1f1c210 */ /* 0x000fe40007ffe0ff */
[C---:B------:R-:W-:Y:S02]  /*14750*/  ISETP.GT.U32.AND P4, PT, R247.reuse, R252, PT ;  /* 0x000000fcf700720c */ /* 0x040fe40003f84070 */
[C---:B------:R-:W-:Y:S01]  /*14760*/  ISETP.GT.U32.AND P3, PT, R247.reuse, R5, PT ;  /* 0x00000005f700720c */ /* 0x040fe20003f64070 */
[--C-:B------:R-:W-:Y:S02]  /*14770*/  @!P1 IMAD.IADD R4, R4, 0x1, -R247.reuse ;  /* 0x0000000104049824 */ /* 0x100fe400078e0af7 */
[--C-:B------:R-:W-:Y:S02]  /*14780*/  @!P0 IMAD.IADD R2, R2, 0x1, -R247.reuse ;  /* 0x0000000102028824 */ /* 0x100fe400078e0af7 */
[--C-:B------:R-:W-:Y:S01]  /*14790*/  @!P2 IMAD.IADD R8, R8, 0x1, -R247.reuse ;  /* 0x000000010808a824 */ /* 0x100fe200078e0af7 */
[----:B------:R-:W-:Y:S01]  /*147a0*/  ISETP.GT.U32.AND P0, PT, R247, R9, PT ;  /* 0x00000009f700720c */ /* 0x000fe20003f04070 */
[----:B------:R-:W-:-:S03]  /*147b0*/  @!P5 IMAD.IADD R3, R3, 0x1, -R247 ;  /* 0x000000010303d824 */ /* 0x000fc600078e0af7 */
[----:B------:R1:W-:Y:S01]  /*147c0*/  STL [R1+0x24], R8 ;  /* 0x0000240801007387 */ /* 0x0003e20000100800 */
[--C-:B------:R-:W-:Y:S02]  /*147d0*/  @!P4 IMAD.IADD R252, R252, 0x1, -R247.reuse ;  /* 0x00000001fcfcc824 */ /* 0x100fe400078e0af7 */
[----:B------:R-:W-:Y:S01]  /*147e0*/  @!P3 IADD3 R5, R5, -R247, RZ ;  /* 0x800000f70505b210 */ /* 0x000fe20007ffe0ff */
[----:B-1----:R-:W2:Y:S04]  /*147f0*/  LDL.LU R8, [R1+0x29e0] ;  /* 0x0029e00001087983 */ /* 0x002ea80000300800 */
[----:B------:R1:W-:Y:S04]  /*14800*/  STL [R1+0x20], R4 ;  /* 0x0000200401007387 */ /* 0x0003e80000100800 */
[----:B-1----:R-:W3:Y:S04]  /*14810*/  LDL.LU R4, [R1+0x29dc] ;  /* 0x0029dc0001047983 */ /* 0x002ee80000300800 */
[----:B------:R1:W-:Y:S01]  /*14820*/  STL [R1+0x1c], R3 ;  /* 0x00001c0301007387 */ /* 0x0003e20000100800 */
[----:B------:R-:W-:-:S03]  /*14830*/  @!P0 IMAD.IADD R9, R9, 0x1, -R247 ;  /* 0x0000000109098824 */ /* 0x000fc600078e0af7 */
[----:B-1----:R-:W4:Y:S04]  /*14840*/  LDL.LU R3, [R1+0x29d8] ;  /* 0x0029d80001037983 */ /* 0x002f280000300800 */
[----:B------:R-:W-:Y:S04]  /*14850*/  STL [R1+0x29b4], R252 ;  /* 0x0029b4fc01007387 */ /* 0x000fe80000100800 */
[----:B------:R1:W-:Y:S04]  /*14860*/  STL [R1+0x14], R5 ;  /* 0x0000140501007387 */ /* 0x0003e80000100800 */
[----:B-1----:R-:W4:Y:S04]  /*14870*/  LDL.LU R5, [R1+0x29d4] ;  /* 0x0029d40001057983 */ /* 0x002f280000300800 */
[----:B------:R1:W-:Y:S04]  /*14880*/  STL [R1+0x10], R9 ;  /* 0x0000100901007387 */ /* 0x0003e80000100800 */
[----:B-1----:R-:W4:Y:S01]  /*14890*/  LDL.LU R9, [R1+0x29d0] ;  /* 0x0029d00001097983 */ /* 0x002f220000300800 */
        /* <DEDUP_REMOVED lines=9> */
[----:B------:R-:W-:Y:S01]  /*14930*/  ISETP.GT.U32.AND P3, PT, R247, R10, PT ;  /* 0x0000000af700720c */ /* 0x000fe20003f64070 */
[--C-:B------:R-:W-:Y:S02]  /*14940*/  @!P1 IMAD.IADD R243, R243, 0x1, -R247.reuse ;  /* 0x00000001f3f39824 */ /* 0x100fe400078e0af7 */
[----:B------:R-:W-:-:S06]  /*14950*/  @!P4 IMAD.IADD R241, R241, 0x1, -R247 ;  /* 0x00000001f1f1c824 */ /* 0x000fcc00078e0af7 */
[----:B------:R-:W-:Y:S02]  /*14960*/  @!P6 IADD3 R2, R2, -R247, RZ ;  /* 0x800000f70202e210 */ /* 0x000fe40007ffe0ff */
[C---:B------:R-:W-:Y:S02]  /*14970*/  ISETP.GT.U32.AND P6, PT, R247.reuse, R11, PT ;  /* 0x0000000bf700720c */ /* 0x040fe40003fc4070 */
[----:B------:R-:W-:Y:S01]  /*14980*/  @!P3 IMAD.IADD R10, R10, 0x1, -R247 ;  /* 0x000000010a0ab824 */ /* 0x000fe200078e0af7 */
[----:B------:R-:W-:-:S10]  /*14990*/  ISETP.GT.U32.AND P3, PT, R247, R17, PT ;  /* 0x00000011f700720c */ /* 0x000fd40003f64070 */
[----:B------:R-:W-:-:S03]  /*149a0*/  @!P6 IMAD.IADD R11, R11, 0x1, -R247 ;  /* 0x000000010b0be824 */ /* 0x000fc600078e0af7 */
[----:B------:R-:W-:Y:S02]  /*149b0*/  @!P3 IMAD.IADD R17, R17, 0x1, -R247 ;  /* 0x000000011111b824 */ /* 0x000fe400078e0af7 */
[----:B------:R-:W-:-:S13]  /*149c0*/  ISETP.GT.U32.AND P3, PT, R247, R11, PT ;  /* 0x0000000bf700720c */ /* 0x000fda0003f64070 */
[----:B------:R-:W-:Y:S01]  /*149d0*/  @!P3 IMAD.IADD R11, R11, 0x1, -R247 ;  /* 0x000000010b0bb824 */ /* 0x000fe200078e0af7 */
[----:B------:R-:W-:-:S13]  /*149e0*/  ISETP.GT.U32.AND P3, PT, R247, R18, PT ;  /* 0x00000012f700720c */ /* 0x000fda0003f64070 */
[----:B------:R-:W-:Y:S01]  /*149f0*/  @!P3 IMAD.IADD R18, R18, 0x1, -R247 ;  /* 0x000000011212b824 */ /* 0x000fe200078e0af7 */
[----:B------:R-:W-:-:S13]  /*14a00*/  ISETP.GT.U32.AND P3, PT, R247, R25, PT ;  /* 0x00000019f700720c */ /* 0x000fda0003f64070 */
[----:B------:R-:W-:Y:S01]  /*14a10*/  @!P3 IMAD.IADD R25, R25, 0x1, -R247 ;  /* 0x000000011919b824 */ /* 0x000fe200078e0af7 */
[C---:B--2---:R-:W-:Y:S02]  /*14a20*/  ISETP.GT.U32.AND P5, PT, R247.reuse, R8, PT ;  /* 0x00000008f700720c */ /* 0x044fe40003fa4070 */
[C---:B---3--:R-:W-:Y:S02]  /*14a30*/  ISETP.GT.U32.AND P2, PT, R247.reuse, R4, PT ;  /* 0x00000004f700720c */ /* 0x048fe40003f44070 */
[----:B----4-:R-:W-:-:S11]  /*14a40*/  ISETP.GT.U32.AND P0, PT, R247, R3, PT ;  /* 0x00000003f700720c */ /* 0x010fd60003f04070 */
[--C-:B------:R-:W-:Y:S01]  /*14a50*/  @!P2 IMAD.IADD R4, R4, 0x1, -R247.reuse ;  /* 0x000000010404a824 */ /* 0x100fe200078e0af7 */
[C---:B------:R-:W-:Y:S01]  /*14a60*/  ISETP.GT.U32.AND P2, PT, R247.reuse, R13, PT ;  /* 0x0000000df700720c */ /* 0x040fe20003f44070 */
[--C-:B------:R-:W-:Y:S01]  /*14a70*/  @!P5 IMAD.IADD R8, R8, 0x1, -R247.reuse ;  /* 0x000000010808d824 */ /* 0x100fe200078e0af7 */
[C---:B------:R-:W-:Y:S02]  /*14a80*/  ISETP.GT.U32.AND P5, PT, R247.reuse, R15, PT ;  /* 0x0000000ff700720c */ /* 0x040fe40003fa4070 */
[----:B------:R-:W-:Y:S01]  /*14a90*/  ISETP.GT.U32.AND P1, PT, R247, R5, PT ;  /* 0x00000005f700720c */ /* 0x000fe20003f24070 */
[----:B------:R-:W-:Y:S01]  /*14aa0*/  @!P0 IMAD.IADD R3, R3, 0x1, -R247 ;  /* 0x0000000103038824 */ /* 0x000fe200078e0af7 */
[----:B------:R-:W-:-:S07]  /*14ab0*/  ISETP.GT.U32.AND P0, PT, R247, R12, PT ;  /* 0x0000000cf700720c */ /* 0x000fce0003f04070 */
[----:B------:R-:W-:Y:S01]  /*14ac0*/  @!P2 IMAD.IADD R13, R13, 0x1, -R247 ;  /* 0x000000010d0da824 */ /* 0x000fe200078e0af7 */
[----:B------:R-:W-:-:S03]  /*14ad0*/  ISETP.GT.U32.AND P4, PT, R247, R9, PT ;  /* 0x00000009f700720c */ /* 0x000fc60003f84070 */
[----:B------:R-:W-:Y:S01]  /*14ae0*/  @!P1 IMAD.IADD R5, R5, 0x1, -R247 ;  /* 0x0000000105059824 */ /* 0x000fe200078e0af7 */
[----:B------:R-:W-:-:S04]  /*14af0*/  ISETP.GT.U32.AND P1, PT, R247, R14, PT ;  /* 0x0000000ef700720c */ /* 0x000fc80003f24070 */
[----:B------:R-:W-:Y:S02]  /*14b00*/  ISETP.GT.U32.AND P2, PT, R247, R5, PT ;  /* 0x00000005f700720c */ /* 0x000fe40003f44070 */
[----:B------:R-:W-:Y:S01]  /*14b10*/  @!P0 IADD3 R12, R12, -R247, RZ ;  /* 0x800000f70c0c8210 */ /* 0x000fe20007ffe0ff */
[--C-:B------:R-:W-:Y:S01]  /*14b20*/  @!P5 IMAD.IADD R15, R15, 0x1, -R247.reuse ;  /* 0x000000010f0fd824 */ /* 0x100fe200078e0af7 */
[----:B------:R-:W-:Y:S01]  /*14b30*/  ISETP.GT.U32.AND P0, PT, R247, R4, PT ;  /* 0x00000004f700720c */ /* 0x000fe20003f04070 */
[----:B------:R-:W-:Y:S01]  /*14b40*/  @!P4 IMAD.IADD R9, R9, 0x1, -R247 ;  /* 0x000000010909c824 */ /* 0x000fe200078e0af7 */
[----:B------:R-:W-:-:S03]  /*14b50*/  ISETP.GT.U32.AND P4, PT, R247, R16, PT ;  /* 0x00000010f700720c */ /* 0x000fc60003f84070 */
[--C-:B------:R-:W-:Y:S01]  /*14b60*/  @!P1 IMAD.IADD R14, R14, 0x1, -R247.reuse ;  /* 0x000000010e0e9824 */ /* 0x100fe200078e0af7 */
[C---:B------:R-:W-:Y:S02]  /*14b70*/  ISETP.GT.U32.AND P5, PT, R247.reuse, R9, PT ;  /* 0x00000009f700720c */ /* 0x040fe40003fa4070 */
[----:B------:R-:W-:Y:S02]  /*14b80*/  ISETP.GT.U32.AND P1, PT, R247, R8, PT ;  /* 0x00000008f700720c */ /* 0x000fe40003f24070 */
[----:B------:R-:W-:Y:S02]  /*14b90*/  @!P2 IADD3 R5, R5, -R247, RZ ;  /* 0x800000f70505a210 */ /* 0x000fe40007ffe0ff */
[C---:B------:R-:W-:Y:S01]  /*14ba0*/  ISETP.GT.U32.AND P2, PT, R247.reuse, R13, PT ;  /* 0x0000000df700720c */ /* 0x040fe20003f44070 */
[--C-:B------:R-:W-:Y:S02]  /*14bb0*/  @!P0 IMAD.IADD R4, R4, 0x1, -R247.reuse ;  /* 0x0000000104048824 */ /* 0x100fe400078e0af7 */
[----:B------:R-:W-:Y:S01]  /*14bc0*/  @!P4 IMAD.IADD R16, R16, 0x1, -R247 ;  /* 0x000000011010c824 */ /* 0x000fe200078e0af7 */
[----:B------:R-:W-:-:S02]  /*14bd0*/  ISETP.GT.U32.AND P4, PT, R247, R10, PT ;  /* 0x0000000af700720c */ /* 0x000fc40003f84070 */
[----:B------:R-:W-:Y:S01]  /*14be0*/  ISETP.GT.U32.AND P0, PT, R247, R12, PT ;  /* 0x0000000cf700720c */ /* 0x000fe20003f04070 */
[--C-:B------:R-:W-:Y:S01]  /*14bf0*/  @!P5 IMAD.IADD R9, R9, 0x1, -R247.reuse ;  /* 0x000000010909d824 */ /* 0x100fe200078e0af7 */
[C---:B------:R-:W-:Y:S01]  /*14c00*/  ISETP.GT.U32.AND P5, PT, R247.reuse, R15, PT ;  /* 0x0000000ff700720c */ /* 0x040fe20003fa4070 */
[--C-:B------:R-:W-:Y:S01]  /*14c10*/  @!P1 IMAD.IADD R8, R8, 0x1, -R247.reuse ;  /* 0x0000000108089824 */ /* 0x100fe200078e0af7 */
[C---:B------:R-:W-:Y:S02]  /*14c20*/  ISETP.GT.U32.AND P1, PT, R247.reuse, R14, PT ;  /* 0x0000000ef700720c */ /* 0x040fe40003f24070 */
[----:B------:R-:W-:Y:S01]  /*14c30*/  ISETP.GT.U32.AND P6, PT, R247, R3, PT ;  /* 0x00000003f700720c */ /* 0x000fe20003fc4070 */
[----:B------:R-:W-:Y:S01]  /*14c40*/  @!P2 IMAD.IADD R13, R13, 0x1, -R247 ;  /* 0x000000010d0da824 */ /* 0x000fe200078e0af7 */
[----:B------:R-:W-:-:S03]  /*14c50*/  ISETP.GT.U32.AND P2, PT, R247, R20, PT ;  /* 0x00000014f700720c */ /* 0x000fc60003f44070 */
[--C-:B------:R-:W-:Y:S01]  /*14c60*/  @!P4 IMAD.IADD R10, R10, 0x1, -R247.reuse ;  /* 0x000000010a0ac824 */ /* 0x100fe200078e0af7 */
[C---:B------:R-:W-:Y:S01]  /*14c70*/  ISETP.GT.U32.AND P4, PT, R247.reuse, R16, PT ;  /* 0x00000010f700720c */ /* 0x040fe20003f84070 */
[--C-:B------:R-:W-:Y:S01]  /*14c80*/  @!P0 IMAD.IADD R12, R12, 0x1, -R247.reuse ;  /* 0x000000010c0c8824 */ /* 0x100fe200078e0af7 */
[----:B------:R-:W-:Y:S01]  /*14c90*/  ISETP.GT.U32.AND P0, PT, R247, R19, PT ;  /* 0x00000013f700720c */ /* 0x000fe20003f04070 */
[--C-:B------:R-:W-:Y:S01]  /*14ca0*/  @!P5 IMAD.IADD R15, R15, 0x1, -R247.reuse ;  /* 0x000000010f0fd824 */ /* 0x100fe200078e0af7 */
[----:B------:R-:W-:Y:S02]  /*14cb0*/  ISETP.GT.U32.AND P5, PT, R247, R22, PT ;  /* 0x00000016f700720c */ /* 0x000fe40003fa4070 */
[----:B------:R-:W-:Y:S01]  /*14cc0*/  @!P1 IADD3 R14, R14, -R247, RZ ;  /* 0x800000f70e0e9210 */ /* 0x000fe20007ffe0ff */
[--C-:B------:R-:W-:Y:S01]  /*14cd0*/  @!P6 IMAD.IADD R3, R3, 0x1, -R247.reuse ;  /* 0x000000010303e824 */ /* 0x100fe200078e0af7 */
[C---:B------:R-:W-:Y:S01]  /*14ce0*/  ISETP.GT.U32.AND P1, PT, R247.reuse, R21, PT ;  /* 0x00000015f700720c */ /* 0x040fe20003f24070 */
[----:B------:R-:W-:Y:S01]  /*14cf0*/  @!P2 IMAD.IADD R20, R20, 0x1, -R247 ;  /* 0x000000011414a824 */ /* 0x000fe200078e0af7 */
[----:B------:R-:W-:-:S02]  /*14d00*/  ISETP.GT.U32.AND P6, PT, R247, R17, PT ;  /* 0x00000011f700720c */ /* 0x000fc40003fc4070 */
[C---:B------:R-:W-:Y:S01]  /*14d10*/  ISETP.GT.U32.AND P2, PT, R247.reuse, R27, PT ;  /* 0x0000001bf700720c */ /* 0x040fe20003f44070 */
[--C-:B------:R-:W-:Y:S01]  /*14d20*/  @!P4 IMAD.IADD R16, R16, 0x1, -R247.reuse ;  /* 0x000000011010c824 */ /* 0x100fe200078e0af7 */
[----:B------:R-:W-:Y:S01]  /*14d30*/  ISETP.GT.U32.AND P4, PT, R247, R23, PT ;  /* 0x00000017f700720c */ /* 0x000fe20003f84070 */
[--C-:B------:R-:W-:Y:S01]  /*14d40*/  @!P0 IMAD.IADD R19, R19, 0x1, -R247.reuse ;  /* 0x0000000113138824 */ /* 0x100fe200078e0af7 */
[C---:B------:R-:W-:Y:S02]  /*14d50*/  ISETP.GT.U32.AND P0, PT, R247.reuse, R26, PT ;  /* 0x0000001af700720c */ /* 0x040fe40003f04070 */
[----:B------:R-:W-:Y:S02]  /*14d60*/  @!P5 IADD3 R22, R22, -R247, RZ ;  /* 0x800000f71616d210 */ /* 0x000fe40007ffe0ff */
[----:B------:R-:W-:Y:S01]  /*14d70*/  ISETP.GT.U32.AND P5, PT, R247, R29, PT ;  /* 0x0000001df700720c */ /* 0x000fe20003fa4070 */
[--C-:B------:R-:W-:Y:S01]  /*14d80*/  @!P1 IMAD.IADD R21, R21, 0x1, -R247.reuse ;  /* 0x0000000115159824 */ /* 0x100fe200078e0af7 */
[----:B------:R-:W-:Y:S01]  /*14d90*/  ISETP.GT.U32.AND P3, PT, R247, R19, PT ;  /* 0x00000013f700720c */ /* 0x000fe20003f64070 */
[--C-:B------:R-:W-:Y:S01]  /*14da0*/  @!P6 IMAD.IADD R17, R17, 0x1, -R247.reuse ;  /* 0x000000011111e824 */ /* 0x100fe200078e0af7 */
[----:B------:R-:W-:Y:S01]  /*14db0*/  ISETP.GT.U32.AND P1, PT, R247, R28, PT ;  /* 0x0000001cf700720c */ /* 0x000fe20003f24070 */
[--C-:B------:R-:W-:Y:S01]  /*14dc0*/  @!P2 IMAD.IADD R27, R27, 0x1, -R247.reuse ;  /* 0x000000011b1ba824 */ /* 0x100fe200078e0af7 */
[----:B------:R-:W-:Y:S01]  /*14dd0*/  ISETP.GT.U32.AND P6, PT, R247, R24, PT ;  /* 0x00000018f700720c */ /* 0x000fe20003fc4070 */
[--C-:B------:R-:W-:Y:S01]  /*14de0*/  @!P4 IMAD.IADD R23, R23, 0x1, -R247.reuse ;  /* 0x000000011717c824 */ /* 0x100fe200078e0af7 */
[C---:B------:R-:W-:Y:S01]  /*14df0*/  ISETP.GT.U32.AND P2, PT, R247.reuse, R21, PT ;  /* 0x00000015f700720c */ /* 0x040fe20003f44070 */
[----:B------:R-:W-:Y:S01]  /*14e00*/  @!P0 IMAD.IADD R26, R26, 0x1, -R247 ;  /* 0x000000011a1a8824 */ /* 0x000fe200078e0af7 */
[----:B------:R-:W-:-:S02]  /*14e10*/  ISETP.GT.U32.AND P4, PT, R247, R30, PT ;  /* 0x0000001ef700720c */ /* 0x000fc40003f84070 */
[----:B------:R-:W-:Y:S01]  /*14e20*/  ISETP.GT.U32.AND P0, PT, R247, R20, PT ;  /* 0x00000014f700720c */ /* 0x000fe20003f04070 */
[--C-:B------:R-:W-:Y:S01]  /*14e30*/  @!P5 IMAD.IADD R29, R29, 0x1, -R247.reuse ;  /* 0x000000011d1dd824 */ /* 0x100fe200078e0af7 */
[----:B------:R-:W-:Y:S01]  /*14e40*/  ISETP.GT.U32.AND P5, PT, R247, R23, PT ;  /* 0x00000017f700720c */ /* 0x000fe20003fa4070 */
[--C-:B------:R-:W-:Y:S01]  /*14e50*/  @!P3 IMAD.IADD R19, R19, 0x1, -R247.reuse ;  /* 0x000000011313b824 */ /* 0x100fe200078e0af7 */
[C---:B------:R-:W-:Y:S01]  /*14e60*/  ISETP.GT.U32.AND P3, PT, R247.reuse, R25, PT ;  /* 0x00000019f700720c */ /* 0x040fe20003f64070 */
[--C-:B------:R-:W-:Y:S01]  /*14e70*/  @!P1 IMAD.IADD R28, R28, 0x1, -R247.reuse ;  /* 0x000000011c1c9824 */ /* 0x100fe200078e0af7 */
[----:B------:R-:W-:Y:S01]  /*14e80*/  ISETP.GT.U32.AND P1, PT, R247, R22, PT ;  /* 0x00000016f700720c */ /* 0x000fe20003f24070 */
[--C-:B------:R-:W-:Y:S02]  /*14e90*/  @!P6 IMAD.IADD R24, R24, 0x1, -R247.reuse ;  /* 0x000000011818e824 */ /* 0x100fe400078e0af7 */
[----:B------:R-:W-:Y:S01]  /*14ea0*/  @!P2 IMAD.IADD R21, R21, 0x1, -R247 ;  /* 0x000000011515a824 */ /* 0x000fe200078e0af7 */
[----:B------:R-:W-:-:S02]  /*14eb0*/  ISETP.GT.U32.AND P2, PT, R247, R27, PT ;  /* 0x0000001bf700720c */ /* 0x000fc40003f44070 */
[----:B------:R-:W-:Y:S01]  /*14ec0*/  @!P4 IADD3 R30, R30, -R247, RZ ;  /* 0x800000f71e1ec210 */ /* 0x000fe20007ffe0ff */
[--C-:B------:R-:W-:Y:S01]  /*14ed0*/  @!P0 IMAD.IADD R20, R20, 0x1, -R247.reuse ;  /* 0x0000000114148824 */ /* 0x100fe200078e0af7 */
[C---:B------:R-:W-:Y:S02]  /*14ee0*/  ISETP.GT.U32.AND P6, PT, R247.reuse, R18, PT ;  /* 0x00000012f700720c */ /* 0x040fe40003fc4070 */
[----:B------:R-:W-:Y:S01]  /*14ef0*/  ISETP.GT.U32.AND P4, PT, R247, R24, PT ;  /* 0x00000018f700720c */ /* 0x000fe20003f84070 */
[--C-:B------:R-:W-:Y:S01]  /*14f00*/  @!P5 IMAD.IADD R23, R23, 0x1, -R247.reuse ;  /* 0x000000011717d824 */ /* 0x100fe200078e0af7 */
[C---:B------:R-:W-:Y:S02]  /*14f10*/  ISETP.GT.U32.AND P0, PT, R247.reuse, R26, PT ;  /* 0x0000001af700720c */ /* 0x040fe40003f04070 */
[----:B------:R-:W-:Y:S02]  /*14f20*/  ISETP.GT.U32.AND P5, PT, R247, R29, PT ;  /* 0x0000001df700720c */ /* 0x000fe40003fa4070 */
[----:B------:R-:W-:Y:S01]  /*14f30*/  @!P3 IADD3 R25, R25, -R247, RZ ;  /* 0x800000f71919b210 */ /* 0x000fe20007ffe0ff */
[----:B------:R-:W-:Y:S01]  /*14f40*/  @!P1 IMAD.IADD R22, R22, 0x1, -R247 ;  /* 0x0000000116169824 */ /* 0x000fe200078e0af7 */
[----:B------:R-:W-:-:S02]  /*14f50*/  ISETP.GT.U32.AND P3, PT, R247, R32, PT ;  /* 0x00000020f700720c */ /* 0x000fc40003f64070 */
[----:B------:R-:W-:Y:S01]  /*14f60*/  ISETP.GT.U32.AND P1, PT, R247, R28, PT ;  /* 0x0000001cf700720c */ /* 0x000fe20003f24070 */
[--C-:B------:R-:W-:Y:S01]  /*14f70*/  @!P2 IMAD.IADD R27, R27, 0x1, -R247.reuse ;  /* 0x000000011b1ba824 */ /* 0x100fe200078e0af7 */
[C---:B------:R-:W-:Y:S01]  /*14f80*/  ISETP.GT.U32.AND P2, PT, R247.reuse, R34, PT ;  /* 0x00000022f700720c */ /* 0x040fe20003f44070 */
[--C-:B------:R-:W-:Y:S01]  /*14f90*/  @!P6 IMAD.IADD R18, R18, 0x1, -R247.reuse ;  /* 0x000000011212e824 */ /* 0x100fe200078e0af7 */
[C---:B------:R-:W-:Y:S01]  /*14fa0*/  ISETP.GT.U32.AND P6, PT, R247.reuse, R30, PT ;  /* 0x0000001ef700720c */ /* 0x040fe20003fc4070 */
[--C-:B------:R-:W-:Y:S01]  /*14fb0*/  @!P4 IMAD.IADD R24, R24, 0x1, -R247.reuse ;  /* 0x000000011818c824 */ /* 0x100fe200078e0af7 */
[C---:B------:R-:W-:Y:S01]  /*14fc0*/  ISETP.GT.U32.AND P4, PT, R247.reuse, R31, PT ;  /* 0x0000001ff700720c */ /* 0x040fe20003f84070 */
[--C-:B------:R-:W-:Y:S01]  /*14fd0*/  @!P0 IMAD.IADD R26, R26, 0x1, -R247.reuse ;  /* 0x000000011a1a8824 */ /* 0x100fe200078e0af7 */
        /* <DEDUP_REMOVED lines=11> */
[----:B------:R-:W-:Y:S01]  /*15090*/  @!P4 IMAD.IADD R31, R31, 0x1, -R247 ;  /* 0x000000011f1fc824 */ /* 0x000fe200078e0af7 */
[----:B------:R-:W-:-:S02]  /*150a0*/  ISETP.GT.U32.AND P4, PT, R247, R38, PT ;  /* 0x00000026f700720c */ /* 0x000fc40003f84070 */
[----:B------:R-:W-:Y:S01]  /*150b0*/  @!P0 IADD3 R33, R33, -R247, RZ ;  /* 0x800000f721218210 */ /* 0x000fe20007ffe0ff */
[--C-:B------:R-:W-:Y:S01]  /*150c0*/  @!P5 IMAD.IADD R36, R36, 0x1, -R247.reuse ;  /* 0x000000012424d824 */ /* 0x100fe200078e0af7 */
[----:B------:R-:W-:Y:S01]  /*150d0*/  ISETP.GT.U32.AND P0, PT, R247, R40, PT ;  /* 0x00000028f700720c */ /* 0x000fe20003f04070 */
[--C-:B------:R-:W-:Y:S01]  /*150e0*/  @!P3 IMAD.IADD R39, R39, 0x1, -R247.reuse ;  /* 0x000000012727b824 */ /* 0x100fe200078e0af7 */
[----:B------:R-:W-:Y:S01]  /*150f0*/  ISETP.GT.U32.AND P5, PT, R247, R43, PT ;  /* 0x0000002bf700720c */ /* 0x000fe20003fa4070 */
[--C-:B------:R-:W-:Y:S01]  /*15100*/  @!P1 IMAD.IADD R35, R35, 0x1, -R247.reuse ;  /* 0x0000000123239824 */ /* 0x100fe200078e0af7 */
[C---:B------:R-:W-:Y:S02]  /*15110*/  ISETP.GT.U32.AND P3, PT, R247.reuse, R33, PT ;  /* 0x00000021f700720c */ /* 0x040fe40003f64070 */
[----:B------:R-:W-:Y:S02]  /*15120*/  ISETP.GT.U32.AND P1, PT, R247, R42, PT ;  /* 0x0000002af700720c */ /* 0x000fe40003f24070 */
[----:B------:R-:W-:Y:S01]  /*15130*/  @!P2 IADD3 R41, R41, -R247, RZ ;  /* 0x800000f72929a210 */ /* 0x000fe20007ffe0ff */
[--C-:B------:R-:W-:Y:S01]  /*15140*/  @!P6 IMAD.IADD R37, R37, 0x1, -R247.reuse ;  /* 0x000000012525e824 */ /* 0x100fe200078e0af7 */
[C---:B------:R-:W-:Y:S01]  /*15150*/  ISETP.GT.U32.AND P2, PT, R247.reuse, R35, PT ;  /* 0x00000023f700720c */ /* 0x040fe20003f44070 */
[--C-:B------:R-:W-:Y:S01]  /*15160*/  @!P4 IMAD.IADD R38, R38, 0x1, -R247.reuse ;  /* 0x000000012626c824 */ /* 0x100fe200078e0af7 */
[C---:B------:R-:W-:Y:S01]  /*15170*/  ISETP.GT.U32.AND P4, PT, R247.reuse, R32, PT ;  /* 0x00000020f700720c */ /* 0x040fe20003f84070 */
[--C-:B------:R-:W-:Y:S01]  /*15180*/  @!P0 IMAD.IADD R40, R40, 0x1, -R247.reuse ;  /* 0x0000000128288824 */ /* 0x100fe200078e0af7 */
[----:B------:R-:W-:Y:S01]  /*15190*/  ISETP.GT.U32.AND P0, PT, R247, R34, PT ;  /* 0x00000022f700720c */ /* 0x000fe20003f04070 */
[--C-:B------:R-:W-:Y:S01]  /*151a0*/  @!P5 IMAD.IADD R43, R43, 0x1, -R247.reuse ;  /* 0x000000012b2bd824 */ /* 0x100fe200078e0af7 */
[----:B------:R-:W-:Y:S01]  /*151b0*/  ISETP.GT.U32.AND P5, PT, R247, R37, PT ;  /* 0x00000025f700720c */ /* 0x000fe20003fa4070 */
[--C-:B------:R-:W-:Y:S01]  /*151c0*/  @!P3 IMAD.IADD R33, R33, 0x1, -R247.reuse ;  /* 0x000000012121b824 */ /* 0x100fe200078e0af7 */
[C---:B------:R-:W-:Y:S01]  /*151d0*/  ISETP.GT.U32.AND P3, PT, R247.reuse, R39, PT ;  /* 0x00000027f700720c */ /* 0x040fe20003f64070 */
[----:B------:R-:W-:Y:S01]  /*151e0*/  @!P1 IMAD.IADD R42, R42, 0x1, -R247 ;  /* 0x000000012a2a9824 */ /* 0x000fe200078e0af7 */
[----:B------:R-:W-:-:S03]  /*151f0*/  ISETP.GT.U32.AND P1, PT, R247, R36, PT ;  /* 0x00000024f700720c */ /* 0x000fc60003f24070 */
        /* <DEDUP_REMOVED lines=10> */
[----:B------:R-:W-:-:S02]  /*152a0*/  ISETP.GT.U32.AND P3, PT, R247, R46, PT ;  /* 0x0000002ef700720c */ /* 0x000fc40003f64070 */
[----:B------:R-:W-:Y:S02]  /*152b0*/  @!P1 IADD3 R36, R36, -R247, RZ ;  /* 0x800000f724249210 */ /* 0x000fe40007ffe0ff */
[----:B------:R-:W-:Y:S01]  /*152c0*/  ISETP.GT.U32.AND P1, PT, R247, R42, PT ;  /* 0x0000002af700720c */ /* 0x000fe20003f24070 */
        /* <DEDUP_REMOVED lines=18> */
[-C--:B------:R-:W-:Y:S01]  /*153f0*/  @!P6 IADD3 R43, R43, -R247.reuse, RZ ;  /* 0x800000f72b2be210 */ /* 0x080fe20007ffe0ff */
[--C-:B------:R-:W-:Y:S01]  /*15400*/  @!P0 IMAD.IADD R47, R47, 0x1, -R247.reuse ;  /* 0x000000012f2f8824 */ /* 0x100fe200078e0af7 */
[C---:B------:R-:W-:Y:S02]  /*15410*/  ISETP.GT.U32.AND P6, PT, R247.reuse, R50, PT ;  /* 0x00000032f700720c */ /* 0x040fe40003fc4070 */
[----:B------:R-:W-:Y:S02]  /*15420*/  ISETP.GT.U32.AND P0, PT, R247, R54, PT ;  /* 0x00000036f700720c */ /* 0x000fe40003f04070 */
[----:B------:R-:W-:Y:S01]  /*15430*/  @!P5 IADD3 R51, R51, -R247, RZ ;  /* 0x800000f73333d210 */ /* 0x000fe20007ffe0ff */
[--C-:B------:R-:W-:Y:S01]  /*15440*/  @!P3 IMAD.IADD R53, R53, 0x1, -R247.reuse ;  /* 0x000000013535b824 */ /* 0x100fe200078e0af7 */
[----:B------:R-:W-:Y:S01]  /*15450*/  ISETP.GT.U32.AND P5, PT, R247, R45, PT ;  /* 0x0000002df700720c */ /* 0x000fe20003fa4070 */
[----:B------:R-:W-:Y:S01]  /*15460*/  @!P1 IMAD.IADD R49, R49, 0x1, -R247 ;  /* 0x0000000131319824 */ /* 0x000fe200078e0af7 */
[----:B------:R-:W-:-:S02]  /*15470*/  ISETP.GT.U32.AND P3, PT, R247, R47, PT ;  /* 0x0000002ff700720c */ /* 0x000fc40003f64070 */
[----:B------:R-:W-:Y:S01]  /*15480*/  ISETP.GT.U32.AND P1, PT, R247, R56, PT ;  /* 0x00000038f700720c */ /* 0x000fe20003f24070 */
[--C-:B------:R-:W-:Y:S01]  /*15490*/  @!P2 IMAD.IADD R55, R55, 0x1, -R247.reuse ;  /* 0x000000013737a824 */ /* 0x100fe200078e0af7 */
[C---:B------:R-:W-:Y:S01]  /*154a0*/  ISETP.GT.U32.AND P2, PT, R247.reuse, R49, PT ;  /* 0x00000031f700720c */ /* 0x040fe20003f44070 */
[--C-:B------:R-:W-:Y:S02]  /*154b0*/  @!P4 IMAD.IADD R52, R52, 0x1, -R247.reuse ;  /* 0x000000013434c824 */ /* 0x100fe400078e0af7 */
        /* <DEDUP_REMOVED lines=17> */
[----:B------:R-:W-:Y:S01]  /*155d0*/  @!P5 IMAD.IADD R52, R52, 0x1, -R247 ;  /* 0x000000013434d824 */ /* 0x000fe200078e0af7 */
[----:B------:R-:W-:Y:S02]  /*155e0*/  ISETP.GT.U32.AND P5, PT, R247, R59, PT ;  /* 0x0000003bf700720c */ /* 0x000fe40003fa4070 */
[----:B------:R-:W-:-:S02]  /*155f0*/  @!P3 IADD3 R53, R53, -R247, RZ ;  /* 0x800000f73535b210 */ /* 0x000fc40007ffe0ff */
[C---:B------:R-:W-:Y:S01]  /*15600*/  ISETP.GT.U32.AND P3, PT, R247.reuse, R60, PT ;  /* 0x0000003cf700720c */ /* 0x040fe20003f64070 */
[--C-:B------:R-:W-:Y:S01]  /*15610*/  @!P1 IMAD.IADD R50, R50, 0x1, -R247.reuse ;  /* 0x0000000132329824 */ /* 0x100fe200078e0af7 */
[----:B------:R-:W-:Y:S02]  /*15620*/  @!P4 IADD3 R46, R46, -R247, RZ ;  /* 0x800000f72e2ec210 */ /* 0x000fe40007ffe0ff */
[C---:B------:R-:W-:Y:S02]  /*15630*/  ISETP.GT.U32.AND P4, PT, R247.reuse, R56, PT ;  /* 0x00000038f700720c */ /* 0x040fe40003f84070 */
[----:B------:R-:W-:Y:S01]  /*15640*/  ISETP.GT.U32.AND P1, PT, R247, R57, PT ;  /* 0x00000039f700720c */ /* 0x000fe20003f24070 */
[--C-:B------:R-:W-:Y:S01]  /*15650*/  @!P2 IMAD.IADD R55, R55, 0x1, -R247.reuse ;  /* 0x000000013737a824 */ /* 0x100fe200078e0af7 */
        /* <DEDUP_REMOVED lines=23> */
[C---:B------:R-:W-:Y:S01]  /*157d0*/  ISETP.GT.U32.AND P3, PT, R247.reuse, R61, PT ;  /* 0x0000003df700720c */ /* 0x040fe20003f64070 */
[----:B------:R-:W-:Y:S01]  /*157e0*/  @!P1 IMAD.IADD R64, R64, 0x1, -R247 ;  /* 0x0000000140409824 */ /* 0x000fe200078e0af7 */
[----:B------:R-:W-:Y:S02]  /*157f0*/  ISETP.GT.U32.AND P1, PT, R247, R58, PT ;  /* 0x0000003af700720c */ /* 0x000fe40003f24070 */
[----:B------:R-:W-:-:S02]  /*15800*/  @!P2 IADD3 R69, R69, -R247, RZ ;  /* 0x800000f74545a210 */ /* 0x000fc40007ffe0ff */
        /* <DEDUP_REMOVED lines=21> */
[----:B------:R-:W-:Y:S01]  /*15960*/  ISETP.GT.U32.AND P5, PT, R247, R73, PT ;  /* 0x00000049f700720c */ /* 0x000fe20003fa4070 */
[----:B------:R-:W-:Y:S01]  /*15970*/  @!P3 IMAD.IADD R67, R67, 0x1, -R247 ;  /* 0x000000014343b824 */ /* 0x000fe200078e0af7 */
[----:B------:R-:W-:-:S02]  /*15980*/  ISETP.GT.U32.AND P3, PT, R247, R74, PT ;  /* 0x0000004af700720c */ /* 0x000fc40003f64070 */
[----:B------:R-:W-:Y:S02]  /*15990*/  @!P1 IADD3 R64, R64, -R247, RZ ;  /* 0x800000f740409210 */ /* 0x000fe40007ffe0ff */
        /* <DEDUP_REMOVED lines=14> */
[----:B------:R-:W-:Y:S01]  /*15a80*/  ISETP.GT.U32.AND P1, PT, R247, R78, PT ;  /* 0x0000004ef700720c */ /* 0x000fe20003f24070 */
[----:B------:R-:W-:-:S03]  /*15a90*/  @!P2 IMAD.IADD R77, R77, 0x1, -R247 ;  /* 0x000000014d4da824 */ /* 0x000fc600078e0af7 */
[----:B------:R-:W-:Y:S01]  /*15aa0*/  ISETP.GT.U32.AND P2, PT, R247, R71, PT ;  /* 0x00000047f700720c */ /* 0x000fe20003f44070 */
[--C-:B------:R-:W-:Y:S01]  /*15ab0*/  @!P6 IMAD.IADD R75, R75, 0x1, -R247.reuse ;  /* 0x000000014b4be824 */ /* 0x100fe200078e0af7 */
[C---:B------:R-:W-:Y:S01]  /*15ac0*/  ISETP.GT.U32.AND P6, PT, R247.reuse, R82, PT ;  /* 0x00000052f700720c */ /* 0x040fe20003fc4070 */
[--C-:B------:R-:W-:Y:S01]  /*15ad0*/  @!P0 IMAD.IADD R76, R76, 0x1, -R247.reuse ;  /* 0x000000014c4c8824 */ /* 0x100fe200078e0af7 */
[----:B------:R-:W-:Y:S02]  /*15ae0*/  ISETP.GT.U32.AND P0, PT, R247, R70, PT ;  /* 0x00000046f700720c */ /* 0x000fe40003f04070 */
[-C--:B------:R-:W-:Y:S02]  /*15af0*/  @!P4 IADD3 R72, R72, -R247.reuse, RZ ;  /* 0x800000f74848c210 */ /* 0x080fe40007ffe0ff */
[----:B------:R-:W-:Y:S01]  /*15b00*/  @!P5 IADD3 R80, R80, -R247, RZ ;  /* 0x800000f75050d210 */ /* 0x000fe20007ffe0ff */
[----:B------:R-:W-:Y:S01]  /*15b10*/  @!P3 IMAD.IADD R81, R81, 0x1, -R247 ;  /* 0x000000015151b824 */ /* 0x000fe200078e0af7 */
[----:B------:R-:W-:-:S02]  /*15b20*/  ISETP.GT.U32.AND P4, PT, R247, R79, PT ;  /* 0x0000004ff700720c */ /* 0x000fc40003f84070 */
[C---:B------:R-:W-:Y:S01]  /*15b30*/  ISETP.GT.U32.AND P5, PT, R247.reuse, R74, PT ;  /* 0x0000004af700720c */ /* 0x040fe20003fa4070 */
[--C-:B------:R-:W-:Y:S01]  /*15b40*/  @!P1 IMAD.IADD R78, R78, 0x1, -R247.reuse ;  /* 0x000000014e4e9824 */ /* 0x100fe200078e0af7 */
[C---:B------:R-:W-:Y:S02]  /*15b50*/  ISETP.GT.U32.AND P3, PT, R247.reuse, R75, PT ;  /* 0x0000004bf700720c */ /* 0x040fe40003f64070 */
[----:B------:R-:W-:Y:S01]  /*15b60*/  ISETP.GT.U32.AND P1, PT, R247, R72, PT ;  /* 0x00000048f700720c */ /* 0x000fe20003f24070 */
[--C-:B------:R-:W-:Y:S01]  /*15b70*/  @!P2 IMAD.IADD R71, R71, 0x1, -R247.reuse ;  /* 0x000000014747a824 */ /* 0x100fe200078e0af7 */
[C---:B------:R-:W-:Y:S01]  /*15b80*/  ISETP.GT.U32.AND P2, PT, R247.reuse, R77, PT ;  /* 0x0000004df700720c */ /* 0x040fe20003f44070 */
[--C-:B------:R-:W-:Y:S02]  /*15b90*/  @!P6 IMAD.IADD R82, R82, 0x1, -R247.reuse ;  /* 0x000000015252e824 */ /* 0x100fe400078e0af7 */
[--C-:B------:R-:W-:Y:S01]  /*15ba0*/  @!P0 IMAD.IADD R70, R70, 0x1, -R247.reuse ;  /* 0x0000000146468824 */ /* 0x100fe200078e0af7 */
[----:B------:R-:W-:Y:S01]  /*15bb0*/  ISETP.GT.U32.AND P0, PT, R247, R76, PT ;  /* 0x0000004cf700720c */ /* 0x000fe20003f04070 */
[--C-:B------:R-:W-:Y:S01]  /*15bc0*/  @!P4 IMAD.IADD R79, R79, 0x1, -R247.reuse ;  /* 0x000000014f4fc824 */ /* 0x100fe200078e0af7 */
[C---:B------:R-:W-:Y:S01]  /*15bd0*/  ISETP.GT.U32.AND P4, PT, R247.reuse, R73, PT ;  /* 0x00000049f700720c */ /* 0x040fe20003f84070 */
[----:B------:R-:W-:Y:S01]  /*15be0*/  @!P5 IMAD.IADD R74, R74, 0x1, -R247 ;  /* 0x000000014a4ad824 */ /* 0x000fe200078e0af7 */
[----:B------:R-:W-:-:S02]  /*15bf0*/  ISETP.GT.U32.AND P5, PT, R247, R80, PT ;  /* 0x00000050f700720c */ /* 0x000fc40003fa4070 */
[----:B------:R-:W-:Y:S01]  /*15c00*/  @!P3 IADD3 R75, R75, -R247, RZ ;  /* 0x800000f74b4bb210 */ /* 0x000fe20007ffe0ff */
[--C-:B------:R-:W-:Y:S01]  /*15c10*/  @!P1 IMAD.IADD R72, R72, 0x1, -R247.reuse ;  /* 0x0000000148489824 */ /* 0x100fe200078e0af7 */
[C---:B------:R-:W-:Y:S02]  /*15c20*/  ISETP.GT.U32.AND P3, PT, R247.reuse, R82, PT ;  /* 0x00000052f700720c */ /* 0x040fe40003f64070 */
[----:B------:R-:W-:Y:S01]  /*15c30*/  ISETP.GT.U32.AND P1, PT, R247, R78, PT ;  /* 0x0000004ef700720c */ /* 0x000fe20003f24070 */
        /* <DEDUP_REMOVED lines=8> */
[C---:B------:R-:W-:Y:S02]  /*15cc0*/  ISETP.GT.U32.AND P5, PT, R247.reuse, R87, PT ;  /* 0x00000057f700720c */ /* 0x040fe40003fa4070 */
[----:B------:R-:W-:Y:S01]  /*15cd0*/  @!P3 IADD3 R82, R82, -R247, RZ ;  /* 0x800000f75252b210 */ /* 0x000fe20007ffe0ff */
[--C-:B------:R-:W-:Y:S01]  /*15ce0*/  @!P1 IMAD.IADD R78, R78, 0x1, -R247.reuse ;  /* 0x000000014e4e9824 */ /* 0x100fe200078e0af7 */
[C---:B------:R-:W-:Y:S02]  /*15cf0*/  ISETP.GT.U32.AND P3, PT, R247.reuse, R89, PT ;  /* 0x00000059f700720c */ /* 0x040fe40003f64070 */
        /* <DEDUP_REMOVED lines=15> */
[----:B------:R-:W-:-:S02]  /*15df0*/  @!P2 IMAD.IADD R91, R91, 0x1, -R247 ;  /* 0x000000015b5ba824 */ /* 0x000fc400078e0af7 */
[--C-:B------:R-:W-:Y:S01]  /*15e00*/  @!P6 IMAD.IADD R88, R88, 0x1, -R247.reuse ;  /* 0x000000015858e824 */ /* 0x100fe200078e0af7 */
[C---:B------:R-:W-:Y:S02]  /*15e10*/  ISETP.GT.U32.AND P2, PT, R247.reuse, R85, PT ;  /* 0x00000055f700720c */ /* 0x040fe40003f44070 */
[C---:B------:R-:W-:Y:S02]  /*15e20*/  ISETP.GT.U32.AND P6, PT, R247.reuse, R95, PT ;  /* 0x0000005ff700720c */ /* 0x040fe40003fc4070 */
[----:B------:R-:W-:Y:S01]  /*15e30*/  @!P0 IADD3 R90, R90, -R247, RZ ;  /* 0x800000f75a5a8210 */ /* 0x000fe20007ffe0ff */
        /* <DEDUP_REMOVED lines=8> */
[----:B------:R-:W-:Y:S02]  /*15ec0*/  ISETP.GT.U32.AND P1, PT, R247, R86, PT ;  /* 0x00000056f700720c */ /* 0x000fe40003f24070 */
[----:B------:R-:W-:Y:S01]  /*15ed0*/  @!P2 IADD3 R85, R85, -R247, RZ ;  /* 0x800000f75555a210 */ /* 0x000fe20007ffe0ff */
        /* <DEDUP_REMOVED lines=23> */
[C---:B------:R-:W-:Y:S01]  /*16050*/  ISETP.GT.U32.AND P1, PT, R247.reuse, R99, PT ;  /* 0x00000063f700720c */ /* 0x040fe20003f24070 */
        /* <DEDUP_REMOVED lines=10> */
[----:B------:R-:W-:Y:S01]  /*16100*/  ISETP.GT.U32.AND P3, PT, R247, R97, PT ;  /* 0x00000061f700720c */ /* 0x000fe20003f64070 */
[--C-:B------:R-:W-:Y:S01]  /*16110*/  @!P1 IMAD.IADD R99, R99, 0x1, -R247.reuse ;  /* 0x0000000163639824 */ /* 0x100fe200078e0af7 */
[----:B------:R-:W-:Y:S01]  /*16120*/  ISETP.GT.U32.AND P1, PT, R247, R106, PT ;  /* 0x0000006af700720c */ /* 0x000fe20003f24070 */
[--C-:B------:R-:W-:Y:S02]  /*16130*/  @!P2 IMAD.IADD R105, R105, 0x1, -R247.reuse ;  /* 0x000000016969a824 */ /* 0x100fe400078e0af7 */
[--C-:B------:R-:W-:Y:S01]  /*16140*/  @!P6 IMAD.IADD R94, R94, 0x1, -R247.reuse ;  /* 0x000000015e5ee824 */ /* 0x100fe200078e0af7 */
[C---:B------:R-:W-:Y:S01]  /*16150*/  ISETP.GT.U32.AND P2, PT, R247.reuse, R99, PT ;  /* 0x00000063f700720c */ /* 0x040fe20003f44070 */
[--C-:B------:R-:W-:Y:S01]  /*16160*/  @!P0 IMAD.IADD R104, R104, 0x1, -R247.reuse ;  /* 0x0000000168688824 */ /* 0x100fe200078e0af7 */
[C---:B------:R-:W-:Y:S02]  /*16170*/  ISETP.GT.U32.AND P6, PT, R247.reuse, R101, PT ;  /* 0x00000065f700720c */ /* 0x040fe40003fc4070 */
[----:B------:R-:W-:Y:S01]  /*16180*/  ISETP.GT.U32.AND P0, PT, R247, R98, PT ;  /* 0x00000062f700720c */ /* 0x000fe20003f04070 */
[--C-:B------:R-:W-:Y:S01]  /*16190*/  @!P5 IMAD.IADD R96, R96, 0x1, -R247.reuse ;  /* 0x000000016060d824 */ /* 0x100fe200078e0af7 */
        /* <DEDUP_REMOVED lines=17> */
[-C--:B------:R-:W-:Y:S01]  /*162b0*/  @!P3 IADD3 R103, R103, -R247.reuse, RZ ;  /* 0x800000f76767b210 */ /* 0x080fe20007ffe0ff */
[--C-:B------:R-:W-:Y:S01]  /*162c0*/  @!P1 IMAD.IADD R100, R100, 0x1, -R247.reuse ;  /* 0x0000000164649824 */ /* 0x100fe200078e0af7 */
[C---:B------:R-:W-:Y:S02]  /*162d0*/  ISETP.GT.U32.AND P3, PT, R247.reuse, R110, PT ;  /* 0x0000006ef700720c */ /* 0x040fe40003f64070 */
[----:B------:R-:W-:Y:S01]  /*162e0*/  ISETP.GT.U32.AND P1, PT, R247, R106, PT ;  /* 0x0000006af700720c */ /* 0x000fe20003f24070 */
[--C-:B------:R-:W-:Y:S01]  /*162f0*/  @!P2 IMAD.IADD R105, R105, 0x1, -R247.reuse ;  /* 0x000000016969a824 */ /* 0x100fe200078e0af7 */
[----:B------:R-:W-:Y:S01]  /*16300*/  ISETP.GT.U32.AND P2, PT, R247, R112, PT ;  /* 0x00000070f700720c */ /* 0x000fe20003f44070 */
[--C-:B------:R-:W-:Y:S01]  /*16310*/  @!P0 IMAD.IADD R104, R104, 0x1, -R247.reuse ;  /* 0x0000000168688824 */ /* 0x100fe200078e0af7 */
[----:B------:R-:W-:Y:S01]  /*16320*/  @!P6 IADD3 R108, R108, -R247, RZ ;  /* 0x800000f76c6ce210 */ /* 0x000fe20007ffe0ff */
[--C-:B------:R-:W-:Y:S01]  /*16330*/  @!P4 IMAD.IADD R101, R101, 0x1, -R247.reuse ;  /* 0x000000016565c824 */ /* 0x100fe200078e0af7 */
[----:B------:R-:W-:Y:S01]  /*16340*/  ISETP.GT.U32.AND P0, PT, R247, R111, PT ;  /* 0x0000006ff700720c */ /* 0x000fe20003f04070 */
[----:B------:R-:W-:Y:S01]  /*16350*/  @!P5 IMAD.IADD R109, R109, 0x1, -R247 ;  /* 0x000000016d6dd824 */ /* 0x000fe200078e0af7 */
[----:B------:R-:W-:-:S02]  /*16360*/  ISETP.GT.U32.AND P6, PT, R247, R107, PT ;  /* 0x0000006bf700720c */ /* 0x000fc40003fc4070 */
[C---:B------:R-:W-:Y:S01]  /*16370*/  ISETP.GT.U32.AND P4, PT, R247.reuse, R108, PT ;  /* 0x0000006cf700720c */ /* 0x040fe20003f84070 */
[--C-:B------:R-:W-:Y:S01]  /*16380*/  @!P3 IMAD.IADD R110, R110, 0x1, -R247.reuse ;  /* 0x000000016e6eb824 */ /* 0x100fe200078e0af7 */
[C---:B------:R-:W-:Y:S01]  /*16390*/  ISETP.GT.U32.AND P5, PT, R247.reuse, R116, PT ;  /* 0x00000074f700720c */ /* 0x040fe20003fa4070 */
[--C-:B------:R-:W-:Y:S01]  /*163a0*/  @!P1 IMAD.IADD R106, R106, 0x1, -R247.reuse ;  /* 0x000000016a6a9824 */ /* 0x100fe200078e0af7 */
[C---:B------:R-:W-:Y:S02]  /*163b0*/  ISETP.GT.U32.AND P3, PT, R247.reuse, R117, PT ;  /* 0x00000075f700720c */ /* 0x040fe40003f64070 */
[C---:B------:R-:W-:Y:S01]  /*163c0*/  ISETP.GT.U32.AND P1, PT, R247.reuse, R113, PT ;  /* 0x00000071f700720c */ /* 0x040fe20003f24070 */
[--C-:B------:R-:W-:Y:S01]  /*163d0*/  @!P2 IMAD.IADD R112, R112, 0x1, -R247.reuse ;  /* 0x000000017070a824 */ /* 0x100fe200078e0af7 */
        /* <DEDUP_REMOVED lines=11> */
[----:B------:R-:W-:-:S02]  /*16490*/  ISETP.GT.U32.AND P3, PT, R247, R111, PT ;  /* 0x0000006ff700720c */ /* 0x000fc40003f64070 */
[----:B------:R-:W-:Y:S02]  /*164a0*/  ISETP.GT.U32.AND P1, PT, R247, R120, PT ;  /* 0x00000078f700720c */ /* 0x000fe40003f24070 */
[----:B------:R-:W-:Y:S02]  /*164b0*/  @!P2 IADD3 R119, R119, -R247, RZ ;  /* 0x800000f77777a210 */ /* 0x000fe40007ffe0ff */
        /* <DEDUP_REMOVED lines=17> */
[----:B------:R-:W-:-:S02]  /*165d0*/  @!P6 IMAD.IADD R121, R121, 0x1, -R247 ;  /* 0x000000017979e824 */ /* 0x000fc400078e0af7 */
[--C-:B------:R-:W-:Y:S01]  /*165e0*/  @!P4 IMAD.IADD R109, R109, 0x1, -R247.reuse ;  /* 0x000000016d6dc824 */ /* 0x100fe200078e0af7 */
[C---:B------:R-:W-:Y:S01]  /*165f0*/  ISETP.GT.U32.AND P4, PT, R247.reuse, R115, PT ;  /* 0x00000073f700720c */ /* 0x040fe20003f84070 */
[--C-:B------:R-:W-:Y:S01]  /*16600*/  @!P5 IMAD.IADD R116, R116, 0x1, -R247.reuse ;  /* 0x000000017474d824 */ /* 0x100fe200078e0af7 */
[----:B------:R-:W-:Y:S01]  /*16610*/  ISETP.GT.U32.AND P5, PT, R247, R123, PT ;  /* 0x0000007bf700720c */ /* 0x000fe20003fa4070 */
[--C-:B------:R-:W-:Y:S01]  /*16620*/  @!P3 IMAD.IADD R117, R117, 0x1, -R247.reuse ;  /* 0x000000017575b824 */ /* 0x100fe200078e0af7 */
[C---:B------:R-:W-:Y:S02]  /*16630*/  ISETP.GT.U32.AND P3, PT, R247.reuse, R124, PT ;  /* 0x0000007cf700720c */ /* 0x040fe40003f64070 */
[----:B------:R-:W-:Y:S02]  /*16640*/  @!P1 IADD3 R114, R114, -R247, RZ ;  /* 0x800000f772729210 */ /* 0x000fe40007ffe0ff */
[C---:B------:R-:W-:Y:S02]  /*16650*/  ISETP.GT.U32.AND P6, PT, R247.reuse, R120, PT ;  /* 0x00000078f700720c */ /* 0x040fe40003fc4070 */
[----:B------:R-:W-:Y:S01]  /*16660*/  ISETP.GT.U32.AND P1, PT, R247, R121, PT ;  /* 0x00000079f700720c */ /* 0x000fe20003f24070 */
        /* <DEDUP_REMOVED lines=12> */
[----:B------:R-:W-:Y:S02]  /*16730*/  @!P1 IADD3 R121, R121, -R247, RZ ;  /* 0x800000f779799210 */ /* 0x000fe40007ffe0ff */
        /* <DEDUP_REMOVED lines=19> */
[-C--:B------:R-:W-:Y:S02]  /*16870*/  @!P4 IADD3 R129, R129, -R247.reuse, RZ ;  /* 0x800000f78181c210 */ /* 0x080fe40007ffe0ff */
[----:B------:R-:W-:Y:S01]  /*16880*/  @!P5 IADD3 R124, R124, -R247, RZ ;  /* 0x800000f77c7cd210 */ /* 0x000fe20007ffe0ff */
[--C-:B------:R-:W-:Y:S01]  /*16890*/  @!P3 IMAD.IADD R125, R125, 0x1, -R247.reuse ;  /* 0x000000017d7db824 */ /* 0x100fe200078e0af7 */
[C---:B------:R-:W-:Y:S02]  /*168a0*/  ISETP.GT.U32.AND P4, PT, R247.reuse, R123, PT ;  /* 0x0000007bf700720c */ /* 0x040fe40003f84070 */
        /* <DEDUP_REMOVED lines=12> */
[----:B------:R-:W-:Y:S02]  /*16970*/  ISETP.GT.U32.AND P5, PT, R247, R137, PT ;  /* 0x00000089f700720c */ /* 0x000fe40003fa4070 */
[----:B------:R-:W-:Y:S01]  /*16980*/  @!P3 IADD3 R131, R131, -R247, RZ ;  /* 0x800000f78383b210 */ /* 0x000fe20007ffe0ff */
[--C-:B------:R-:W-:Y:S01]  /*16990*/  @!P1 IMAD.IADD R128, R128, 0x1, -R247.reuse ;  /* 0x0000000180809824 */ /* 0x100fe200078e0af7 */
[C---:B------:R-:W-:Y:S02]  /*169a0*/  ISETP.GT.U32.AND P3, PT, R247.reuse, R138, PT ;  /* 0x0000008af700720c */ /* 0x040fe40003f64070 */
[C---:B------:R-:W-:Y:S01]  /*169b0*/  ISETP.GT.U32.AND P1, PT, R247.reuse, R135, PT ;  /* 0x00000087f700720c */ /* 0x040fe20003f24070 */
[----:B------:R-:W-:Y:S01]  /*169c0*/  @!P2 IMAD.IADD R134, R134, 0x1, -R247 ;  /* 0x000000018686a824 */ /* 0x000fe200078e0af7 */
[----:B------:R-:W-:-:S02]  /*169d0*/  ISETP.GT.U32.AND P6, PT, R247, R133, PT ;  /* 0x00000085f700720c */ /* 0x000fc40003fc4070 */
        /* <DEDUP_REMOVED lines=23> */
[C---:B------:R-:W-:Y:S02]  /*16b50*/  ISETP.GT.U32.AND P3, PT, R247.reuse, R139, PT ;  /* 0x0000008bf700720c */ /* 0x040fe40003f64070 */
[----:B------:R-:W-:Y:S01]  /*16b60*/  ISETP.GT.U32.AND P1, PT, R247, R136, PT ;  /* 0x00000088f700720c */ /* 0x000fe20003f24070 */
[----:B------:R-:W-:-:S02]  /*16b70*/  @!P6 IMAD.IADD R140, R140, 0x1, -R247 ;  /* 0x000000018c8ce824 */ /* 0x000fc400078e0af7 */
[--C-:B------:R-:W-:Y:S01]  /*16b80*/  @!P2 IMAD.IADD R135, R135, 0x1, -R247.reuse ;  /* 0x000000018787a824 */ /* 0x100fe200078e0af7 */
[C---:B------:R-:W-:Y:S02]  /*16b90*/  ISETP.GT.U32.AND P2, PT, R247.reuse, R141, PT ;  /* 0x0000008df700720c */ /* 0x040fe40003f44070 */
        /* <DEDUP_REMOVED lines=247> */
[--C-:B------:R-:W-:Y:S02]  /*17b10*/  @!P4 IMAD.IADD R200, R200, 0x1, -R247.reuse ;  /* 0x00000001c8c8c824 */ /* 0x100fe400078e0af7 */
        /* <DEDUP_REMOVED lines=27> */
[----:B------:R-:W-:Y:S01]  /*17cd0*/  ISETP.GT.U32.AND P5, PT, R247, R215, PT ;  /* 0x000000d7f700720c */ /* 0x000fe20003fa4070 */
[--C-:B------:R-:W-:Y:S01]  /*17ce0*/  @!P4 IMAD.IADD R201, R201, 0x1, -R247.reuse ;  /* 0x00000001c9c9c824 */ /* 0x100fe200078e0af7 */
[----:B------:R-:W-:Y:S02]  /*17cf0*/  ISETP.GT.U32.AND P4, PT, R247, R207, PT ;  /* 0x000000cff700720c */ /* 0x000fe40003f84070 */
        /* <DEDUP_REMOVED lines=20> */
[----:B------:R-:W-:Y:S01]  /*17e40*/  ISETP.GT.U32.AND P6, PT, R247, R218, PT ;  /* 0x000000daf700720c */ /* 0x000fe20003fc4070 */
[--C-:B------:R-:W-:Y:S01]  /*17e50*/  @!P5 IMAD.IADD R222, R222, 0x1, -R247.reuse ;  /* 0x00000001deded824 */ /* 0x100fe200078e0af7 */
[----:B------:R-:W-:Y:S01]  /*17e60*/  @!P0 IADD3 R217, R217, -R247, RZ ;  /* 0x800000f7d9d98210 */ /* 0x000fe20007ffe0ff */
        /* <DEDUP_REMOVED lines=8> */
[C---:B------:R-:W-:Y:S02]  /*17ef0*/  ISETP.GT.U32.AND P0, PT, R247.reuse, R224, PT ;  /* 0x000000e0f700720c */ /* 0x040fe40003f04070 */
[C---:B------:R-:W-:Y:S01]  /*17f00*/  ISETP.GT.U32.AND P2, PT, R247.reuse, R219, PT ;  /* 0x000000dbf700720c */ /* 0x040fe20003f44070 */
[--C-:B------:R-:W-:Y:S01]  /*17f10*/  @!P6 IMAD.IADD R218, R218, 0x1, -R247.reuse ;  /* 0x00000001dadae824 */ /* 0x100fe200078e0af7 */
[----:B------:R-:W-:Y:S01]  /*17f20*/  IABS R239, R239 ;  /* 0x000000ef00ef7213 */ /* 0x000fe20000000000 */
[----:B------:R-:W-:Y:S01]  /*17f30*/  @!P5 IMAD.IADD R216, R216, 0x1, -R247 ;  /* 0x00000001d8d8d824 */ /* 0x000fe200078e0af7 */
[C---:B------:R-:W-:Y:S01]  /*17f40*/  ISETP.GT.U32.AND P6, PT, R247.reuse, R225, PT ;  /* 0x000000e1f700720c */ /* 0x040fe20003fc4070 */
[----:B------:R-:W-:Y:S01]  /*17f50*/  STL [R1+0xc], R244 ;  /* 0x00000cf401007387 */ /* 0x000fe20000100800 */
[----:B------:R-:W-:Y:S01]  /*17f60*/  ISETP.GT.U32.AND P5, PT, R247, R222, PT ;  /* 0x000000def700720c */ /* 0x000fe20003fa4070 */
[----:B------:R-:W-:-:S02]  /*17f70*/  IMAD.HI.U32 R240, R245, R239, RZ ;  /* 0x000000eff5f07227 */ /* 0x000fc400078e00ff */
[----:B------:R-:W-:Y:S02]  /*17f80*/  STL [R1+0x8], R243 ;  /* 0x000008f301007387 */ /* 0x000fe40000100800 */
[--C-:B------:R-:W-:Y:S01]  /*17f90*/  @!P3 IMAD.IADD R217, R217, 0x1, -R247.reuse ;  /* 0x00000001d9d9b824 */ /* 0x100fe200078e0af7 */
[----:B------:R-:W-:Y:S01]  /*17fa0*/  ISETP.GT.U32.AND P3, PT, R247, R223, PT ;  /* 0x000000dff700720c */ /* 0x000fe20003f64070 */
[----:B------:R-:W-:Y:S01]  /*17fb0*/  STL [R1+0x4], R242 ;  /* 0x000004f201007387 */ /* 0x000fe20000100800 */
[--C-:B------:R-:W-:Y:S01]  /*17fc0*/  @!P4 IMAD.IADD R221, R221, 0x1, -R247.reuse ;  /* 0x00000001ddddc824 */ /* 0x100fe200078e0af7 */
[C---:B------:R-:W-:Y:S01]  /*17fd0*/  ISETP.GT.U32.AND P4, PT, R247.reuse, R215, PT ;  /* 0x000000d7f700720c */ /* 0x040fe20003f84070 */
[----:B------:R-:W-:Y:S01]  /*17fe0*/  @!P1 IMAD.IADD R214, R214, 0x1, -R247 ;  /* 0x00000001d6d69824 */ /* 0x000fe200078e0af7 */
[----:B------:R-:W-:Y:S01]  /*17ff0*/  STL [R1+0x29b8], R0 ;  /* 0x0029b80001007387 */ /* 0x000fe20000100800 */
[----:B------:R-:W-:Y:S01]  /*18000*/  IMAD.MOV R240, RZ, RZ, -R240 ;  /* 0x000000fffff07224 */ /* 0x000fe200078e0af0 */
[----:B------:R-:W-:-:S02]  /*18010*/  ISETP.GT.U32.AND P1, PT, R247, R220, PT ;  /* 0x000000dcf700720c */ /* 0x000fc40003f24070 */
[----:B------:R1:W-:Y:S01]  /*18020*/  STL [R1], R241 ;  /* 0x000000f101007387 */ /* 0x0003e20000100800 */
[----:B------:R-:W-:Y:S01]  /*18030*/  @!P0 IMAD.IADD R224, R224, 0x1, -R247 ;  /* 0x00000001e0e08824 */ /* 0x000fe200078e0af7 */
[-C--:B------:R-:W-:Y:S01]  /*18040*/  @!P2 IADD3 R219, R219, -R247.reuse, RZ ;  /* 0x800000f7dbdba210 */ /* 0x080fe20007ffe0ff */
[C---:B------:R-:W-:Y:S01]  /*18050*/  IMAD R239, R247.reuse, R240, R239 ;  /* 0x000000f0f7ef7224 */ /* 0x040fe200078e02ef */
[----:B------:R-:W-:Y:S01]  /*18060*/  ISETP.GT.U32.AND P2, PT, R247, R226, PT ;  /* 0x000000e2f700720c */ /* 0x000fe20003f44070 */
[----:B-1----:R-:W-:Y:S01]  /*18070*/  VIADD R241, R6, 0x1fa ;  /* 0x000001fa06f17836 */ /* 0x002fe20000000000 */
[----:B------:R-:W-:Y:S01]  /*18080*/  STL.64 [R1+0x29c0], R2 ;  /* 0x0029c00201007387 */ /* 0x000fe20000100a00 */
[----:B------:R-:W-:-:S03]  /*18090*/  @!P6 IADD3 R225, R225, -R247, RZ ;  /* 0x800000f7e1e1e210 */ /* 0x000fc60007ffe0ff */
[----:B------:R-:W-:Y:S01]  /*180a0*/  IABS R240, R241 ;  /* 0x000000f100f07213 */ /* 0x000fe20000000000 */
[----:B------:R-:W-:Y:S01]  /*180b0*/  STL [R1+0x29c8], R4 ;  /* 0x0029c80401007387 */ /* 0x000fe20000100800 */
[C---:B------:R-:W-:Y:S01]  /*180c0*/  ISETP.GT.U32.AND P6, PT, R247.reuse, R224, PT ;  /* 0x000000e0f700720c */ /* 0x040fe20003fc4070 */
[--C-:B------:R-:W-:Y:S01]  /*180d0*/  @!P5 IMAD.IADD R222, R222, 0x1, -R247.reuse ;  /* 0x00000001deded824 */ /* 0x100fe200078e0af7 */
[----:B------:R-:W-:Y:S01]  /*180e0*/  ISETP.GT.U32.AND P5, PT, R247, R229, PT ;  /* 0x000000e5f700720c */ /* 0x000fe20003fa4070 */
[----:B------:R-:W-:Y:S01]  /*180f0*/  STL [R1+0x29cc], R5 ;  /* 0x0029cc0501007387 */ /* 0x000fe20000100800 */
[--C-:B------:R-:W-:Y:S01]  /*18100*/  @!P3 IMAD.IADD R223, R223, 0x1, -R247.reuse ;  /* 0x00000001dfdfb824 */ /* 0x100fe200078e0af7 */
[----:B------:R-:W-:Y:S02]  /*18110*/  ISETP.GT.U32.AND P3, PT, R247, R230, PT ;  /* 0x000000e6f700720c */ /* 0x000fe40003f64070 */
[----:B------:R1:W-:Y:S01]  /*18120*/  STL [R1+0x1fa8], R241 ;  /* 0x001fa8f101007387 */ /* 0x0003e20000100800 */
[--C-:B------:R-:W-:Y:S01]  /*18130*/  @!P4 IMAD.IADD R215, R215, 0x1, -R247.reuse ;  /* 0x00000001d7d7c824 */ /* 0x100fe200078e0af7 */
[C---:B------:R-:W-:Y:S01]  /*18140*/  ISETP.GT.U32.AND P4, PT, R247.reuse, R221, PT ;  /* 0x000000ddf700720c */ /* 0x040fe20003f84070 */
[----:B------:R-:W-:Y:S01]  /*18150*/  @!P1 IMAD.IADD R220, R220, 0x1, -R247 ;  /* 0x00000001dcdc9824 */ /* 0x000fe200078e0af7 */
[----:B------:R-:W-:Y:S01]  /*18160*/  ISETP.GT.U32.AND P1, PT, R247, R227, PT ;  /* 0x000000e3f700720c */ /* 0x000fe20003f24070 */
[----:B------:R-:W-:-:S02]  /*18170*/  VIADD R0, R6, 0x1fb ;  /* 0x000001fb06007836 */ /* 0x000fc40000000000 */
[----:B-1----:R-:W-:-:S04]  /*18180*/  IMAD.HI.U32 R241, R245, R240, RZ ;  /* 0x000000f0f5f17227 */ /* 0x002fc800078e00ff */
[----:B------:R-:W-:Y:S02]  /*18190*/  IMAD.MOV R241, RZ, RZ, -R241 ;  /* 0x000000fffff17224 */ /* 0x000fe400078e0af1 */
[--C-:B------:R-:W-:Y:S01]  /*181a0*/  @!P2 IMAD.IADD R226, R226, 0x1, -R247.reuse ;  /* 0x00000001e2e2a824 */ /* 0x100fe200078e0af7 */
[C---:B------:R-:W-:Y:S01]  /*181b0*/  ISETP.GT.U32.AND P2, PT, R247.reuse, R233, PT ;  /* 0x000000e9f700720c */ /* 0x040fe20003f44070 */
[C---:B------:R-:W-:Y:S01]  /*181c0*/  IMAD R240, R247.reuse, R241, R240 ;  /* 0x000000f1f7f07224 */ /* 0x040fe200078e02f0 */
[----:B------:R-:W-:Y:S01]  /*181d0*/  IABS R241, R0 ;  /* 0x0000000000f17213 */ /* 0x000fe20000000000 */
[--C-:B------:R-:W-:Y:S01]  /*181e0*/  @!P6 IMAD.IADD R224, R224, 0x1, -R247.reuse ;  /* 0x00000001e0e0e824 */ /* 0x100fe200078e0af7 */
[----:B------:R-:W-:Y:S01]  /*181f0*/  ISETP.GT.U32.AND P0, PT, R247, R218, PT ;  /* 0x000000daf700720c */ /* 0x000fe20003f04070 */
[----:B------:R-:W-:Y:S01]  /*18200*/  @!P5 IMAD.IADD R229, R229, 0x1, -R247 ;  /* 0x00000001e5e5d824 */ /* 0x000fe200078e0af7 */
[----:B------:R-:W-:Y:S01]  /*18210*/  ISETP.GT.U32.AND P6, PT, R247, R231, PT ;  /* 0x000000e7f700720c */ /* 0x000fe20003fc4070 */
[----:B------:R-:W-:Y:S01]  /*18220*/  IMAD.HI.U32 R242, R245, R241, RZ ;  /* 0x000000f1f5f27227 */ /* 0x000fe200078e00ff */
[----:B------:R-:W-:-:S03]  /*18230*/  ISETP.GT.U32.AND P5, PT, R247, R236, PT ;  /* 0x000000ecf700720c */ /* 0x000fc60003fa4070 */
[--C-:B------:R-:W-:Y:S01]  /*18240*/  @!P3 IMAD.IADD R230, R230, 0x1, -R247.reuse ;  /* 0x00000001e6e6b824 */ /* 0x100fe200078e0af7 */
[----:B------:R-:W-:Y:S01]  /*18250*/  ISETP.GT.U32.AND P3, PT, R247, R237, PT ;  /* 0x000000edf700720c */ /* 0x000fe20003f64070 */
[--C-:B------:R-:W-:Y:S01]  /*18260*/  @!P4 IMAD.IADD R221, R221, 0x1, -R247.reuse ;  /* 0x00000001ddddc824 */ /* 0x100fe200078e0af7 */
[----:B------:R1:W-:Y:S01]  /*18270*/  STL [R1+0x1f9c], R0 ;  /* 0x001f9c0001007387 */ /* 0x0003e20000100800 */
[----:B------:R-:W-:Y:S01]  /*18280*/  ISETP.GT.U32.AND P4, PT, R247, R228, PT ;  /* 0x000000e4f700720c */ /* 0x000fe20003f84070 */
[----:B------:R-:W-:Y:S01]  /*18290*/  IMAD.MOV R242, RZ, RZ, -R242 ;  /* 0x000000fffff27224 */ /* 0x000fe200078e0af2 */
[----:B------:R-:W-:Y:S01]  /*182a0*/  @!P1 IADD3 R227, R227, -R247, RZ ;  /* 0x800000f7e3e39210 */ /* 0x000fe20007ffe0ff */
[----:B------:R-:W-:Y:S02]  /*182b0*/  @!P2 IMAD.IADD R233, R233, 0x1, -R247 ;  /* 0x00000001e9e9a824 */ /* 0x000fe400078e0af7 */
[C---:B------:R-:W-:Y:S01]  /*182c0*/  IMAD R241, R247.reuse, R242, R241 ;  /* 0x000000f2f7f17224 */ /* 0x040fe200078e02f1 */
[----:B------:R-:W-:Y:S01]  /*182d0*/  ISETP.GT.U32.AND P2, PT, R247, R227, PT ;  /* 0x000000e3f700720c */ /* 0x000fe20003f44070 */
[----:B-1----:R-:W-:-:S02]  /*182e0*/  VIADD R0, R6, 0x1fc ;  /* 0x000001fc06007836 */ /* 0x002fc40000000000 */
[--C-:B------:R-:W-:Y:S01]  /*182f0*/  @!P0 IMAD.IADD R218, R218, 0x1, -R247.reuse ;  /* 0x00000001dada8824 */ /* 0x100fe200078e0af7 */
[----:B------:R-:W-:Y:S01]  /*18300*/  ISETP.GT.U32.AND P0, PT, R247, R225, PT ;  /* 0x000000e1f700720c */ /* 0x000fe20003f04070 */
[--C-:B------:R-:W-:Y:S01]  /*18310*/  @!P6 IMAD.IADD R231, R231, 0x1, -R247.reuse ;  /* 0x00000001e7e7e824 */ /* 0x100fe200078e0af7 */
[----:B------:R-:W-:Y:S01]  /*18320*/  IABS R242, R0 ;  /* 0x0000000000f27213 */ /* 0x000fe20000000000 */
[--C-:B------:R-:W-:Y:S01]  /*18330*/  @!P5 IMAD.IADD R236, R236, 0x1, -R247.reuse ;  /* 0x00000001ececd824 */ /* 0x100fe200078e0af7 */
[----:B------:R-:W-:Y:S01]  /*18340*/  ISETP.GT.U32.AND P6, PT, R247, R238, PT ;  /* 0x000000eef700720c */ /* 0x000fe20003fc4070 */
[--C-:B------:R-:W-:Y:S01]  /*18350*/  @!P3 IMAD.IADD R237, R237, 0x1, -R247.reuse ;  /* 0x00000001ededb824 */ /* 0x100fe200078e0af7 */
[----:B------:R-:W-:Y:S01]  /*18360*/  ISETP.GT.U32.AND P5, PT, R247, R230, PT ;  /* 0x000000e6f700720c */ /* 0x000fe20003fa4070 */
[----:B------:R-:W-:Y:S01]  /*18370*/  IMAD.HI.U32 R243, R245, R242, RZ ;  /* 0x000000f2f5f37227 */ /* 0x000fe200078e00ff */
[C---:B------:R-:W-:Y:S01]  /*18380*/  ISETP.GT.U32.AND P3, PT, R247.reuse, R231, PT ;  /* 0x000000e7f700720c */ /* 0x040fe20003f64070 */
[----:B------:R1:W-:Y:S02]  /*18390*/  STL [R1+0x1f94], R0 ;  /* 0x001f940001007387 */ /* 0x0003e40000100800 */
[----:B------:R-:W-:Y:S01]  /*183a0*/  @!P4 IMAD.IADD R228, R228, 0x1, -R247 ;  /* 0x00000001e4e4c824 */ /* 0x000fe200078e0af7 */
[----:B------:R-:W-:Y:S01]  /*183b0*/  ISETP.GT.U32.AND P4, PT, R247, R235, PT ;  /* 0x000000ebf700720c */ /* 0x000fe20003f84070 */
[----:B------:R-:W-:-:S02]  /*183c0*/  IMAD.MOV R243, RZ, RZ, -R243 ;  /* 0x000000fffff37224 */ /* 0x000fc400078e0af3 */
[--C-:B------:R-:W-:Y:S01]  /*183d0*/  @!P2 IMAD.IADD R227, R227, 0x1, -R247.reuse ;  /* 0x00000001e3e3a824 */ /* 0x100fe200078e0af7 */
[C---:B------:R-:W-:Y:S01]  /*183e0*/  ISETP.GT.U32.AND P2, PT, R247.reuse, R233, PT ;  /* 0x000000e9f700720c */ /* 0x040fe20003f44070 */
[----:B-1----:R-:W-:Y:S02]  /*183f0*/  VIADD R0, R6, 0x1fd ;  /* 0x000001fd06007836 */ /* 0x002fe40000000000 */
[----:B------:R-:W-:Y:S02]  /*18400*/  IMAD R242, R247, R243, R242 ;  /* 0x000000f3f7f27224 */ /* 0x000fe400078e02f2 */
[--C-:B------:R-:W-:Y:S01]  /*18410*/  @!P0 IMAD.IADD R225, R225, 0x1, -R247.reuse ;  /* 0x00000001e1e18824 */ /* 0x100fe200078e0af7 */
[----:B------:R-:W-:Y:S01]  /*18420*/  IABS R243, R0 ;  /* 0x0000000000f37213 */ /* 0x000fe20000000000 */
[----:B------:R-:W-:Y:S01]  /*18430*/  @!P6 IMAD.IADD R238, R238, 0x1, -R247 ;  /* 0x00000001eeeee824 */ /* 0x000fe200078e0af7 */
[----:B------:R-:W-:Y:S02]  /*18440*/  ISETP.GT.U32.AND P0, PT, R247, R232, PT ;  /* 0x000000e8f700720c */ /* 0x000fe40003f04070 */
[----:B------:R-:W-:Y:S01]  /*18450*/  @!P5 IADD3 R230, R230, -R247, RZ ;  /* 0x800000f7e6e6d210 */ /* 0x000fe20007ffe0ff */
[----:B------:R-:W-:Y:S01]  /*18460*/  IMAD.HI.U32 R244, R245, R243, RZ ;  /* 0x000000f3f5f47227 */ /* 0x000fe200078e00ff */
[----:B------:R-:W-:-:S03]  /*18470*/  ISETP.GT.U32.AND P5, PT, R247, R236, PT ;  /* 0x000000ecf700720c */ /* 0x000fc60003fa4070 */
[--C-:B------:R-:W-:Y:S01]  /*18480*/  @!P3 IMAD.IADD R231, R231, 0x1, -R247.reuse ;  /* 0x00000001e7e7b824 */ /* 0x100fe200078e0af7 */
[----:B------:R-:W-:Y:S02]  /*18490*/  ISETP.GT.U32.AND P3, PT, R247, R238, PT ;  /* 0x000000eef700720c */ /* 0x000fe40003f64070 */
[----:B------:R-:W-:Y:S01]  /*184a0*/  @!P4 IADD3 R235, R235, -R247, RZ ;  /* 0x800000f7ebebc210 */ /* 0x000fe20007ffe0ff */
[----:B------:R-:W-:Y:S01]  /*184b0*/  IMAD.MOV R244, RZ, RZ, -R244 ;  /* 0x000000fffff47224 */ /* 0x000fe200078e0af4 */
[----:B------:R-:W-:Y:S01]  /*184c0*/  ISETP.GT.U32.AND P4, PT, R247, R229, PT ;  /* 0x000000e5f700720c */ /* 0x000fe20003f84070 */
[----:B------:R-:W-:Y:S01]  /*184d0*/  @!P2 IMAD.IADD R233, R233, 0x1, -R247 ;  /* 0x00000001e9e9a824 */ /* 0x000fe200078e0af7 */
[C---:B------:R-:W-:Y:S01]  /*184e0*/  ISETP.GT.U32.AND P2, PT, R247.reuse, R240, PT ;  /* 0x000000f0f700720c */ /* 0x040fe20003f44070 */
[C---:B------:R-:W-:Y:S01]  /*184f0*/  IMAD R243, R247.reuse, R244, R243 ;  /* 0x000000f4f7f37224 */ /* 0x040fe200078e02f3 */
[----:B------:R-:W-:Y:S01]  /*18500*/  IADD3 R252, R6, 0x1, RZ ;  /* 0x0000000106fc7810 */ /* 0x000fe20007ffe0ff */
[--C-:B------:R-:W-:Y:S01]  /*18510*/  @!P0 IMAD.IADD R232, R232, 0x1, -R247.reuse ;  /* 0x00000001e8e88824 */ /* 0x100fe200078e0af7 */
[C---:B------:R-:W-:Y:S01]  /*18520*/  ISETP.GT.U32.AND P0, PT, R247.reuse, R226, PT ;  /* 0x000000e2f700720c */ /* 0x040fe20003f04070 */
[--C-:B------:R-:W-:Y:S01]  /*18530*/  @!P5 IMAD.IADD R236, R236, 0x1, -R247.reuse ;  /* 0x00000001ececd824 */ /* 0x100fe200078e0af7 */
[----:B------:R-:W-:Y:S01]  /*18540*/  ISETP.GT.U32.AND P5, PT, R247, R243, PT ;  /* 0x000000f3f700720c */ /* 0x000fe20003fa4070 */
[----:B------:R-:W-:Y:S01]  /*18550*/  @!P3 IMAD.IADD R238, R238, 0x1, -R247 ;  /* 0x00000001eeeeb824 */ /* 0x000fe200078e0af7 */
[----:B------:R-:W-:Y:S01]  /*18560*/  ISETP.GE.AND P3, PT, R252, RZ, PT ;  /* 0x000000fffc00720c */ /* 0x000fe20003f66270 */
[----:B------:R1:W-:Y:S01]  /*18570*/  STL [R1+0x1f90], R0 ;  /* 0x001f900001007387 */ /* 0x0003e20000100800 */
[----:B------:R-:W-:-:S02]  /*18580*/  VIADD R252, R6, 0x3 ;  /* 0x0000000306fc7836 */ /* 0x000fc40000000000 */
[--C-:B------:R-:W-:Y:S01]  /*18590*/  @!P4 IMAD.IADD R229, R229, 0x1, -R247.reuse ;  /* 0x00000001e5e5c824 */ /* 0x100fe200078e0af7 */
[----:B------:R-:W-:Y:S01]  /*185a0*/  ISETP.GT.U32.AND P4, PT, R247, R235, PT ;  /* 0x000000ebf700720c */ /* 0x000fe20003f84070 */
[----:B------:R-:W-:Y:S01]  /*185b0*/  @!P2 IMAD.IADD R240, R240, 0x1, -R247 ;  /* 0x00000001f0f0a824 */ /* 0x000fe200078e0af7 */
[----:B------:R-:W-:Y:S01]  /*185c0*/  ISETP.GE.AND P2, PT, R252, RZ, PT ;  /* 0x000000fffc00720c */ /* 0x000fe20003f46270 */
[C---:B-1----:R-:W-:Y:S02]  /*185d0*/  VIADD R0, R6.reuse, 0x1fe ;  /* 0x000001fe06007836 */ /* 0x042fe40000000000 */
[----:B------:R-:W-:-:S03]  /*185e0*/  VIADD R252, R6, 0x4 ;  /* 0x0000000406fc7836 */ /* 0x000fc60000000000 */
[----:B------:R-:W-:Y:S01]  /*185f0*/  IABS R244, R0 ;  /* 0x0000000000f47213 */ /* 0x000fe20000000000 */
[--C-:B------:R-:W-:Y:S01]  /*18600*/  @!P0 IMAD.IADD R226, R226, 0x1, -R247.reuse ;  /* 0x00000001e2e28824 */ /* 0x100fe200078e0af7 */
[----:B------:R-:W-:Y:S01]  /*18610*/  ISETP.GT.U32.AND P0, PT, R247, R232, PT ;  /* 0x000000e8f700720c */ /* 0x000fe20003f04070 */
[----:B------:R1:W-:Y:S01]  /*18620*/  STL [R1+0x1f88], R0 ;  /* 0x001f880001007387 */ /* 0x0003e20000100800 */
[--C-:B------:R-:W-:Y:S01]  /*18630*/  @!P5 IMAD.IADD R243, R243, 0x1, -R247.reuse ;  /* 0x00000001f3f3d824 */ /* 0x100fe200078e0af7 */
[----:B------:R-:W-:Y:S02]  /*18640*/  ISETP.GE.AND P5, PT, R252, RZ, PT ;  /* 0x000000fffc00720c */ /* 0x000fe40003fa6270 */
[----:B------:R-:W2:Y:S01]  /*18650*/  S2R R252, SR_TID.X ;  /* 0x0000000000fc7919 */ /* 0x000ea20000002100 */
[----:B------:R-:W-:Y:S01]  /*18660*/  @!P4 IMAD.IADD R235, R235, 0x1, -R247 ;  /* 0x00000001ebebc824 */ /* 0x000fe200078e0af7 */
[----:B------:R-:W-:Y:S01]  /*18670*/  ISETP.GT.U32.AND P6, PT, R247, R237, PT ;  /* 0x000000edf700720c */ /* 0x000fe20003fc4070 */
[----:B-1----:R-:W-:Y:S01]  /*18680*/  IMAD.HI.U32 R0, R245, R244, RZ ;  /* 0x000000f4f5007227 */ /* 0x002fe200078e00ff */
[----:B------:R-:W-:-:S03]  /*18690*/  ISETP.GT.U32.AND P4, PT, R247, R242, PT ;  /* 0x000000f2f700720c */ /* 0x000fc60003f84070 */
[----:B------:R-:W-:-:S04]  /*186a0*/  IMAD.MOV R0, RZ, RZ, -R0 ;  /* 0x000000ffff007224 */ /* 0x000fc800078e0a00 */
[C---:B------:R-:W-:Y:S02]  /*186b0*/  IMAD R244, R247.reuse, R0, R244 ;  /* 0x00000000f7f47224 */ /* 0x040fe400078e02f4 */
[----:B------:R-:W-:Y:S02]  /*186c0*/  VIADD R0, R6, 0x1ff ;  /* 0x000001ff06007836 */ /* 0x000fe40000000000 */
[--C-:B------:R-:W-:Y:S01]  /*186d0*/  @!P0 IMAD.IADD R232, R232, 0x1, -R247.reuse ;  /* 0x00000001e8e88824 */ /* 0x100fe200078e0af7 */
[----:B------:R-:W-:Y:S02]  /*186e0*/  ISETP.GT.U32.AND P0, PT, R247, R239, PT ;  /* 0x000000eff700720c */ /* 0x000fe40003f04070 */
[----:B------:R1:W-:Y:S01]  /*186f0*/  STL [R1+0x1f84], R0 ;  /* 0x001f840001007387 */ /* 0x0003e20000100800 */
[----:B------:R-:W-:Y:S01]  /*18700*/  @!P6 IMAD.IADD R237, R237, 0x1, -R247 ;  /* 0x00000001edede824 */ /* 0x000fe200078e0af7 */
[----:B------:R-:W-:Y:S02]  /*18710*/  @!P4 IADD3 R242, R242, -R247, RZ ;  /* 0x800000f7f2f2c210 */ /* 0x000fe40007ffe0ff */
[----:B------:R-:W-:-:S02]  /*18720*/  ISETP.GT.U32.AND P6, PT, R247, R244, PT ;  /* 0x000000f4f700720c */ /* 0x000fc40003fc4070 */
[----:B------:R-:W-:Y:S02]  /*18730*/  ISETP.GE.AND P4, PT, R6, RZ, PT ;  /* 0x000000ff0600720c */ /* 0x000fe40003f86270 */
[----:B-1----:R-:W-:-:S05]  /*18740*/  IABS R0, R0 ;  /* 0x0000000000007213 */ /* 0x002fca0000000000 */
[----:B------:R-:W-:Y:S02]  /*18750*/  IMAD.MOV.U32 R2, RZ, RZ, R0 ;  /* 0x000000ffff027224 */ /* 0x000fe400078e0000 */
[----:B------:R-:W-:Y:S02]  /*18760*/  VIADD R0, R6, 0x2 ;  /* 0x0000000206007836 */ /* 0x000fe40000000000 */
[----:B------:R-:W-:Y:S02]  /*18770*/  @!P0 IMAD.IADD R239, R239, 0x1, -R247 ;  /* 0x00000001efef8824 */ /* 0x000fe400078e0af7 */
[----:B------:R-:W-:Y:S01]  /*18780*/  IMAD.MOV.U32 R3, RZ, RZ, R7 ;  /* 0x000000ffff037224 */ /* 0x000fe200078e0007 */
[----:B------:R-:W-:Y:S01]  /*18790*/  ISETP.GE.AND P0, PT, R0, RZ, PT ;  /* 0x000000ff0000720c */ /* 0x000fe20003f06270 */
[----:B------:R-:W-:Y:S02]  /*187a0*/  VIADD R0, R6, 0x5 ;  /* 0x0000000506007836 */ /* 0x000fe40000000000 */
[----:B------:R-:W-:Y:S01]  /*187b0*/  @!P6 IMAD.IADD R244, R244, 0x1, -R247 ;  /* 0x00000001f4f4e824 */ /* 0x000fe200078e0af7 */
[----:B------:R-:W-:-:S02]  /*187c0*/  @!P4 IADD3 R3, -R3, RZ, RZ ;  /* 0x000000ff0303c210 */ /* 0x000fc40007ffe1ff */
[----:B------:R-:W-:Y:S01]  /*187d0*/  ISETP.GE.AND P6, PT, R0, RZ, PT ;  /* 0x000000ff0000720c */ /* 0x000fe20003fc6270 */
[----:B------:R-:W-:Y:S01]  /*187e0*/  IMAD.MOV.U32 R4, RZ, RZ, R251 ;  /* 0x000000ffff047224 */ /* 0x000fe200078e00fb */
[----:B--2---:R-:W-:Y:S02]  /*187f0*/  LOP3.LUT R0, R252, 0x60, RZ, 0xc0, !PT ;  /* 0x00000060fc007812 */ /* 0x004fe400078ec0ff */
[----:B------:R-:W2:Y:S04]  /*18800*/  LDL.LU R252, [R1+0x444] ;  /* 0x0004440001fc7983 */ /* 0x000ea80000300800 */
[----:B------:R-:W3:Y:S01]  /*18810*/  LDL.LU R251, [R1+0x448] ;  /* 0x0004480001fb7983 */ /* 0x000ee20000300800 */
[----:B------:R-:W-:-:S03]  /*18820*/  @!P3 IMAD.MOV R4, RZ, RZ, -R4 ;  /* 0x000000ffff04b224 */ /* 0x000fc600078e0a04 */
[----:B------:R1:W-:Y:S01]  /*18830*/  STL [R1+0x434], R3 ;  /* 0x0004340301007387 */ /* 0x0003e20000100800 */
[----:B------:R-:W-:Y:S02]  /*18840*/  IMAD.MOV.U32 R5, RZ, RZ, R249 ;  /* 0x000000ffff057224 */ /* 0x000fe400078e00f9 */
[----:B-1----:R-:W-:Y:S02]  /*18850*/  IMAD.MOV.U32 R3, RZ, RZ, R250 ;  /* 0x000000ffff037224 */ /* 0x002fe400078e00fa */
[----:B------:R-:W4:Y:S02]  /*18860*/  LDL.LU R250, [R1+0x438] ;  /* 0x0004380001fa7983 */ /* 0x000f240000300800 */
[----:B------:R-:W-:Y:S02]  /*18870*/  @!P0 IMAD.MOV R3, RZ, RZ, -R3 ;  /* 0x000000ffff038224 */ /* 0x000fe400078e0a03 */
[----:B------:R1:W-:Y:S04]  /*18880*/  STL [R1+0x430], R4 ;  /* 0x0004300401007387 */ /* 0x0003e80000100800 */
[----:B------:R-:W4:Y:S04]  /*18890*/  LDL.LU R249, [R1+0x43c] ;  /* 0x00043c0001f97983 */ /* 0x000f280000300800 */
[----:B------:R1:W-:Y:S02]  /*188a0*/  STL [R1+0x42c], R3 ;  /* 0x00042c0301007387 */ /* 0x0003e40000100800 */
[----:B-1----:R-:W-:-:S02]  /*188b0*/  IMAD.MOV.U32 R4, RZ, RZ, R248 ;  /* 0x000000ffff047224 */ /* 0x002fc400078e00f8 */
[----:B------:R-:W4:Y:S04]  /*188c0*/  LDL.LU R3, [R1+0x41c] ;  /* 0x00041c0001037983 */ /* 0x000f280000300800 */
[----:B------:R-:W4:Y:S01]  /*188d0*/  LDL.LU R248, [R1+0x440] ;  /* 0x0004400001f87983 */ /* 0x000f220000300800 */
[----:B------:R-:W-:-:S13]  /*188e0*/  ISETP.GT.U32.AND P1, PT, R247, R234, PT ;  /* 0x000000eaf700720c */ /* 0x000fda0003f24070 */
[----:B------:R-:W-:Y:S01]  /*188f0*/  @!P1 IMAD.IADD R234, R234, 0x1, -R247 ;  /* 0x00000001eaea9824 */ /* 0x000fe200078e0af7 */
[----:B------:R-:W-:Y:S01]  /*18900*/  ISETP.GT.U32.AND P1, PT, R247, R228, PT ;  /* 0x000000e4f700720c */ /* 0x000fe20003f24070 */
[----:B------:R-:W-:Y:S02]  /*18910*/  IMAD.MOV.U32 R7, RZ, RZ, R246 ;  /* 0x000000ffff077224 */ /* 0x000fe400078e00f6 */
[----:B------:R-:W-:Y:S01]  /*18920*/  @!P2 IMAD.MOV R5, RZ, RZ, -R5 ;  /* 0x000000ffff05a224 */ /* 0x000fe200078e0a05 */
[----:B------:R-:W-:Y:S01]  /*18930*/  @!P5 IADD3 R4, -R4, RZ, RZ ;  /* 0x000000ff0404d210 */ /* 0x000fe20007ffe1ff */
[----:B------:R-:W4:Y:S01]  /*18940*/  LDL.LU R246, [R1+0x44c] ;  /* 0x00044c0001f67983 */ /* 0x000f220000300800 */
[----:B------:R-:W-:-:S03]  /*18950*/  @!P6 IMAD.MOV R7, RZ, RZ, -R7 ;  /* 0x000000ffff07e224 */ /* 0x000fc600078e0a07 */
[----:B------:R1:W-:Y:S04]  /*18960*/  STL [R1+0x428], R5 ;  /* 0x0004280501007387 */ /* 0x0003e80000100800 */
[----:B------:R-:W-:Y:S01]  /*18970*/  @!P1 IMAD.IADD R228, R228, 0x1, -R247 ;  /* 0x00000001e4e49824 */ /* 0x000fe200078e0af7 */
[----:B------:R-:W-:Y:S01]  /*18980*/  ISETP.GT.U32.AND P1, PT, R247, R234, PT ;  /* 0x000000eaf700720c */ /* 0x000fe20003f24070 */
[----:B-1----:R-:W4:Y:S04]  /*18990*/  LDL.LU R5, [R1+0x29cc] ;  /* 0x0029cc0001057983 */ /* 0x002f280000300800 */
[----:B------:R1:W-:Y:S01]  /*189a0*/  STL [R1+0x424], R4 ;  /* 0x0004240401007387 */ /* 0x0003e20000100800 */
[----:B------:R-:W-:-:S03]  /*189b0*/  IMAD.HI.U32 R245, R245, R2, RZ ;  /* 0x00000002f5f57227 */ /* 0x000fc600078e00ff */
[----:B-1----:R-:W4:Y:S04]  /*189c0*/  LDL.LU R4, [R1+0x29c8] ;  /* 0x0029c80001047983 */ /* 0x002f280000300800 */
[----:B------:R1:W-:Y:S01]  /*189d0*/  STL [R1+0x420], R7 ;  /* 0x0004200701007387 */ /* 0x0003e20000100800 */
[----:B------:R-:W-:Y:S01]  /*189e0*/  @!P1 IMAD.IADD R234, R234, 0x1, -R247 ;  /* 0x00000001eaea9824 */ /* 0x000fe200078e0af7 */
[----:B------:R-:W-:Y:S01]  /*189f0*/  ISETP.GT.U32.AND P1, PT, R247, R241, PT ;  /* 0x000000f1f700720c */ /* 0x000fe20003f24070 */
[----:B-1----:R-:W1:Y:S01]  /*18a00*/  S2R R7, SR_TID.X ;  /* 0x0000000000077919 */ /* 0x002e620000002100 */
[----:B------:R-:W-:-:S04]  /*18a10*/  IMAD.MOV R245, RZ, RZ, -R245 ;  /* 0x000000fffff57224 */ /* 0x000fc800078e0af5 */
[----:B------:R-:W-:-:S07]  /*18a20*/  IMAD R245, R247, R245, R2 ;  /* 0x000000f5f7f57224 */ /* 0x000fce00078e0202 */
[----:B------:R-:W-:Y:S01]  /*18a30*/  @!P1 IMAD.IADD R241, R241, 0x1, -R247 ;  /* 0x00000001f1f19824 */ /* 0x000fe200078e0af7 */
[----:B------:R-:W4:Y:S01]  /*18a40*/  LDC R2, c[0x0][0x234] ;  /* 0x00008d00ff027b82 */ /* 0x000f220000000800 */
[C---:B------:R-:W-:Y:S02]  /*18a50*/  ISETP.GT.U32.AND P1, PT, R247.reuse, R245, PT ;  /* 0x000000f5f700720c */ /* 0x040fe40003f24070 */
[C---:B------:R-:W-:Y:S02]  /*18a60*/  ISETP.GT.U32.AND P3, PT, R247.reuse, R240, PT ;  /* 0x000000f0f700720c */ /* 0x040fe40003f64070 */
[C---:B------:R-:W-:Y:S02]  /*18a70*/  ISETP.GT.U32.AND P0, PT, R247.reuse, R241, PT ;  /* 0x000000f1f700720c */ /* 0x040fe40003f04070 */
[C---:B------:R-:W-:Y:S02]  /*18a80*/  ISETP.GT.U32.AND P2, PT, R247.reuse, R242, PT ;  /* 0x000000f2f700720c */ /* 0x040fe40003f44070 */
[----:B------:R-:W-:-:S05]  /*18a90*/  ISETP.GT.U32.AND P4, PT, R247, R243, PT ;  /* 0x000000f3f700720c */ /* 0x000fca0003f84070 */
[----:B------:R-:W-:Y:S01]  /*18aa0*/  @!P1 IMAD.IADD R245, R245, 0x1, -R247 ;  /* 0x00000001f5f59824 */ /* 0x000fe200078e0af7 */
[C---:B------:R-:W-:Y:S02]  /*18ab0*/  ISETP.GT.U32.AND P1, PT, R247.reuse, R239, PT ;  /* 0x000000eff700720c */ /* 0x040fe40003f24070 */
[----:B------:R-:W-:Y:S01]  /*18ac0*/  ISETP.GT.U32.AND P6, PT, R247, R244, PT ;  /* 0x000000f4f700720c */ /* 0x000fe20003fc4070 */
[----:B-1----:R-:W-:Y:S01]  /*18ad0*/  IMAD.SHL.U32 R7, R7, 0x4, RZ ;  /* 0x0000000407077824 */ /* 0x002fe200078e00ff */
[----:B------:R-:W-:-:S04]  /*18ae0*/  ISETP.GT.U32.AND P5, PT, R247, R245, PT ;  /* 0x000000f5f700720c */ /* 0x000fc80003fa4070 */
[----:B------:R-:W-:-:S05]  /*18af0*/  LOP3.LUT R7, R7, 0x7c, RZ, 0xc0, !PT ;  /* 0x0000007c07077812 */ /* 0x000fca00078ec0ff */
[----:B------:R-:W-:Y:S02]  /*18b00*/  IMAD R7, R0, 0x400, R7 ;  /* 0x0000040000077824 */ /* 0x000fe400078e0207 */
[----:B------:R-:W4:Y:S01]  /*18b10*/  LDL R0, [R1+0x1eb4] ;  /* 0x001eb40001007983 */ /* 0x000f220000100800 */
[----:B------:R-:W-:-:S03]  /*18b20*/  @!P3 IMAD.IADD R240, R240, 0x1, -R247 ;  /* 0x00000001f0f0b824 */ /* 0x000fc600078e0af7 */
[----:B------:R1:W-:Y:S01]  /*18b30*/  STL.64 [R1+0x2680], R6 ;  /* 0x0026800601007387 */ /* 0x0003e20000100a00 */
[--C-:B------:R-:W-:Y:S01]  /*18b40*/  @!P0 IMAD.IADD R241, R241, 0x1, -R247.reuse ;  /* 0x00000001f1f18824 */ /* 0x100fe200078e0af7 */
[----:B------:R-:W-:Y:S01]  /*18b50*/  @!P4 IADD3 R243, R243, -R247, RZ ;  /* 0x800000f7f3f3c210 */ /* 0x000fe20007ffe0ff */
[--C-:B------:R-:W-:Y:S02]  /*18b60*/  @!P2 IMAD.IADD R242, R242, 0x1, -R247.reuse ;  /* 0x00000001f2f2a824 */ /* 0x100fe400078e0af7 */
[--C-:B------:R-:W-:Y:S02]  /*18b70*/  @!P1 IMAD.IADD R239, R239, 0x1, -R247.reuse ;  /* 0x00000001efef9824 */ /* 0x100fe400078e0af7 */
[--C-:B------:R-:W-:Y:S02]  /*18b80*/  @!P6 IMAD.IADD R244, R244, 0x1, -R247.reuse ;  /* 0x00000001f4f4e824 */ /* 0x100fe400078e0af7 */
[----:B------:R-:W-:Y:S02]  /*18b90*/  @!P5 IMAD.IADD R245, R245, 0x1, -R247 ;  /* 0x00000001f5f5d824 */ /* 0x000fe400078e0af7 */
[----:B------:R-:W4:Y:S01]  /*18ba0*/  LDL R247, [R1+0x1ecc] ;  /* 0x001ecc0001f77983 */ /* 0x000f220000100800 */
[----:B--2---:R-:W-:-:S03]  /*18bb0*/  ISETP.GE.AND P0, PT, R252, RZ, PT ;  /* 0x000000fffc00720c */ /* 0x004fc60003f06270 */
[----:B------:R-:W2:Y:S01]  /*18bc0*/  LDL R252, [R1+0x1eb8] ;  /* 0x001eb80001fc7983 */ /* 0x000ea20000100800 */
[----:B---3--:R-:W-:-:S03]  /*18bd0*/  ISETP.GE.AND P3, PT, R251, RZ, PT ;  /* 0x000000fffb00720c */ /* 0x008fc60003f66270 */
[----:B------:R-:W3:Y:S01]  /*18be0*/  LDL R251, [R1+0x1ebc] ;  /* 0x001ebc0001fb7983 */ /* 0x000ee20000100800 */
[----:B----4-:R-:W-:-:S03]  /*18bf0*/  ISETP.GE.AND P4, PT, R249, RZ, PT ;  /* 0x000000fff900720c */ /* 0x010fc60003f86270 */
[----:B------:R-:W4:Y:S01]  /*18c00*/  LDL R249, [R1+0x1ec4] ;  /* 0x001ec40001f97983 */ /* 0x000f220000100800 */
[----:B-1----:R-:W-:Y:S02]  /*18c10*/  IMAD R6, R3, R2, RZ ;  /* 0x0000000203067224 */ /* 0x002fe400078e02ff */
[----:B------:R-:W1:Y:S01]  /*18c20*/  LDC.64 R2, c[0x0][0x218] ;  /* 0x00008600ff027b82 */ /* 0x000e620000000a00 */
[----:B------:R-:W-:Y:S02]  /*18c30*/  ISETP.GE.AND P2, PT, R248, RZ, PT ;  /* 0x000000fff800720c */ /* 0x000fe40003f46270 */
[----:B------:R-:W4:Y:S04]  /*18c40*/  LDL R248, [R1+0x1ec0] ;  /* 0x001ec00001f87983 */ /* 0x000f280000100800 */
[----:B------:R1:W-:Y:S04]  /*18c50*/  STL [R1+0x4a8], R6 ;  /* 0x0004a80601007387 */ /* 0x0003e80000100800 */
[----:B-1----:R-:W2:Y:S04]  /*18c60*/  LDL.LU R6, [R1+0x418] ;  /* 0x0004180001067983 */ /* 0x002ea80000300800 */
[----:B------:R1:W-:Y:S02]  /*18c70*/  STL.64 [R1+0x4a0], R2 ;  /* 0x0004a00201007387 */ /* 0x0003e40000100a00 */
[----:B-1----:R-:W1:Y:S01]  /*18c80*/  LDC.64 R2, c[0x0][0x210] ;  /* 0x00008400ff027b82 */ /* 0x002e620000000a00 */
[----:B------:R-:W-:-:S02]  /*18c90*/  ISETP.GE.AND P1, PT, R246, RZ, PT ;  /* 0x000000fff600720c */ /* 0x000fc40003f26270 */
[----:B------:R-:W-:Y:S02]  /*18ca0*/  ISETP.GE.AND P6, PT, R250, RZ, PT ;  /* 0x000000fffa00720c */ /* 0x000fe40003fc6270 */
[----:B------:R-:W4:Y:S01]  /*18cb0*/  LDL R250, [R1+0x1ec8] ;  /* 0x001ec80001fa7983 */ /* 0x000f220000100800 */
[----:B-1----:R-:W-:-:S03]  /*18cc0*/  IMAD.MOV.U32 R246, RZ, RZ, R3 ;  /* 0x000000fffff67224 */ /* 0x002fc600078e0003 */
[----:B------:R1:W-:Y:S04]  /*18cd0*/  STL [R1+0x498], R2 ;  /* 0x0004980201007387 */ /* 0x0003e80000100800 */
[----:B-1----:R-:W4:Y:S04]  /*18ce0*/  LDL.LU.64 R2, [R1+0x29c0] ;  /* 0x0029c00001027983 */ /* 0x002f280000300a00 */
[----:B------:R1:W-:Y:S04]  /*18cf0*/  STL [R1+0x2938], R246 ;  /* 0x002938f601007387 */ /* 0x0003e80000100800 */
[----:B------:R-:W4:Y:S04]  /*18d00*/  LDL R7, [R1+0x1ed0] ;  /* 0x001ed00001077983 */ /* 0x000f280000100800 */
[----:B-1----:R-:W3:Y:S01]  /*18d10*/  LDL.LU R246, [R1+0x414] ;  /* 0x0004140001f67983 */ /* 0x002ee20000300800 */
[----:B--2---:R-:W-:Y:S01]  /*18d20*/  @!P1 IMAD.MOV R6, RZ, RZ, -R6 ;  /* 0x000000ffff069224 */ /* 0x004fe200078e0a06 */
[----:B------:R-:W-:-:S02]  /*18d30*/  ISETP.GE.AND P1, PT, R0, RZ, PT ;  /* 0x000000ff0000720c */ /* 0x000fc40003f26270 */
[----:B------:R-:W2:Y:S04]  /*18d40*/  LDL R0, [R1+0x1ed4] ;  /* 0x001ed40001007983 */ /* 0x000ea80000100800 */
[----:B------:R1:W-:Y:S04]  /*18d50*/  STL [R1+0x418], R6 ;  /* 0x0004180601007387 */ /* 0x0003e80000100800 */
[----:B-1----:R-:W4:Y:S01]  /*18d60*/  LDL.LU R6, [R1+0x410] ;  /* 0x0004100001067983 */ /* 0x002f220000300800 */
[----:B---3--:R-:W-:Y:S01]  /*18d70*/  @!P3 IMAD.MOV R246, RZ, RZ, -R246 ;  /* 0x000000fffff6b224 */ /* 0x008fe200078e0af6 */
[----:B------:R-:W-:-:S02]  /*18d80*/  ISETP.GE.AND P3, PT, R251, RZ, PT ;  /* 0x000000fffb00720c */ /* 0x000fc40003f66270 */
[----:B------:R-:W3:Y:S04]  /*18d90*/  LDL R251, [R1+0x1edc] ;  /* 0x001edc0001fb7983 */ /* 0x000ee80000100800 */
[----:B------:R1:W-:Y:S04]  /*18da0*/  STL [R1+0x414], R246 ;  /* 0x000414f601007387 */ /* 0x0003e80000100800 */
[----:B-1----:R-:W2:Y:S01]  /*18db0*/  LDL.LU R246, [R1+0x40c] ;  /* 0x00040c0001f67983 */ /* 0x002ea20000300800 */
[----:B----4-:R-:W-:Y:S01]  /*18dc0*/  @!P0 IMAD.MOV R6, RZ, RZ, -R6 ;  /* 0x000000ffff068224 */ /* 0x010fe200078e0a06 */
[----:B------:R-:W-:-:S02]  /*18dd0*/  ISETP.GE.AND P0, PT, R252, RZ, PT ;  /* 0x000000fffc00720c */ /* 0x000fc40003f06270 */
[----:B------:R-:W4:Y:S04]  /*18de0*/  LDL R252, [R1+0x1ed8] ;  /* 0x001ed80001fc7983 */ /* 0x000f280000100800 */
[----:B------:R1:W-:Y:S04]  /*18df0*/  STL [R1+0x410], R6 ;  /* 0x0004100601007387 */ /* 0x0003e80000100800 */
[----:B-1----:R-:W3:Y:S01]  /*18e00*/  LDL.LU R6, [R1+0x408] ;  /* 0x0004080001067983 */ /* 0x002ee20000300800 */
[----:B--2---:R-:W-:Y:S01]  /*18e10*/  @!P2 IMAD.MOV R246, RZ, RZ, -R246 ;  /* 0x000000fffff6a224 */ /* 0x004fe200078e0af6 */
[----:B------:R-:W-:-:S02]  /*18e20*/  ISETP.GE.AND P2, PT, R248, RZ, PT ;  /* 0x000000fff800720c */ /* 0x000fc40003f46270 */
[----:B------:R-:W2:Y:S04]  /*18e30*/  LDL R248, [R1+0x1ee0] ;  /* 0x001ee00001f87983 */ /* 0x000ea80000100800 */
[----:B------:R1:W-:Y:S04]  /*18e40*/  STL [R1+0x40c], R246 ;  /* 0x00040cf601007387 */ /* 0x0003e80000100800 */
[----:B-1----:R-:W4:Y:S01]  /*18e50*/  LDL.LU R246, [R1+0x404] ;  /* 0x0004040001f67983 */ /* 0x002f220000300800 */
[----:B---3--:R-:W-:Y:S02]  /*18e60*/  @!P4 IADD3 R6, -R6, RZ, RZ ;  /* 0x000000ff0606c210 */ /* 0x008fe40007ffe1ff */
[----:B------:R-:W-:-:S02]  /*18e70*/  ISETP.GE.AND P4, PT, R249, RZ, PT ;  /* 0x000000fff900720c */ /* 0x000fc40003f86270 */
[----:B------:R-:W3:Y:S04]  /*18e80*/  LDL R249, [R1+0x1ee4] ;  /* 0x001ee40001f97983 */ /* 0x000ee80000100800 */
[----:B------:R1:W-:Y:S04]  /*18e90*/  STL [R1+0x408], R6 ;  /* 0x0004080601007387 */ /* 0x0003e80000100800 */
[----:B-1----:R-:W2:Y:S01]  /*18ea0*/  LDL.LU R6, [R1+0x400] ;  /* 0x0004000001067983 */ /* 0x002ea20000300800 */
[----:B------:R-:W-:-:S03]  /*18eb0*/  ISETP.GE.AND P5, PT, R247, RZ, PT ;  /* 0x000000fff700720c */ /* 0x000fc60003fa6270 */
[----:B------:R-:W3:Y:S01]  /*18ec0*/  LDL R247, [R1+0x1eec] ;  /* 0x001eec0001f77983 */ /* 0x000ee20000100800 */
[----:B----4-:R-:W-:-:S05]  /*18ed0*/  @!P6 IMAD.MOV R246, RZ, RZ, -R246 ;  /* 0x000000fffff6e224 */ /* 0x010fca00078e0af6 */
[----:B------:R1:W-:Y:S04]  /*18ee0*/  STL [R1+0x404], R246 ;  /* 0x000404f601007387 */ /* 0x0003e80000100800 */
[----:B-1----:R-:W4:Y:S01]  /*18ef0*/  LDL.LU R246, [R1+0x3fc] ;  /* 0x0003fc0001f67983 */ /* 0x002f220000300800 */
[----:B--2---:R-:W-:Y:S01]  /*18f00*/  @!P1 IMAD.MOV R6, RZ, RZ, -R6 ;  /* 0x000000ffff069224 */ /* 0x004fe200078e0a06 */
[----:B------:R-:W-:Y:S02]  /*18f10*/  ISETP.GE.AND P1, PT, R250, RZ, PT ;  /* 0x000000fffa00720c */ /* 0x000fe40003f26270 */
[----:B------:R-:W2:Y:S04]  /*18f20*/  LDL R250, [R1+0x1ee8] ;  /* 0x001ee80001fa7983 */ /* 0x000ea80000100800 */
[----:B------:R1:W-:Y:S04]  /*18f30*/  STL [R1+0x400], R6 ;  /* 0x0004000601007387 */ /* 0x0003e80000100800 */
[----:B-1----:R-:W3:Y:S01]  /*18f40*/  LDL.LU R6, [R1+0x3f8] ;  /* 0x0003f80001067983 */ /* 0x002ee20000300800 */
[----:B----4-:R-:W-:Y:S01]  /*18f50*/  @!P3 IMAD.MOV R246, RZ, RZ, -R246 ;  /* 0x000000fffff6b224 */ /* 0x010fe200078e0af6 */
[----:B------:R-:W-:-:S02]  /*18f60*/  ISETP.GE.AND P3, PT, R7, RZ, PT ;  /* 0x000000ff0700720c */ /* 0x000fc40003f66270 */
[----:B------:R-:W4:Y:S04]  /*18f70*/  LDL R7, [R1+0x1ef0] ;  /* 0x001ef00001077983 */ /* 0x000f280000100800 */
[----:B------:R1:W-:Y:S04]  /*18f80*/  STL [R1+0x3fc], R246 ;  /* 0x0003fcf601007387 */ /* 0x0003e80000100800 */
[----:B-1----:R-:W2:Y:S01]  /*18f90*/  LDL.LU R246, [R1+0x3f4] ;  /* 0x0003f40001f67983 */ /* 0x002ea20000300800 */
[----:B---3--:R-:W-:Y:S01]  /*18fa0*/  @!P0 IMAD.MOV R6, RZ, RZ, -R6 ;  /* 0x000000ffff068224 */ /* 0x008fe200078e0a06 */
[----:B------:R-:W-:-:S02]  /*18fb0*/  ISETP.GE.AND P0, PT, R0, RZ, PT ;  /* 0x000000ff0000720c */ /* 0x000fc40003f06270 */
[----:B------:R-:W3:Y:S04]  /*18fc0*/  LDL R0, [R1+0x1ef4] ;  /* 0x001ef40001007983 */ /* 0x000ee80000100800 */
[----:B------:R1:W-:Y:S04]  /*18fd0*/  STL [R1+0x3f8], R6 ;  /* 0x0003f80601007387 */ /* 0x0003e80000100800 */
[----:B-1----:R-:W4:Y:S01]  /*18fe0*/  LDL.LU R6, [R1+0x3f0] ;  /* 0x0003f00001067983 */ /* 0x002f220000300800 */
[----:B--2---:R-:W-:Y:S01]  /*18ff0*/  @!P2 IMAD.MOV R246, RZ, RZ, -R246 ;  /* 0x000000fffff6a224 */ /* 0x004fe200078e0af6 */
[----:B------:R-:W-:-:S02]  /*19000*/  ISETP.GE.AND P2, PT, R251, RZ, PT ;  /* 0x000000fffb00720c */ /* 0x000fc40003f46270 */
        /* <DEDUP_REMOVED lines=13> */
[----:B--2---:R-:W-:Y:S02]  /*190e0*/  @!P1 IADD3 R6, -R6, RZ, RZ ;  /* 0x000000ff06069210 */ /* 0x004fe40007ffe1ff */
        /* <DEDUP_REMOVED lines=39> */
[----:B---3--:R-:W-:Y:S02]  /*19360*/  @!P0 IADD3 R6, -R6, RZ, RZ ;  /* 0x000000ff06068210 */ /* 0x008fe40007ffe1ff */
        /* <DEDUP_REMOVED lines=39> */
[----:B----4-:R-:W-:Y:S02]  /*195e0*/  @!P4 IADD3 R6, -R6, RZ, RZ ;  /* 0x000000ff0606c210 */ /* 0x010fe40007ffe1ff */
        /* <DEDUP_REMOVED lines=1035> */
[----:B------:R-:W-:-:S04]  /*1d6a0*/  ISETP.GE.AND P3, PT, R248, RZ, PT ;  /* 0x000000fff800720c */ /* 0x000fc80003f66270 */
[----:B------:R1:W-:Y:S04]  /*1d6b0*/  STL [R1+0x6c], R246 ;  /* 0x00006cf601007387 */ /* 0x0003e80000100800 */
[----:B-1----:R-:W4:Y:S04]  /*1d6c0*/  LDL.LU R246, [R1+0x64] ;  /* 0x0000640001f67983 */ /* 0x002f280000300800 */
[----:B------:R-:W2:Y:S01]  /*1d6d0*/  LDL R248, [R1+0x2484] ;  /* 0x0024840001f87983 */ /* 0x000ea20000100800 */
[----:B---3--:R-:W-:-:S05]  /*1d6e0*/  @!P0 IADD3 R6, -R6, RZ, RZ ;  /* 0x000000ff06068210 */ /* 0x008fca0007ffe1ff */
[----:B------:R1:W-:Y:S04]  /*1d6f0*/  STL [R1+0x68], R6 ;  /* 0x0000680601007387 */ /* 0x0003e80000100800 */
[----:B-1----:R-:W3:Y:S01]  /*1d700*/  LDL.LU R6, [R1+0x60] ;  /* 0x0000600001067983 */ /* 0x002ee20000300800 */
[----:B------:R-:W-:-:S03]  /*1d710*/  ISETP.GE.AND P0, PT, R249, RZ, PT ;  /* 0x000000fff900720c */ /* 0x000fc60003f06270 */
[----:B------:R-:W2:Y:S01]  /*1d720*/  LDL R249, [R1+0x2480] ;  /* 0x0024800001f97983 */ /* 0x000ea20000100800 */
[----:B----4-:R-:W-:Y:S01]  /*1d730*/  @!P2 IMAD.MOV R246, RZ, RZ, -R246 ;  /* 0x000000fffff6a224 */ /* 0x010fe200078e0af6 */
[----:B------:R-:W-:Y:S02]  /*1d740*/  ISETP.GE.AND P2, PT, R247, RZ, PT ;  /* 0x000000fff700720c */ /* 0x000fe40003f46270 */
[----:B------:R-:W4:Y:S04]  /*1d750*/  LDL.LU R247, [R1+0x5c] ;  /* 0x00005c0001f77983 */ /* 0x000f280000300800 */
[----:B------:R1:W-:Y:S04]  /*1d760*/  STL [R1+0x64], R246 ;  /* 0x000064f601007387 */ /* 0x0003e80000100800 */
[----:B-1----:R-:W2:Y:S01]  /*1d770*/  LDL R246, [R1+0x247c] ;  /* 0x00247c0001f67983 */ /* 0x002ea20000100800 */
[----:B---3--:R-:W-:Y:S01]  /*1d780*/  @!P4 IMAD.MOV R6, RZ, RZ, -R6 ;  /* 0x000000ffff06c224 */ /* 0x008fe200078e0a06 */
[----:B------:R-:W-:-:S02]  /*1d790*/  ISETP.GE.AND P4, PT, R250, RZ, PT ;  /* 0x000000fffa00720c */ /* 0x000fc40003f86270 */
[----:B------:R-:W3:Y:S04]  /*1d7a0*/  LDL.LU R250, [R1+0x58] ;  /* 0x0000580001fa7983 */ /* 0x000ee80000300800 */
[----:B------:R1:W-:Y:S04]  /*1d7b0*/  STL [R1+0x60], R6 ;  /* 0x0000600601007387 */ /* 0x0003e80000100800 */
[----:B-1----:R-:W2:Y:S01]  /*1d7c0*/  LDL R6, [R1+0x2478] ;  /* 0x0024780001067983 */ /* 0x002ea20000100800 */
        /* <DEDUP_REMOVED lines=11> */
[----:B------:R-:W-:-:S04]  /*1d880*/  ISETP.GE.AND P3, PT, R251, RZ, PT ;  /* 0x000000fffb00720c */ /* 0x000fc80003f66270 */
[----:B------:R1:W-:Y:S04]  /*1d890*/  STL [R1+0x54], R247 ;  /* 0x000054f701007387 */ /* 0x0003e80000100800 */
[----:B-1----:R-:W2:Y:S04]  /*1d8a0*/  LDL R247, [R1+0x246c] ;  /* 0x00246c0001f77983 */ /* 0x002ea80000100800 */
[----:B------:R-:W3:Y:S01]  /*1d8b0*/  LDL.LU R251, [R1+0x4c] ;  /* 0x00004c0001fb7983 */ /* 0x000ee20000300800 */
[----:B----4-:R-:W-:Y:S01]  /*1d8c0*/  @!P0 IMAD.MOV R250, RZ, RZ, -R250 ;  /* 0x000000fffffa8224 */ /* 0x010fe200078e0afa */
[----:B------:R-:W-:-:S04]  /*1d8d0*/  ISETP.GE.AND P0, PT, R252, RZ, PT ;  /* 0x000000fffc00720c */ /* 0x000fc80003f06270 */
[----:B------:R1:W-:Y:S04]  /*1d8e0*/  STL [R1+0x50], R250 ;  /* 0x000050fa01007387 */ /* 0x0003e80000100800 */
[----:B-1----:R-:W4:Y:S04]  /*1d8f0*/  LDL R250, [R1+0x2468] ;  /* 0x0024680001fa7983 */ /* 0x002f280000100800 */
[----:B------:R-:W2:Y:S01]  /*1d900*/  LDL.LU R252, [R1+0x48] ;  /* 0x0000480001fc7983 */ /* 0x000ea20000300800 */
[----:B---3--:R-:W-:Y:S01]  /*1d910*/  @!P2 IMAD.MOV R251, RZ, RZ, -R251 ;  /* 0x000000fffffba224 */ /* 0x008fe200078e0afb */
[----:B------:R-:W-:-:S04]  /*1d920*/  ISETP.GE.AND P2, PT, R248, RZ, PT ;  /* 0x000000fff800720c */ /* 0x000fc80003f46270 */
[----:B------:R1:W-:Y:S04]  /*1d930*/  STL [R1+0x4c], R251 ;  /* 0x00004cfb01007387 */ /* 0x0003e80000100800 */
[----:B-1----:R-:W3:Y:S04]  /*1d940*/  LDL R251, [R1+0x2464] ;  /* 0x0024640001fb7983 */ /* 0x002ee80000100800 */
[----:B------:R-:W4:Y:S01]  /*1d950*/  LDL.LU R248, [R1+0x44] ;  /* 0x0000440001f87983 */ /* 0x000f220000300800 */
[----:B--2---:R-:W-:Y:S02]  /*1d960*/  @!P4 IADD3 R252, -R252, RZ, RZ ;  /* 0x000000fffcfcc210 */ /* 0x004fe40007ffe1ff */
[----:B------:R-:W-:-:S03]  /*1d970*/  ISETP.GE.AND P4, PT, R249, RZ, PT ;  /* 0x000000fff900720c */ /* 0x000fc60003f86270 */
        /* <DEDUP_REMOVED lines=26> */
[----:B-1----:R-:W3:Y:S04]  /*1db20*/  LDL.LU R246, [R1+0x2c] ;  /* 0x00002c0001f67983 */ /* 0x002ee80000300800 */
[----:B------:R-:W4:Y:S01]  /*1db30*/  LDL R247, [R1+0x244c] ;  /* 0x00244c0001f77983 */ /* 0x000f220000100800 */
[----:B--2---:R-:W-:Y:S01]  /*1db40*/  @!P4 IMAD.MOV R0, RZ, RZ, -R0 ;  /* 0x000000ffff00c224 */ /* 0x004fe200078e0a00 */
[----:B------:R-:W-:-:S04]  /*1db50*/  ISETP.GE.AND P4, PT, R250, RZ, PT ;  /* 0x000000fffa00720c */ /* 0x000fc80003f86270 */
[----:B------:R1:W-:Y:S04]  /*1db60*/  STL [R1+0x30], R0 ;  /* 0x0000300001007387 */ /* 0x0003e80000100800 */
[----:B-1----:R-:W2:Y:S04]  /*1db70*/  LDL.LU R0, [R1+0x29b8] ;  /* 0x0029b80001007983 */ /* 0x002ea80000300800 */
[----:B------:R-:W4:Y:S01]  /*1db80*/  LDL.LU R250, [R1+0x28] ;  /* 0x0000280001fa7983 */ /* 0x000f220000300800 */
[----:B---3--:R-:W-:Y:S01]  /*1db90*/  @!P5 IMAD.MOV R246, RZ, RZ, -R246 ;  /* 0x000000fffff6d224 */ /* 0x008fe200078e0af6 */
[----:B------:R-:W-:-:S02]  /*1dba0*/  ISETP.GE.AND P5, PT, R251, RZ, PT ;  /* 0x000000fffb00720c */ /* 0x000fc40003fa6270 */
[----:B------:R-:W3:Y:S04]  /*1dbb0*/  LDL R251, [R1+0x2448] ;  /* 0x0024480001fb7983 */ /* 0x000ee80000100800 */
[----:B------:R1:W-:Y:S04]  /*1dbc0*/  STL [R1+0x2c], R246 ;  /* 0x00002cf601007387 */ /* 0x0003e80000100800 */
[----:B-1----:R-:W2:Y:S01]  /*1dbd0*/  LDL.LU R246, [R1+0x24] ;  /* 0x0000240001f67983 */ /* 0x002ea20000300800 */
[----:B----4-:R-:W-:Y:S02]  /*1dbe0*/  @!P1 IADD3 R250, -R250, RZ, RZ ;  /* 0x000000fffafa9210 */ /* 0x010fe40007ffe1ff */
[----:B------:R-:W-:-:S03]  /*1dbf0*/  ISETP.GE.AND P1, PT, R252, RZ, PT ;  /* 0x000000fffc00720c */ /* 0x000fc60003f26270 */
[----:B------:R1:W-:Y:S04]  /*1dc00*/  STL [R1+0x28], R250 ;  /* 0x000028fa01007387 */ /* 0x0003e80000100800 */
[----:B-1----:R-:W4:Y:S04]  /*1dc10*/  LDL R250, [R1+0x2444] ;  /* 0x0024440001fa7983 */ /* 0x002f280000100800 */
[----:B------:R-:W3:Y:S01]  /*1dc20*/  LDL.LU R252, [R1+0x20] ;  /* 0x0000200001fc7983 */ /* 0x000ee20000300800 */
[----:B--2---:R-:W-:Y:S01]  /*1dc30*/  @!P3 IMAD.MOV R246, RZ, RZ, -R246 ;  /* 0x000000fffff6b224 */ /* 0x004fe200078e0af6 */
[----:B------:R-:W-:-:S04]  /*1dc40*/  ISETP.GE.AND P3, PT, R248, RZ, PT ;  /* 0x000000fff800720c */ /* 0x000fc80003f66270 */
[----:B------:R1:W-:Y:S04]  /*1dc50*/  STL [R1+0x24], R246 ;  /* 0x000024f601007387 */ /* 0x0003e80000100800 */
[----:B-1----:R-:W2:Y:S04]  /*1dc60*/  LDL.LU R246, [R1+0x1c] ;  /* 0x00001c0001f67983 */ /* 0x002ea80000300800 */
[----:B------:R-:W4:Y:S01]  /*1dc70*/  LDL R248, [R1+0x2440] ;  /* 0x0024400001f87983 */ /* 0x000f220000100800 */
[----:B---3--:R-:W-:-:S05]  /*1dc80*/  @!P0 IMAD.MOV R252, RZ, RZ, -R252 ;  /* 0x000000fffffc8224 */ /* 0x008fca00078e0afc */
[----:B------:R1:W-:Y:S04]  /*1dc90*/  STL [R1+0x20], R252 ;  /* 0x000020fc01007387 */ /* 0x0003e80000100800 */
[----:B-1----:R-:W3:Y:S01]  /*1dca0*/  LDL.LU R252, [R1+0x29b4] ;  /* 0x0029b40001fc7983 */ /* 0x002ee20000300800 */
[----:B------:R-:W-:-:S03]  /*1dcb0*/  ISETP.GE.AND P0, PT, R249, RZ, PT ;  /* 0x000000fff900720c */ /* 0x000fc60003f06270 */
[----:B------:R-:W4:Y:S01]  /*1dcc0*/  LDL R249, [R1+0x243c] ;  /* 0x00243c0001f97983 */ /* 0x000f220000100800 */
[----:B--2---:R-:W-:Y:S01]  /*1dcd0*/  @!P2 IMAD.MOV R246, RZ, RZ, -R246 ;  /* 0x000000fffff6a224 */ /* 0x004fe200078e0af6 */
[----:B------:R-:W-:-:S04]  /*1dce0*/  ISETP.GE.AND P2, PT, R7, RZ, PT ;  /* 0x000000ff0700720c */ /* 0x000fc80003f46270 */
[----:B------:R-:W-:Y:S04]  /*1dcf0*/  STL [R1+0x293c], R246 ;  /* 0x00293cf601007387 */ /* 0x000fe80000100800 */
[----:B------:R-:W2:Y:S01]  /*1dd00*/  LDL.LU R7, [R1+0x14] ;  /* 0x0000140001077983 */ /* 0x000ea20000300800 */
[----:B---3--:R-:W-:Y:S01]  /*1dd10*/  @!P4 IMAD.MOV R252, RZ, RZ, -R252 ;  /* 0x000000fffffcc224 */ /* 0x008fe200078e0afc */
[----:B------:R-:W-:-:S04]  /*1dd20*/  ISETP.GE.AND P4, PT, R6, RZ, PT ;  /* 0x000000ff0600720c */ /* 0x000fc80003f86270 */
[----:B------:R-:W-:Y:S04]  /*1dd30*/  STL [R1+0x2940], R252 ;  /* 0x002940fc01007387 */ /* 0x000fe80000100800 */
[----:B------:R-:W3:Y:S01]  /*1dd40*/  LDL.LU R6, [R1+0x10] ;  /* 0x0000100001067983 */ /* 0x000ee20000300800 */
[----:B--2---:R-:W-:-:S05]  /*1dd50*/  @!P5 IMAD.MOV R7, RZ, RZ, -R7 ;  /* 0x000000ffff07d224 */ /* 0x004fca00078e0a07 */
[----:B------:R1:W-:Y:S04]  /*1dd60*/  STL [R1+0x2944], R7 ;  /* 0x0029440701007387 */ /* 0x0003e80000100800 */
[----:B-1----:R-:W2:Y:S04]  /*1dd70*/  LDL R7, [R1+0x2434] ;  /* 0x0024340001077983 */ /* 0x002ea80000100800 */
[----:B------:R-:W4:Y:S04]  /*1dd80*/  LDL.LU R246, [R1+0xc] ;  /* 0x00000c0001f67983 */ /* 0x000f280000300800 */
[----:B------:R-:W2:Y:S01]  /*1dd90*/  LDL R252, [R1+0x2430] ;  /* 0x0024300001fc7983 */ /* 0x000ea20000100800 */
[----:B---3--:R-:W-:Y:S01]  /*1dda0*/  @!P1 IMAD.MOV R6, RZ, RZ, -R6 ;  /* 0x000000ffff069224 */ /* 0x008fe200078e0a06 */
[----:B------:R-:W-:-:S04]  /*1ddb0*/  ISETP.GE.AND P1, PT, R251, RZ, PT ;  /* 0x000000fffb00720c */ /* 0x000fc80003f26270 */
[----:B------:R1:W-:Y:S04]  /*1ddc0*/  STL [R1+0x2948], R6 ;  /* 0x0029480601007387 */ /* 0x0003e80000100800 */
[----:B-1----:R-:W3:Y:S04]  /*1ddd0*/  LDL R6, [R1+0x2438] ;  /* 0x0024380001067983 */ /* 0x002ee80000100800 */
[----:B------:R-:W2:Y:S01]  /*1dde0*/  LDL.LU R251, [R1+0x8] ;  /* 0x0000080001fb7983 */ /* 0x000ea20000300800 */
[----:B------:R-:W-:Y:S01]  /*1ddf0*/  ISETP.GE.AND P5, PT, R247, RZ, PT ;  /* 0x000000fff700720c */ /* 0x000fe20003fa6270 */
[----:B----4-:R-:W-:Y:S01]  /*1de00*/  @!P3 IMAD.MOV R246, RZ, RZ, -R246 ;  /* 0x000000fffff6b224 */ /* 0x010fe200078e0af6 */
[----:B------:R-:W-:-:S04]  /*1de10*/  ISETP.GE.AND P3, PT, R250, RZ, PT ;  /* 0x000000fffa00720c */ /* 0x000fc80003f66270 */
[----:B------:R1:W-:Y:S04]  /*1de20*/  STL [R1+0xc], R246 ;  /* 0x00000cf601007387 */ /* 0x0003e80000100800 */
[----:B-1----:R-:W4:Y:S04]  /*1de30*/  LDL R246, [R1+0x242c] ;  /* 0x00242c0001f67983 */ /* 0x002f280000100800 */
[----:B------:R-:W3:Y:S04]  /*1de40*/  LDL.LU R247, [R1+0x4] ;  /* 0x0000040001f77983 */ /* 0x000ee80000300800 */
[----:B------:R-:W4:Y:S01]  /*1de50*/  LDL R250, [R1+0x2428] ;  /* 0x0024280001fa7983 */ /* 0x000f220000100800 */
[----:B--2---:R-:W-:-:S02]  /*1de60*/  @!P0 IADD3 R251, -R251, RZ, RZ ;  /* 0x000000fffbfb8210 */ /* 0x004fc40007ffe1ff */
[----:B------:R-:W-:-:S03]  /*1de70*/  ISETP.GE.AND P0, PT, R248, RZ, PT ;  /* 0x000000fff800720c */ /* 0x000fc60003f06270 */
[----:B------:R1:W-:Y:S04]  /*1de80*/  STL [R1+0x294c], R251 ;  /* 0x00294cfb01007387 */ /* 0x0003e80000100800 */
[----:B------:R-:W2:Y:S01]  /*1de90*/  LDL.LU R248, [R1] ;  /* 0x0000000001f87983 */ /* 0x000ea20000300800 */
[----:B------:R-:W-:Y:S01]  /*1dea0*/  @!P1 IMAD.MOV R2, RZ, RZ, -R2 ;  /* 0x000000ffff029224 */ /* 0x000fe200078e0a02 */
[----:B------:R-:W-:Y:S01]  /*1deb0*/  ISETP.GE.AND P1, PT, R252, RZ, PT ;  /* 0x000000fffc00720c */ /* 0x000fe20003f26270 */
[----:B------:R-:W-:Y:S02]  /*1dec0*/  @!P3 IMAD.MOV R3, RZ, RZ, -R3 ;  /* 0x000000ffff03b224 */ /* 0x000fe400078e0a03 */
[----:B---3--:R-:W-:Y:S01]  /*1ded0*/  @!P2 IMAD.MOV R247, RZ, RZ, -R247 ;  /* 0x000000fffff7a224 */ /* 0x008fe200078e0af7 */
[----:B------:R-:W-:Y:S01]  /*1dee0*/  ISETP.GE.AND P2, PT, R249, RZ, PT ;  /* 0x000000fff900720c */ /* 0x000fe20003f46270 */
[----:B------:R-:W-:-:S03]  /*1def0*/  IMAD.MOV.U32 R249, RZ, RZ, R0 ;  /* 0x000000fffff97224 */ /* 0x000fc600078e0000 */
[----:B------:R3:W-:Y:S01]  /*1df00*/  STL [R1+0x2950], R247 ;  /* 0x002950f701007387 */ /* 0x0007e20000100800 */
[----:B------:R-:W-:-:S03]  /*1df10*/  @!P5 IMAD.MOV R249, RZ, RZ, -R249 ;  /* 0x000000fffff9d224 */ /* 0x000fc600078e0af9 */
[----:B-1----:R-:W2:Y:S04]  /*1df20*/  LDL R251, [R1+0x2420] ;  /* 0x0024200001fb7983 */ /* 0x002ea80000100800 */
[----:B---3--:R-:W3:Y:S01]  /*1df30*/  LDL R247, [R1+0x2424] ;  /* 0x0024240001f77983 */ /* 0x008ee20000100800 */
[----:B------:R-:W-:Y:S02]  /*1df40*/  ISETP.GE.AND P5, PT, R7, RZ, PT ;  /* 0x000000ff0700720c */ /* 0x000fe40003fa6270 */
[----:B----4-:R-:W-:Y:S01]  /*1df50*/  ISETP.GE.AND P3, PT, R246, RZ, PT ;  /* 0x000000fff600720c */ /* 0x010fe20003f66270 */
[----:B--2---:R-:W-:Y:S01]  /*1df60*/  @!P4 IMAD.MOV R248, RZ, RZ, -R248 ;  /* 0x000000fffff8c224 */ /* 0x004fe200078e0af8 */
[----:B------:R-:W-:-:S04]  /*1df70*/  ISETP.GE.AND P4, PT, R6, RZ, PT ;  /* 0x000000ff0600720c */ /* 0x000fc80003f86270 */
[----:B------:R-:W-:Y:S04]  /*1df80*/  STL [R1+0x2954], R248 ;  /* 0x002954f801007387 */ /* 0x000fe80000100800 */
[----:B------:R-:W2:Y:S04]  /*1df90*/  LDL R6, [R1+0x241c] ;  /* 0x00241c0001067983 */ /* 0x000ea80000100800 */
[----:B------:R-:W-:Y:S04]  /*1dfa0*/  STL [R1+0x2958], R249 ;  /* 0x002958f901007387 */ /* 0x000fe80000100800 */
[----:B------:R-:W4:Y:S04]  /*1dfb0*/  LDL R7, [R1+0x2418] ;  /* 0x0024180001077983 */ /* 0x000f280000100800 */
[----:B------:R-:W-:Y:S04]  /*1dfc0*/  STL [R1+0x295c], R2 ;  /* 0x00295c0201007387 */ /* 0x000fe80000100800 */
[----:B------:R-:W4:Y:S04]  /*1dfd0*/  LDL R252, [R1+0x2414] ;  /* 0x0024140001fc7983 */ /* 0x000f280000100800 */
[----:B------:R-:W-:Y:S04]  /*1dfe0*/  STL [R1+0x2960], R3 ;  /* 0x0029600301007387 */ /* 0x000fe80000100800 */
[----:B------:R-:W4:Y:S01]  /*1dff0*/  LDL R246, [R1+0x2410] ;  /* 0x0024100001f67983 */ /* 0x000f220000100800 */
[----:B------:R-:W-:Y:S01]  /*1e000*/  @!P0 IMAD.MOV R4, RZ, RZ, -R4 ;  /* 0x000000ffff048224 */ /* 0x000fe200078e0a04 */
[----:B------:R-:W-:-:S04]  /*1e010*/  ISETP.GE.AND P0, PT, R250, RZ, PT ;  /* 0x000000fffa00720c */ /* 0x000fc80003f06270 */
[----:B------:R-:W-:Y:S04]  /*1e020*/  STL [R1+0x2964], R4 ;  /* 0x0029640401007387 */ /* 0x000fe80000100800 */
[----:B------:R-:W4:Y:S01]  /*1e030*/  LDL R250, [R1+0x240c] ;  /* 0x00240c0001fa7983 */ /* 0x000f220000100800 */
[----:B------:R-:W-:Y:S01]  /*1e040*/  @!P2 IADD3 R5, -R5, RZ, RZ ;  /* 0x000000ff0505a210 */ /* 0x000fe20007ffe1ff */
[----:B------:R-:W-:Y:S01]  /*1e050*/  @!P4 IMAD.MOV R8, RZ, RZ, -R8 ;  /* 0x000000ffff08c224 */ /* 0x000fe200078e0a08 */
[----:B---3--:R-:W-:Y:S01]  /*1e060*/  ISETP.GE.AND P2, PT, R247, RZ, PT ;  /* 0x000000fff700720c */ /* 0x008fe20003f46270 */
[----:B------:R-:W-:Y:S02]  /*1e070*/  @!P5 IMAD.MOV R9, RZ, RZ, -R9 ;  /* 0x000000ffff09d224 */ /* 0x000fe400078e0a09 */
[----:B------:R-:W-:Y:S01]  /*1e080*/  STL [R1+0x2968], R5 ;  /* 0x0029680501007387 */ /* 0x000fe20000100800 */
[----:B------:R-:W-:Y:S01]  /*1e090*/  ISETP.GE.AND P4, PT, R251, RZ, PT ;  /* 0x000000fffb00720c */ /* 0x000fe20003f86270 */
[----:B------:R-:W-:-:S02]  /*1e0a0*/  @!P1 IMAD.MOV R10, RZ, RZ, -R10 ;  /* 0x000000ffff0a9224 */ /* 0x000fc400078e0a0a */
[----:B------:R-:W3:Y:S04]  /*1e0b0*/  LDL R247, [R1+0x2408] ;  /* 0x0024080001f77983 */ /* 0x000ee80000100800 */
[----:B------:R-:W-:Y:S04]  /*1e0c0*/  STL [R1+0x296c], R8 ;  /* 0x00296c0801007387 */ /* 0x000fe80000100800 */
[----:B------:R-:W3:Y:S01]  /*1e0d0*/  LDL R251, [R1+0x2404] ;  /* 0x0024040001fb7983 */ /* 0x000ee20000100800 */
[----:B------:R-:W-:-:S03]  /*1e0e0*/  @!P3 IMAD.MOV R11, RZ, RZ, -R11 ;  /* 0x000000ffff0bb224 */ /* 0x000fc600078e0a0b */
[----:B------:R-:W-:Y:S01]  /*1e0f0*/  STL [R1+0x2970], R9 ;  /* 0x0029700901007387 */ /* 0x000fe20000100800 */
[----:B------:R-:W-:Y:S01]  /*1e100*/  @!P0 IMAD.MOV R12, RZ, RZ, -R12 ;  /* 0x000000ffff0c8224 */ /* 0x000fe200078e0a0c */
[----:B--2---:R-:W-:Y:S02]  /*1e110*/  ISETP.GE.AND P5, PT, R6, RZ, PT ;  /* 0x000000ff0600720c */ /* 0x004fe40003fa6270 */
[----:B------:R-:W2:Y:S04]  /*1e120*/  LDL R6, [R1+0x2400] ;  /* 0x0024000001067983 */ /* 0x000ea80000100800 */
[----:B------:R-:W-:Y:S01]  /*1e130*/  STL [R1+0x2974], R10 ;  /* 0x0029740a01007387 */ /* 0x000fe20000100800 */
[----:B----4-:R-:W-:-:S03]  /*1e140*/  ISETP.GE.AND P1, PT, R7, RZ, PT ;  /* 0x000000ff0700720c */ /* 0x010fc60003f26270 */
[----:B------:R-:W4:Y:S04]  /*1e150*/  LDL R7, [R1+0x23fc] ;  /* 0x0023fc0001077983 */ /* 0x000f280000100800 */
[----:B------:R1:W-:Y:S01]  /*1e160*/  STL [R1+0x2978], R11 ;  /* 0x0029780b01007387 */ /* 0x0003e20000100800 */
[----:B------:R-:W-:-:S03]  /*1e170*/  ISETP.GE.AND P3, PT, R252, RZ, PT ;  /* 0x000000fffc00720c */ /* 0x000fc60003f66270 */
[----:B------:R-:W4:Y:S04]  /*1e180*/  LDL R252, [R1+0x23f8] ;  /* 0x0023f80001fc7983 */ /* 0x000f280000100800 */
[----:B------:R4:W-:Y:S01]  /*1e190*/  STL [R1+0x297c], R12 ;  /* 0x00297c0c01007387 */ /* 0x0009e20000100800 */
[----:B------:R-:W-:Y:S01]  /*1e1a0*/  ISETP.GE.AND P0, PT, R246, RZ, PT ;  /* 0x000000fff600720c */ /* 0x000fe20003f06270 */
[----:B------:R-:W-:Y:S02]  /*1e1b0*/  @!P2 IMAD.MOV R13, RZ, RZ, -R13 ;  /* 0x000000ffff0da224 */ /* 0x000fe400078e0a0d */
[----:B------:R-:W4:Y:S01]  /*1e1c0*/  LDL R246, [R1+0x23f4] ;  /* 0x0023f40001f67983 */ /* 0x000f220000100800 */
[----:B------:R-:W-:Y:S01]  /*1e1d0*/  @!P4 IMAD.MOV R14, RZ, RZ, -R14 ;  /* 0x000000ffff0ec224 */ /* 0x000fe200078e0a0e */
[----:B------:R-:W-:Y:S01]  /*1e1e0*/  @!P5 IADD3 R15, -R15, RZ, RZ ;  /* 0x000000ff0f0fd210 */ /* 0x000fe20007ffe1ff */
[----:B------:R-:W-:Y:S01]  /*1e1f0*/  @!P1 IMAD.MOV R16, RZ, RZ, -R16 ;  /* 0x000000ffff109224 */ /* 0x000fe200078e0a10 */
[----:B------:R-:W-:Y:S01]  /*1e200*/  STL [R1+0x2980], R13 ;  /* 0x0029800d01007387 */ /* 0x000fe20000100800 */
[----:B-1----:R-:W1:Y:S01]  /*1e210*/  LDC R11, c[0x0][0x23c] ;  /* 0x00008f00ff0b7b82 */ /* 0x002e620000000800 */
[----:B------:R-:W-:-:S02]  /*1e220*/  ISETP.GE.AND P2, PT, R250, RZ, PT ;  /* 0x000000fffa00720c */ /* 0x000fc40003f46270 */
[----:B------:R-:W4:Y:S01]  /*1e230*/  LDL R250, [R1+0x23f0] ;  /* 0x0023f00001fa7983 */ /* 0x000f220000100800 */
[----:B------:R-:W-:-:S03]  /*1e240*/  @!P3 IMAD.MOV R17, RZ, RZ, -R17 ;  /* 0x000000ffff11b224 */ /* 0x000fc600078e0a11 */
[----:B------:R-:W-:Y:S01]  /*1e250*/  STL [R1+0x2984], R14 ;  /* 0x0029840e01007387 */ /* 0x000fe20000100800 */
[----:B------:R-:W-:Y:S01]  /*1e260*/  @!P0 IMAD.MOV R18, RZ, RZ, -R18 ;  /* 0x000000ffff128224 */ /* 0x000fe200078e0a12 */
[----:B---3--:R-:W-:Y:S02]  /*1e270*/  ISETP.GE.AND P4, PT, R247, RZ, PT ;  /* 0x000000fff700720c */ /* 0x008fe40003f86270 */
[----:B------:R-:W3:Y:S04]  /*1e280*/  LDL R247, [R1+0x23ec] ;  /* 0x0023ec0001f77983 */ /* 0x000ee80000100800 */
[----:B------:R-:W-:Y:S01]  /*1e290*/  STL [R1+0x2988], R15 ;  /* 0x0029880f01007387 */ /* 0x000fe20000100800 */
[----:B------:R-:W-:-:S03]  /*1e2a0*/  ISETP.GE.AND P5, PT, R251, RZ, PT ;  /* 0x000000fffb00720c */ /* 0x000fc60003fa6270 */
[----:B------:R-:W3:Y:S04]  /*1e2b0*/  LDL R251, [R1+0x23e8] ;  /* 0x0023e80001fb7983 */ /* 0x000ee80000100800 */
[----:B------:R-:W-:Y:S01]  /*1e2c0*/  STL [R1+0x298c], R16 ;  /* 0x00298c1001007387 */ /* 0x000fe20000100800 */
[----:B------:R-:W-:-:S03]  /*1e2d0*/  @!P2 IMAD.MOV R19, RZ, RZ, -R19 ;  /* 0x000000ffff13a224 */ /* 0x000fc600078e0a13 */
[----:B------:R-:W-:Y:S01]  /*1e2e0*/  STL [R1+0x2990], R17 ;  /* 0x0029901101007387 */ /* 0x000fe20000100800 */
[----:B--2---:R-:W-:-:S03]  /*1e2f0*/  ISETP.GE.AND P1, PT, R6, RZ, PT ;  /* 0x000000ff0600720c */ /* 0x004fc60003f26270 */
[----:B------:R-:W2:Y:S04]  /*1e300*/  LDL R6, [R1+0x23e4] ;  /* 0x0023e40001067983 */ /* 0x000ea80000100800 */
[----:B------:R-:W-:Y:S01]  /*1e310*/  STL [R1+0x2994], R18 ;  /* 0x0029941201007387 */ /* 0x000fe20000100800 */
[----:B----4-:R-:W-:-:S03]  /*1e320*/  ISETP.GE.AND P3, PT, R7, RZ, PT ;  /* 0x000000ff0700720c */ /* 0x010fc60003f66270 */
[----:B------:R-:W4:Y:S04]  /*1e330*/  LDL R7, [R1+0x23e0] ;  /* 0x0023e00001077983 */ /* 0x000f280000100800 */
[----:B------:R-:W-:Y:S01]  /*1e340*/  STL [R1+0x2998], R19 ;  /* 0x0029981301007387 */ /* 0x000fe20000100800 */
[----:B------:R-:W-:-:S03]  /*1e350*/  ISETP.GE.AND P0, PT, R252, RZ, PT ;  /* 0x000000fffc00720c */ /* 0x000fc60003f06270 */
[----:B------:R-:W4:Y:S01]  /*1e360*/  LDL R252, [R1+0x23dc] ;  /* 0x0023dc0001fc7983 */ /* 0x000f220000100800 */
[----:B------:R-:W-:-:S03]  /*1e370*/  ISETP.GE.AND P2, PT, R246, RZ, PT ;  /* 0x000000fff600720c */ /* 0x000fc60003f46270 */
[----:B------:R-:W4:Y:S01]  /*1e380*/  LDL R246, [R1+0x23d8] ;  /* 0x0023d80001f67983 */ /* 0x000f220000100800 */
[----:B------:R-:W-:-:S05]  /*1e390*/  @!P4 IMAD.MOV R20, RZ, RZ, -R20 ;  /* 0x000000ffff14c224 */ /* 0x000fca00078e0a14 */
[----:B------:R-:W-:Y:S01]  /*1e3a0*/  STL [R1+0x299c], R20 ;  /* 0x00299c1401007387 */ /* 0x000fe20000100800 */
[----:B------:R-:W-:-:S03]  /*1e3b0*/  ISETP.GE.AND P4, PT, R250, RZ, PT ;  /* 0x000000fffa00720c */ /* 0x000fc60003f86270 */
[----:B------:R-:W4:Y:S01]  /*1e3c0*/  LDL R250, [R1+0x23d4] ;  /* 0x0023d40001fa7983 */ /* 0x000f220000100800 */
[----:B------:R-:W-:Y:S02]  /*1e3d0*/  @!P5 IMAD.MOV R21, RZ, RZ, -R21 ;  /* 0x000000ffff15d224 */ /* 0x000fe400078e0a15 */
[----:B------:R-:W-:Y:S01]  /*1e3e0*/  @!P1 IMAD.MOV R22, RZ, RZ, -R22 ;  /* 0x000000ffff169224 */ /* 0x000fe200078e0a16 */
[----:B------:R-:W-:Y:S02]  /*1e3f0*/  @!P3 IADD3 R23, -R23, RZ, RZ ;  /* 0x000000ff1717b210 */ /* 0x000fe40007ffe1ff */
[----:B------:R-:W-:Y:S01]  /*1e400*/  STL [R1+0x29a0], R21 ;  /* 0x0029a01501007387 */ /* 0x000fe20000100800 */
[----:B------:R-:W-:Y:S01]  /*1e410*/  @!P0 IMAD.MOV R24, RZ, RZ, -R24 ;  /* 0x000000ffff188224 */ /* 0x000fe200078e0a18 */
[----:B---3--:R-:W-:Y:S02]  /*1e420*/  ISETP.GE.AND P5, PT, R247, RZ, PT ;  /* 0x000000fff700720c */ /* 0x008fe40003fa6270 */
[----:B------:R-:W3:Y:S04]  /*1e430*/  LDL R0, [R1+0x23d0] ;  /* 0x0023d00001007983 */ /* 0x000ee80000100800 */
[----:B------:R-:W-:Y:S01]  /*1e440*/  STL [R1+0x29a4], R22 ;  /* 0x0029a41601007387 */ /* 0x000fe20000100800 */
[----:B------:R-:W-:-:S03]  /*1e450*/  ISETP.GE.AND P1, PT, R251, RZ, PT ;  /* 0x000000fffb00720c */ /* 0x000fc60003f26270 */
[----:B------:R-:W3:Y:S04]  /*1e460*/  LDL R247, [R1+0x23cc] ;  /* 0x0023cc0001f77983 */ /* 0x000ee80000100800 */
        /* <DEDUP_REMOVED lines=9> */
[----:B------:R-:W-:Y:S01]  /*1e500*/  STL [R1+0x29b0], R25 ;  /* 0x0029b01901007387 */ /* 0x000fe20000100800 */
[----:B------:R-:W-:-:S03]  /*1e510*/  ISETP.GE.AND P2, PT, R252, RZ, PT ;  /* 0x000000fffc00720c */ /* 0x000fc60003f46270 */
[----:B------:R-:W4:Y:S01]  /*1e520*/  LDL R252, [R1+0x23bc] ;  /* 0x0023bc0001fc7983 */ /* 0x000f220000100800 */
[----:B------:R-:W-:Y:S01]  /*1e530*/  ISETP.GE.AND P4, PT, R246, RZ, PT ;  /* 0x000000fff600720c */ /* 0x000fe20003f86270 */
[----:B------:R-:W-:Y:S02]  /*1e540*/  @!P5 IMAD.MOV R27, RZ, RZ, -R27 ;  /* 0x000000ffff1bd224 */ /* 0x000fe400078e0a1b */
[----:B------:R-:W4:Y:S01]  /*1e550*/  LDL R246, [R1+0x23b8] ;  /* 0x0023b80001f67983 */ /* 0x000f220000100800 */
[----:B------:R-:W-:Y:S02]  /*1e560*/  @!P3 IMAD.MOV R29, RZ, RZ, -R29 ;  /* 0x000000ffff1db224 */ /* 0x000fe400078e0a1d */
[----:B------:R-:W-:Y:S01]  /*1e570*/  @!P1 IMAD.MOV R28, RZ, RZ, -R28 ;  /* 0x000000ffff1c9224 */ /* 0x000fe200078e0a1c */
[----:B------:R-:W4:Y:S01]  /*1e580*/  LDL R249, [R1+0x1fc4] ;  /* 0x001fc40001f97983 */ /* 0x000f220000100800 */
[----:B------:R-:W-:Y:S01]  /*1e590*/  ISETP.GE.AND P5, PT, R250, RZ, PT ;  /* 0x000000fffa00720c */ /* 0x000fe20003fa6270 */
[----:B------:R-:W-:-:S02]  /*1e5a0*/  @!P0 IMAD.MOV R30, RZ, RZ, -R30 ;  /* 0x000000ffff1e8224 */ /* 0x000fc400078e0a1e */
[----:B------:R-:W4:Y:S01]  /*1e5b0*/  LDL R250, [R1+0x23b4] ;  /* 0x0023b40001fa7983 */ /* 0x000f220000100800 */
[----:B------:R-:W-:Y:S01]  /*1e5c0*/  @!P2 IADD3 R31, -R31, RZ, RZ ;  /* 0x000000ff1f1fa210 */ /* 0x000fe20007ffe1ff */
[----:B------:R-:W-:Y:S02]  /*1e5d0*/  @!P4 IMAD.MOV R32, RZ, RZ, -R32 ;  /* 0x000000ffff20c224 */ /* 0x000fe400078e0a20 */
[----:B------:R-:W4:Y:S01]  /*1e5e0*/  LDL R248, [R1+0x1fc0] ;  /* 0x001fc00001f87983 */ /* 0x000f220000100800 */
[----:B---3--:R-:W-:-:S03]  /*1e5f0*/  ISETP.GE.AND P1, PT, R0, RZ, PT ;  /* 0x000000ff0000720c */ /* 0x008fc60003f26270 */
[----:B------:R-:W3:Y:S04]  /*1e600*/  LDL R10, [R1+0x1f88] ;  /* 0x001f8800010a7983 */ /* 0x000ee80000100800 */
[----:B------:R-:W3:Y:S01]  /*1e610*/  LDL R0, [R1+0x23b0] ;  /* 0x0023b00001007983 */ /* 0x000ee20000100800 */
[----:B------:R-:W-:-:S03]  /*1e620*/  ISETP.GE.AND P3, PT, R247, RZ, PT ;  /* 0x000000fff700720c */ /* 0x000fc60003f66270 */
[----:B------:R-:W3:Y:S04]  /*1e630*/  LDL R12, [R1+0x1f84] ;  /* 0x001f8400010c7983 */ /* 0x000ee80000100800 */
[----:B------:R-:W3:Y:S01]  /*1e640*/  LDL R247, [R1+0x23ac] ;  /* 0x0023ac0001f77983 */ /* 0x000ee20000100800 */
[----:B------:R-:W-:-:S03]  /*1e650*/  ISETP.GE.AND P0, PT, R251, RZ, PT ;  /* 0x000000fffb00720c */ /* 0x000fc60003f06270 */
[----:B------:R-:W3:Y:S01]  /*1e660*/  LDL R251, [R1+0x23a8] ;  /* 0x0023a80001fb7983 */ /* 0x000ee20000100800 */
[----:B------:R-:W-:Y:S02]  /*1e670*/  @!P5 IMAD.MOV R33, RZ, RZ, -R33 ;  /* 0x000000ffff21d224 */ /* 0x000fe400078e0a21 */
[----:B------:R-:W-:Y:S01]  /*1e680*/  @!P1 IMAD.MOV R34, RZ, RZ, -R34 ;  /* 0x000000ffff229224 */ /* 0x000fe200078e0a22 */
[----:B--2---:R-:W-:Y:S02]  /*1e690*/  ISETP.GE.AND P2, PT, R6, RZ, PT ;  /* 0x000000ff0600720c */ /* 0x004fe40003f46270 */
[----:B------:R-:W2:Y:S01]  /*1e6a0*/  LDL R6, [R1+0x23a4] ;  /* 0x0023a40001067983 */ /* 0x000ea20000100800 */
[----:B----4-:R-:W-:-:S03]  /*1e6b0*/  ISETP.GE.AND P4, PT, R7, RZ, PT ;  /* 0x000000ff0700720c */ /* 0x010fc60003f86270 */
[----:B------:R-:W4:Y:S01]  /*1e6c0*/  LDL R7, [R1+0x23a0] ;  /* 0x0023a00001077983 */ /* 0x000f220000100800 */
[----:B------:R-:W-:-:S03]  /*1e6d0*/  ISETP.GE.AND P5, PT, R252, RZ, PT ;  /* 0x000000fffc00720c */ /* 0x000fc60003fa6270 */
[----:B------:R-:W4:Y:S01]  /*1e6e0*/  LDL R252, [R1+0x239c] ;  /* 0x00239c0001fc7983 */ /* 0x000f220000100800 */
[----:B------:R-:W-:-:S03]  /*1e6f0*/  ISETP.GE.AND P1, PT, R246, RZ, PT ;  /* 0x000000fff600720c */ /* 0x000fc60003f26270 */
[----:B------:R-:W4:Y:S01]  /*1e700*/  LDL R246, [R1+0x2398] ;  /* 0x0023980001f67983 */ /* 0x000f220000100800 */
[----:B------:R-:W-:Y:S01]  /*1e710*/  @!P3 IMAD.MOV R35, RZ, RZ, -R35 ;  /* 0x000000ffff23b224 */ /* 0x000fe200078e0a23 */
[----:B------:R-:W-:Y:S02]  /*1e720*/  ISETP.GE.AND P3, PT, R250, RZ, PT ;  /* 0x000000fffa00720c */ /* 0x000fe40003f66270 */
[----:B------:R-:W4:Y:S01]  /*1e730*/  LDL R250, [R1+0x2394] ;  /* 0x0023940001fa7983 */ /* 0x000f220000100800 */
[----:B------:R-:W-:Y:S02]  /*1e740*/  @!P2 IMAD.MOV R37, RZ, RZ, -R37 ;  /* 0x000000ffff25a224 */ /* 0x000fe400078e0a25 */
[----:B------:R-:W-:Y:S01]  /*1e750*/  @!P0 IMAD.MOV R36, RZ, RZ, -R36 ;  /* 0x000000ffff248224 */ /* 0x000fe200078e0a24 */
[----:B------:R-:W-:Y:S01]  /*1e760*/  @!P5 IADD3 R39, -R39, RZ, RZ ;  /* 0x000000ff2727d210 */ /* 0x000fe20007ffe1ff */
[----:B------:R-:W-:Y:S02]  /*1e770*/  @!P4 IMAD.MOV R38, RZ, RZ, -R38 ;  /* 0x000000ffff26c224 */ /* 0x000fe400078e0a26 */
[----:B------:R-:W-:Y:S01]  /*1e780*/  @!P1 IMAD.MOV R40, RZ, RZ, -R40 ;  /* 0x000000ffff289224 */ /* 0x000fe200078e0a28 */
[----:B---3--:R-:W-:-:S02]  /*1e790*/  ISETP.GE.AND P0, PT, R0, RZ, PT ;  /* 0x000000ff0000720c */ /* 0x008fc40003f06270 */
[----:B------:R-:W3:Y:S01]  /*1e7a0*/  LDL R0, [R1+0x2390] ;  /* 0x0023900001007983 */ /* 0x000ee20000100800 */
[----:B------:R-:W-:-:S03]  /*1e7b0*/  ISETP.GE.AND P2, PT, R247, RZ, PT ;  /* 0x000000fff700720c */ /* 0x000fc60003f46270 */
        /* <DEDUP_REMOVED lines=567> */
[----:B------:R-:W4:Y:S04]  /*20b30*/  LDL R250, [R1+0x1f90] ;  /* 0x001f900001fa7983 */ /* 0x000f280000100800 */
[----:B------:R-:W4:Y:S01]  /*20b40*/  LDL.LU R9, [R1+0x4a0] ;  /* 0x0004a00001097983 */ /* 0x000f220000300800 */
[----:B------:R-:W-:-:S03]  /*20b50*/  @!P0 IMAD.MOV R228, RZ, RZ, -R228 ;  /* 0x000000ffffe48224 */ /* 0x000fc600078e0ae4 */
[----:B------:R-:W4:Y:S01]  /*20b60*/  LDL.LU R8, [R1+0x434] ;  /* 0x0004340001087983 */ /* 0x000f220000300800 */
[----:B------:R-:W-:-:S03]  /*20b70*/  ISETP.GE.AND P0, PT, R249, RZ, PT ;  /* 0x000000fff900720c */ /* 0x000fc60003f06270 */
[----:B------:R-:W4:Y:S04]  /*20b80*/  LDL.LU R5, [R1+0x430] ;  /* 0x0004300001057983 */ /* 0x000f280000300800 */
[----:B------:R-:W4:Y:S01]  /*20b90*/  LDL.LU R4, [R1+0x42c] ;  /* 0x00042c0001047983 */ /* 0x000f220000300800 */
[----:B------:R-:W-:-:S03]  /*20ba0*/  @!P2 IMAD.MOV R229, RZ, RZ, -R229 ;  /* 0x000000ffffe5a224 */ /* 0x000fc600078e0ae5 */
[----:B------:R-:W4:Y:S01]  /*20bb0*/  LDL.LU R3, [R1+0x428] ;  /* 0x0004280001037983 */ /* 0x000f220000300800 */
[----:B------:R-:W-:-:S03]  /*20bc0*/  ISETP.GE.AND P2, PT, R248, RZ, PT ;  /* 0x000000fff800720c */ /* 0x000fc60003f46270 */
[----:B------:R-:W4:Y:S01]  /*20bd0*/  LDL.LU R2, [R1+0x424] ;  /* 0x0004240001027983 */ /* 0x000f220000300800 */
[----:B------:R-:W-:Y:S01]  /*20be0*/  @!P5 IADD3 R231, -R231, RZ, RZ ;  /* 0x000000ffe7e7d210 */ /* 0x000fe20007ffe1ff */
[----:B------:R-:W-:Y:S01]  /*20bf0*/  @!P4 IMAD.MOV R230, RZ, RZ, -R230 ;  /* 0x000000ffffe6c224 */ /* 0x000fe200078e0ae6 */
[----:B---3--:R-:W-:Y:S01]  /*20c00*/  ISETP.GE.AND P5, PT, R247, RZ, PT ;  /* 0x000000fff700720c */ /* 0x008fe20003fa6270 */
[----:B------:R-:W3:Y:S01]  /*20c10*/  LDL.LU R249, [R1+0x420] ;  /* 0x0004200001f97983 */ /* 0x000ee20000300800 */
[----:B------:R-:W-:-:S03]  /*20c20*/  ISETP.GE.AND P4, PT, R0, RZ, PT ;  /* 0x000000ff0000720c */ /* 0x000fc60003f86270 */
[----:B------:R-:W3:Y:S01]  /*20c30*/  LDL.LU R248, [R1+0x418] ;  /* 0x0004180001f87983 */ /* 0x000ee20000300800 */
[----:B------:R-:W-:-:S03]  /*20c40*/  @!P1 IMAD.MOV R232, RZ, RZ, -R232 ;  /* 0x000000ffffe89224 */ /* 0x000fc600078e0ae8 */
[----:B------:R-:W3:Y:S01]  /*20c50*/  LDL.LU R247, [R1+0x414] ;  /* 0x0004140001f77983 */ /* 0x000ee20000300800 */
[----:B------:R-:W-:Y:S01]  /*20c60*/  ISETP.GE.AND P1, PT, R251, RZ, PT ;  /* 0x000000fffb00720c */ /* 0x000fe20003f26270 */
[----:B------:R-:W-:Y:S02]  /*20c70*/  @!P3 IMAD.MOV R233, RZ, RZ, -R233 ;  /* 0x000000ffffe9b224 */ /* 0x000fe400078e0ae9 */
[----:B------:R-:W-:Y:S01]  /*20c80*/  @!P0 IMAD.MOV R234, RZ, RZ, -R234 ;  /* 0x000000ffffea8224 */ /* 0x000fe200078e0aea */
[----:B------:R-:W3:Y:S01]  /*20c90*/  LDL.LU R251, [R1+0x410] ;  /* 0x0004100001fb7983 */ /* 0x000ee20000300800 */
[----:B------:R-:W-:Y:S02]  /*20ca0*/  @!P2 IMAD.MOV R235, RZ, RZ, -R235 ;  /* 0x000000ffffeba224 */ /* 0x000fe400078e0aeb */
[----:B------:R-:W-:Y:S01]  /*20cb0*/  @!P4 IMAD.MOV R236, RZ, RZ, -R236 ;  /* 0x000000ffffecc224 */ /* 0x000fe200078e0aec */
[----:B--2---:R-:W-:Y:S02]  /*20cc0*/  ISETP.GE.AND P3, PT, R6, RZ, PT ;  /* 0x000000ff0600720c */ /* 0x004fe40003f66270 */
[----:B------:R-:W2:Y:S01]  /*20cd0*/  LDL.LU R6, [R1+0x40c] ;  /* 0x00040c0001067983 */ /* 0x000ea20000300800 */
[----:B----4-:R-:W-:-:S03]  /*20ce0*/  ISETP.GE.AND P0, PT, R7, RZ, PT ;  /* 0x000000ff0700720c */ /* 0x010fc60003f06270 */
[----:B------:R-:W4:Y:S01]  /*20cf0*/  LDL.LU R7, [R1+0x408] ;  /* 0x0004080001077983 */ /* 0x000f220000300800 */
[----:B------:R-:W-:-:S03]  /*20d00*/  ISETP.GE.AND P2, PT, R252, RZ, PT ;  /* 0x000000fffc00720c */ /* 0x000fc60003f46270 */
[----:B------:R-:W4:Y:S01]  /*20d10*/  LDL.LU R252, [R1+0x404] ;  /* 0x0004040001fc7983 */ /* 0x000f220000300800 */
[----:B------:R-:W-:-:S03]  /*20d20*/  ISETP.GE.AND P4, PT, R246, RZ, PT ;  /* 0x000000fff600720c */ /* 0x000fc60003f86270 */
[----:B------:R-:W4:Y:S01]  /*20d30*/  LDL.LU R246, [R1+0x400] ;  /* 0x0004000001f67983 */ /* 0x000f220000300800 */
[----:B------:R-:W1:Y:S01]  /*20d40*/  S2R R0, SR_TID.X ;  /* 0x0000000000007919 */ /* 0x000e620000002100 */
[----:B------:R-:W-:Y:S02]  /*20d50*/  @!P1 IADD3 R238, -R238, RZ, RZ ;  /* 0x000000ffeeee9210 */ /* 0x000fe40007ffe1ff */
[----:B------:R-:W-:Y:S02]  /*20d60*/  ISETP.GE.AND P1, PT, R10, RZ, PT ;  /* 0x000000ff0a00720c */ /* 0x000fe40003f26270 */
[----:B------:R-:W1:Y:S01]  /*20d70*/  LDC R10, c[0x0][0x22c] ;  /* 0x00008b00ff0a7b82 */ /* 0x000e620000000800 */
[----:B------:R-:W-:Y:S01]  /*20d80*/  @!P5 IMAD.MOV R237, RZ, RZ, -R237 ;  /* 0x000000ffffedd224 */ /* 0x000fe200078e0aed */
[----:B------:R-:W-:Y:S01]  /*20d90*/  ISETP.GE.AND P5, PT, R250, RZ, PT ;  /* 0x000000fffa00720c */ /* 0x000fe20003fa6270 */
[----:B------:R-:W-:Y:S02]  /*20da0*/  @!P0 IMAD.MOV R240, RZ, RZ, -R240 ;  /* 0x000000fffff08224 */ /* 0x000fe400078e0af0 */
[----:B------:R-:W-:Y:S01]  /*20db0*/  IMAD.MOV.U32 R250, RZ, RZ, R239 ;  /* 0x000000fffffa7224 */ /* 0x000fe200078e00ef */
[----:B-1----:R-:W-:-:S05]  /*20dc0*/  LOP3.LUT R0, R0, 0x7f, RZ, 0xc0, !PT ;  /* 0x0000007f00007812 */ /* 0x002fca00078ec0ff */
[----:B------:R-:W-:Y:S01]  /*20dd0*/  IMAD R0, R0, R11, RZ ;  /* 0x0000000b00007224 */ /* 0x000fe200078e02ff */
[----:B------:R-:W-:Y:S02]  /*20de0*/  ISETP.NE.AND P6, PT, R10, RZ, PT ;  /* 0x000000ff0a00720c */ /* 0x000fe40003fc5270 */
[----:B------:R-:W-:Y:S02]  /*20df0*/  LOP3.LUT R239, RZ, R10, RZ, 0x33, !PT ;  /* 0x0000000affef7212 */ /* 0x000fe400078e33ff */
[----:B------:R-:W-:Y:S02]  /*20e00*/  LEA R0, P0, R0, R9, 0x2 ;  /* 0x0000000900007211 */ /* 0x000fe400078010ff */
[----:B------:R-:W-:-:S03]  /*20e10*/  SEL R8, R239, R8, !P6 ;  /* 0x00000008ef087207 */ /* 0x000fc60007000000 */
[----:B------:R1:W-:Y:S04]  /*20e20*/  STL [R1+0x2934], R0 ;  /* 0x0029340001007387 */ /* 0x0003e80000100800 */
[----:B------:R-:W-:Y:S01]  /*20e30*/  STL [R1+0x41c], R8 ;  /* 0x00041c0801007387 */ /* 0x000fe20000100800 */
[C---:B-1----:R-:W-:Y:S02]  /*20e40*/  SEL R0, R239.reuse, R5, !P6 ;  /* 0x00000005ef007207 */ /* 0x042fe40007000000 */
[C---:B------:R-:W-:Y:S02]  /*20e50*/  SEL R5, R239.reuse, R4, !P6 ;  /* 0x00000004ef057207 */ /* 0x040fe40007000000 */
[C---:B------:R-:W-:Y:S01]  /*20e60*/  SEL R4, R239.reuse, R3, !P6 ;  /* 0x00000003ef047207 */ /* 0x040fe20007000000 */
[----:B------:R1:W-:Y:S01]  /*20e70*/  STL [R1+0x494], R0 ;  /* 0x0004940001007387 */ /* 0x0003e20000100800 */
[----:B---3--:R-:W-:-:S03]  /*20e80*/  SEL R3, R239, R249, !P6 ;  /* 0x000000f9ef037207 */ /* 0x008fc60007000000 */
[----:B------:R-:W-:Y:S01]  /*20e90*/  STL [R1+0x490], R5 ;  /* 0x0004900501007387 */ /* 0x000fe20000100800 */
[----:B-1----:R-:W-:-:S03]  /*20ea0*/  SEL R0, R239, R2, !P6 ;  /* 0x00000002ef007207 */ /* 0x002fc60007000000 */
[----:B------:R-:W-:Y:S01]  /*20eb0*/  STL [R1+0x48c], R4 ;  /* 0x00048c0401007387 */ /* 0x000fe20000100800 */
[----:B------:R-:W-:-:S03]  /*20ec0*/  SEL R2, R239, R248, !P6 ;  /* 0x000000f8ef027207 */ /* 0x000fc60007000000 */
[----:B------:R1:W-:Y:S04]  /*20ed0*/  STL [R1+0x488], R0 ;  /* 0x0004880001007387 */ /* 0x0003e80000100800 */
[----:B------:R3:W-:Y:S01]  /*20ee0*/  STL [R1+0x484], R3 ;  /* 0x0004840301007387 */ /* 0x0007e20000100800 */
[----:B-1----:R-:W-:-:S03]  /*20ef0*/  SEL R0, R239, R247, !P6 ;  /* 0x000000f7ef007207 */ /* 0x002fc60007000000 */
[----:B------:R2:W-:Y:S01]  /*20f00*/  STL [R1+0x480], R2 ;  /* 0x0004800201007387 */ /* 0x0005e20000100800 */
[----:B---3--:R-:W-:-:S03]  /*20f10*/  SEL R3, R239, R251, !P6 ;  /* 0x000000fbef037207 */ /* 0x008fc60007000000 */
[----:B------:R4:W-:Y:S04]  /*20f20*/  STL [R1+0x47c], R0 ;  /* 0x00047c0001007387 */ /* 0x0009e80000100800 */
[----:B------:R1:W-:Y:S01]  /*20f30*/  STL [R1+0x410], R3 ;  /* 0x0004100301007387 */ /* 0x0003e20000100800 */
[----:B------:R-:W-:Y:S01]  /*20f40*/  @!P3 IMAD.MOV R250, RZ, RZ, -R250 ;  /* 0x000000fffffab224 */ /* 0x000fe200078e0afa */
[----:B------:R-:W-:Y:S02]  /*20f50*/  ISETP.GE.AND P3, PT, R12, RZ, PT ;  /* 0x000000ff0c00720c */ /* 0x000fe40003f66270 */
[C---:B--2---:R-:W-:Y:S02]  /*20f60*/  SEL R2, R239.reuse, R6, !P6 ;  /* 0x00000006ef027207 */ /* 0x044fe40007000000 */
[----:B----4-:R-:W-:-:S03]  /*20f70*/  SEL R0, R239, R7, !P6 ;  /* 0x00000007ef007207 */ /* 0x010fc60007000000 */
[----:B------:R-:W-:Y:S04]  /*20f80*/  STL [R1+0x478], R2 ;  /* 0x0004780201007387 */ /* 0x000fe80000100800 */
[----:B------:R2:W-:Y:S01]  /*20f90*/  STL [R1+0x474], R0 ;  /* 0x0004740001007387 */ /* 0x0005e20000100800 */
[----:B-1----:R-:W-:-:S03]  /*20fa0*/  SEL R3, R239, R252, !P6 ;  /* 0x000000fcef037207 */ /* 0x002fc60007000000 */
[----:B--2---:R-:W2:Y:S01]  /*20fb0*/  LDL.LU R0, [R1+0x3fc] ;  /* 0x0003fc0001007983 */ /* 0x004ea20000300800 */
[----:B------:R-:W-:-:S03]  /*20fc0*/  SEL R2, R239, R246, !P6 ;  /* 0x000000f6ef027207 */ /* 0x000fc60007000000 */
[----:B------:R1:W-:Y:S04]  /*20fd0*/  STL [R1+0x470], R3 ;  /* 0x0004700301007387 */ /* 0x0003e80000100800 */
[----:B------:R-:W3:Y:S04]  /*20fe0*/  LDL.LU R25, [R1+0x3f8] ;  /* 0x0003f80001197983 */ /* 0x000ee80000300800 */
[----:B------:R4:W-:Y:S04]  /*20ff0*/  STL [R1+0x46c], R2 ;  /* 0x00046c0201007387 */ /* 0x0009e80000100800 */
[----:B------:R-:W3:Y:S04]  /*21000*/  LDL.LU R24, [R1+0x3f4] ;  /* 0x0003f40001187983 */ /* 0x000ee80000300800 */
        /* <DEDUP_REMOVED lines=18> */
[----:B-1----:R-:W3:Y:S04]  /*21130*/  LDL.LU R3, [R1+0x3a8] ;  /* 0x0003a80001037983 */ /* 0x002ee80000300800 */
[----:B----4-:R-:W4:Y:S04]  /*21140*/  LDL.LU R2, [R1+0x3a4] ;  /* 0x0003a40001027983 */ /* 0x010f280000300800 */
[----:B------:R-:W4:Y:S04]  /*21150*/  LDL.LU R249, [R1+0x3a0] ;  /* 0x0003a00001f97983 */ /* 0x000f280000300800 */
[----:B------:R-:W4:Y:S04]  /*21160*/  LDL.LU R248, [R1+0x39c] ;  /* 0x00039c0001f87983 */ /* 0x000f280000300800 */
[----:B------:R-:W4:Y:S04]  /*21170*/  LDL.LU R247, [R1+0x398] ;  /* 0x0003980001f77983 */ /* 0x000f280000300800 */
[----:B------:R-:W4:Y:S04]  /*21180*/  LDL.LU R251, [R1+0x394] ;  /* 0x0003940001fb7983 */ /* 0x000f280000300800 */
[----:B------:R-:W4:Y:S04]  /*21190*/  LDL.LU R6, [R1+0x390] ;  /* 0x0003900001067983 */ /* 0x000f280000300800 */
[----:B------:R-:W4:Y:S04]  /*211a0*/  LDL.LU R7, [R1+0x38c] ;  /* 0x00038c0001077983 */ /* 0x000f280000300800 */
[----:B------:R-:W4:Y:S04]  /*211b0*/  LDL.LU R252, [R1+0x388] ;  /* 0x0003880001fc7983 */ /* 0x000f280000300800 */
[----:B------:R-:W4:Y:S01]  /*211c0*/  LDL.LU R246, [R1+0x384] ;  /* 0x0003840001f67983 */ /* 0x000f220000300800 */
[----:B--2---:R-:W-:-:S05]  /*211d0*/  SEL R0, R239, R0, !P6 ;  /* 0x00000000ef007207 */ /* 0x004fca0007000000 */
[----:B------:R3:W-:Y:S02]  /*211e0*/  STL [R1+0x468], R0 ;  /* 0x0004680001007387 */ /* 0x0007e40000100800 */
[C---:B---3--:R-:W-:Y:S02]  /*211f0*/  SEL R0, R239.reuse, R25, !P6 ;  /* 0x00000019ef007207 */ /* 0x048fe40007000000 */
[C---:B------:R-:W-:Y:S02]  /*21200*/  SEL R24, R239.reuse, R24, !P6 ;  /* 0x00000018ef187207 */ /* 0x040fe40007000000 */
[C---:B------:R-:W-:Y:S01]  /*21210*/  SEL R23, R239.reuse, R23, !P6 ;  /* 0x00000017ef177207 */ /* 0x040fe20007000000 */
[----:B------:R1:W-:Y:S04]  /*21220*/  STL [R1+0x464], R0 ;  /* 0x0004640001007387 */ /* 0x0003e80000100800 */
[----:B------:R-:W-:Y:S01]  /*21230*/  STL [R1+0x460], R24 ;  /* 0x0004601801007387 */ /* 0x000fe20000100800 */
[----:B-1----:R-:W-:-:S03]  /*21240*/  SEL R0, R239, R22, !P6 ;  /* 0x00000016ef007207 */ /* 0x002fc60007000000 */
[----:B------:R-:W-:Y:S01]  /*21250*/  STL [R1+0x3f0], R23 ;  /* 0x0003f01701007387 */ /* 0x000fe20000100800 */
[C---:B------:R-:W-:Y:S02]  /*21260*/  SEL R21, R239.reuse, R21, !P6 ;  /* 0x00000015ef157207 */ /* 0x040fe40007000000 */
[C---:B------:R-:W-:Y:S01]  /*21270*/  SEL R20, R239.reuse, R20, !P6 ;  /* 0x00000014ef147207 */ /* 0x040fe20007000000 */
[----:B------:R1:W-:Y:S04]  /*21280*/  STL [R1+0x45c], R0 ;  /* 0x00045c0001007387 */ /* 0x0003e80000100800 */
[----:B------:R-:W-:Y:S01]  /*21290*/  STL [R1+0x458], R21 ;  /* 0x0004581501007387 */ /* 0x000fe20000100800 */
[C---:B------:R-:W-:Y:S02]  /*212a0*/  SEL R18, R239.reuse, R18, !P6 ;  /* 0x00000012ef127207 */ /* 0x040fe40007000000 */
[C---:B-1----:R-:W-:Y:S01]  /*212b0*/  SEL R0, R239.reuse, R19, !P6 ;  /* 0x00000013ef007207 */ /* 0x042fe20007000000 */
[----:B------:R-:W-:Y:S01]  /*212c0*/  STL [R1+0x454], R20 ;  /* 0x0004541401007387 */ /* 0x000fe20000100800 */
[----:B------:R-:W-:-:S03]  /*212d0*/  SEL R17, R239, R17, !P6 ;  /* 0x00000011ef117207 */ /* 0x000fc60007000000 */
[----:B------:R1:W-:Y:S01]  /*212e0*/  STL [R1+0x450], R0 ;  /* 0x0004500001007387 */ /* 0x0003e20000100800 */
[----:B------:R-:W-:-:S03]  /*212f0*/  SEL R15, R239, R15, !P6 ;  /* 0x0000000fef0f7207 */ /* 0x000fc60007000000 */
[----:B------:R-:W-:Y:S01]  /*21300*/  STL [R1+0x44c], R18 ;  /* 0x00044c1201007387 */ /* 0x000fe20000100800 */
[C---:B------:R-:W-:Y:S02]  /*21310*/  SEL R14, R239.reuse, R14, !P6 ;  /* 0x0000000eef0e7207 */ /* 0x040fe40007000000 */
[C---:B-1----:R-:W-:Y:S01]  /*21320*/  SEL R0, R239.reuse, R16, !P6 ;  /* 0x00000010ef007207 */ /* 0x042fe20007000000 */
[----:B------:R-:W-:Y:S04]  /*21330*/  STL [R1+0x448], R17 ;  /* 0x0004481101007387 */ /* 0x000fe80000100800 */
        /* <DEDUP_REMOVED lines=12> */
[----:B------:R1:W-:Y:S04]  /*21400*/  STL [R1+0x430], R0 ;  /* 0x0004300001007387 */ /* 0x0003e80000100800 */
[----:B------:R-:W-:Y:S01]  /*21410*/  STL [R1+0x42c], R9 ;  /* 0x00042c0901007387 */ /* 0x000fe20000100800 */
[----:B-1----:R-:W-:-:S03]  /*21420*/  SEL R0, R239, R5, !P6 ;  /* 0x00000005ef007207 */ /* 0x002fc60007000000 */
[----:B------:R-:W-:Y:S01]  /*21430*/  STL [R1+0x428], R8 ;  /* 0x0004280801007387 */ /* 0x000fe20000100800 */
[C---:B------:R-:W-:Y:S02]  /*21440*/  SEL R5, R239.reuse, R4, !P6 ;  /* 0x00000004ef057207 */ /* 0x040fe40007000000 */
[C---:B------:R-:W-:Y:S01]  /*21450*/  SEL R4, R239.reuse, R3, !P6 ;  /* 0x00000003ef047207 */ /* 0x040fe20007000000 */
[----:B------:R1:W-:Y:S01]  /*21460*/  STL [R1+0x3b0], R0 ;  /* 0x0003b00001007387 */ /* 0x0003e20000100800 */
[----:B----4-:R-:W-:-:S03]  /*21470*/  SEL R3, R239, R249, !P6 ;  /* 0x000000f9ef037207 */ /* 0x010fc60007000000 */
        /* <DEDUP_REMOVED lines=8> */
[----:B--2---:R-:W-:-:S03]  /*21500*/  SEL R3, R239, R251, !P6 ;  /* 0x000000fbef037207 */ /* 0x004fc60007000000 */
[----:B------:R2:W-:Y:S01]  /*21510*/  STL [R1+0x408], R0 ;  /* 0x0004080001007387 */ /* 0x0005e20000100800 */
[----:B-1----:R-:W-:-:S03]  /*21520*/  SEL R2, R239, R6, !P6 ;  /* 0x00000006ef027207 */ /* 0x002fc60007000000 */
[----:B------:R1:W-:Y:S01]  /*21530*/  STL [R1+0x404], R3 ;  /* 0x0004040301007387 */ /* 0x0003e20000100800 */
[----:B--2---:R-:W-:-:S03]  /*21540*/  SEL R0, R239, R7, !P6 ;  /* 0x00000007ef007207 */ /* 0x004fc60007000000 */
[----:B------:R2:W-:Y:S04]  /*21550*/  STL [R1+0x390], R2 ;  /* 0x0003900201007387 */ /* 0x0005e80000100800 */
[----:B------:R3:W-:Y:S01]  /*21560*/  STL [R1+0x400], R0 ;  /* 0x0004000001007387 */ /* 0x0007e20000100800 */
[C---:B-1----:R-:W-:Y:S02]  /*21570*/  SEL R3, R239.reuse, R252, !P6 ;  /* 0x000000fcef037207 */ /* 0x042fe40007000000 */
[C---:B--2---:R-:W-:Y:S01]  /*21580*/  SEL R2, R239.reuse, R246, !P6 ;  /* 0x000000f6ef027207 */ /* 0x044fe20007000000 */
[----:B---3--:R-:W2:Y:S04]  /*21590*/  LDL.LU R0, [R1+0x380] ;  /* 0x0003800001007983 */ /* 0x008ea80000300800 */
        /* <DEDUP_REMOVED lines=498> */
[----:B------:R1:W-:Y:S01]  /*234c0*/  STL [R1+0x118], R0 ;  /* 0x0001180001007387 */ /* 0x0003e20000100800 */
[C---:B---3--:R-:W-:Y:S02]  /*234d0*/  SEL R25, R239.reuse, R25, !P6 ;  /* 0x00000019ef197207 */ /* 0x048fe40007000000 */
[----:B------:R-:W-:-:S03]  /*234e0*/  SEL R24, R239, R24, !P6 ;  /* 0x00000018ef187207 */ /* 0x000fc60007000000 */
[----:B------:R-:W-:Y:S01]  /*234f0*/  STL [R1+0x114], R25 ;  /* 0x0001141901007387 */ /* 0x000fe20000100800 */
[----:B-1----:R-:W-:-:S03]  /*23500*/  SEL R0, R239, R23, !P6 ;  /* 0x00000017ef007207 */ /* 0x002fc60007000000 */
[----:B------:R-:W-:Y:S01]  /*23510*/  STL [R1+0x110], R24 ;  /* 0x0001101801007387 */ /* 0x000fe20000100800 */
[----:B------:R-:W-:-:S03]  /*23520*/  SEL R22, R239, R22, !P6 ;  /* 0x00000016ef167207 */ /* 0x000fc60007000000 */
[----:B------:R1:W-:Y:S01]  /*23530*/  STL [R1+0x10c], R0 ;  /* 0x00010c0001007387 */ /* 0x0003e20000100800 */
[----:B------:R-:W-:-:S03]  /*23540*/  SEL R21, R239, R21, !P6 ;  /* 0x00000015ef157207 */ /* 0x000fc60007000000 */
[----:B------:R-:W-:Y:S01]  /*23550*/  STL [R1+0x108], R22 ;  /* 0x0001081601007387 */ /* 0x000fe20000100800 */
[----:B-1----:R-:W-:-:S03]  /*23560*/  SEL R0, R239, R20, !P6 ;  /* 0x00000014ef007207 */ /* 0x002fc60007000000 */
[----:B------:R-:W-:Y:S01]  /*23570*/  STL [R1+0x104], R21 ;  /* 0x0001041501007387 */ /* 0x000fe20000100800 */
        /* <DEDUP_REMOVED lines=28> */
[----:B-1----:R-:W-:-:S02]  /*23740*/  SEL R0, R239, R3, !P6 ;  /* 0x00000003ef007207 */ /* 0x002fc40007000000 */
[C---:B----4-:R-:W-:Y:S01]  /*23750*/  SEL R3, R239.reuse, R2, !P6 ;  /* 0x00000002ef037207 */ /* 0x050fe20007000000 */
        /* <DEDUP_REMOVED lines=16> */
[----:B------:R-:W3:Y:S01]  /*23860*/  LDL.LU R25, [R1+0x98] ;  /* 0x0000980001197983 */ /* 0x000ee20000300800 */
[----:B-1----:R-:W-:-:S03]  /*23870*/  SEL R0, R239, R246, !P6 ;  /* 0x000000f6ef007207 */ /* 0x002fc60007000000 */
[----:B------:R1:W-:Y:S04]  /*23880*/  STL [R1+0xa4], R2 ;  /* 0x0000a40201007387 */ /* 0x0003e80000100800 */
[----:B------:R-:W4:Y:S04]  /*23890*/  LDL.LU R24, [R1+0x94] ;  /* 0x0000940001187983 */ /* 0x000f280000300800 */
[----:B------:R1:W-:Y:S04]  /*238a0*/  STL [R1+0xa0], R0 ;  /* 0x0000a00001007387 */ /* 0x0003e80000100800 */
[----:B------:R-:W4:Y:S04]  /*238b0*/  LDL.LU R23, [R1+0x90] ;  /* 0x0000900001177983 */ /* 0x000f280000300800 */
        /* <DEDUP_REMOVED lines=17> */
[----:B--2---:R-:W2:Y:S04]  /*239d0*/  LDL.LU R3, [R1+0x48] ;  /* 0x0000480001037983 */ /* 0x004ea80000300800 */
[----:B-1----:R-:W2:Y:S04]  /*239e0*/  LDL.LU R2, [R1+0x44] ;  /* 0x0000440001027983 */ /* 0x002ea80000300800 */
[----:B------:R-:W2:Y:S04]  /*239f0*/  LDL.LU R249, [R1+0x40] ;  /* 0x0000400001f97983 */ /* 0x000ea80000300800 */
[----:B------:R-:W2:Y:S04]  /*23a00*/  LDL.LU R248, [R1+0x3c] ;  /* 0x00003c0001f87983 */ /* 0x000ea80000300800 */
[----:B------:R-:W2:Y:S04]  /*23a10*/  LDL.LU R247, [R1+0x38] ;  /* 0x0000380001f77983 */ /* 0x000ea80000300800 */
[----:B------:R-:W2:Y:S04]  /*23a20*/  LDL.LU R251, [R1+0x34] ;  /* 0x0000340001fb7983 */ /* 0x000ea80000300800 */
[----:B------:R-:W2:Y:S04]  /*23a30*/  LDL.LU R6, [R1+0x30] ;  /* 0x0000300001067983 */ /* 0x000ea80000300800 */
[----:B------:R-:W2:Y:S04]  /*23a40*/  LDL.LU R7, [R1+0x2c] ;  /* 0x00002c0001077983 */ /* 0x000ea80000300800 */
[----:B------:R-:W2:Y:S04]  /*23a50*/  LDL.LU R252, [R1+0x28] ;  /* 0x0000280001fc7983 */ /* 0x000ea80000300800 */
[----:B------:R-:W2:Y:S04]  /*23a60*/  LDL.LU R246, [R1+0x24] ;  /* 0x0000240001f67983 */ /* 0x000ea80000300800 */
[----:B------:R-:W2:Y:S01]  /*23a70*/  LDL.LU R0, [R1+0x20] ;  /* 0x0000200001007983 */ /* 0x000ea20000300800 */
[----:B---3--:R-:W-:-:S05]  /*23a80*/  SEL R25, R239, R25, !P6 ;  /* 0x00000019ef197207 */ /* 0x008fca0007000000 */
[----:B------:R1:W-:Y:S01]  /*23a90*/  STL [R1+0x9c], R25 ;  /* 0x00009c1901007387 */ /* 0x0003e20000100800 */
[----:B----4-:R-:W-:-:S03]  /*23aa0*/  SEL R24, R239, R24, !P6 ;  /* 0x00000018ef187207 */ /* 0x010fc60007000000 */
[----:B-1----:R-:W3:Y:S01]  /*23ab0*/  LDL.LU R25, [R1+0x29b0] ;  /* 0x0029b00001197983 */ /* 0x002ee20000300800 */
[----:B------:R-:W-:-:S03]  /*23ac0*/  SEL R23, R239, R23, !P6 ;  /* 0x00000017ef177207 */ /* 0x000fc60007000000 */
[----:B------:R1:W-:Y:S01]  /*23ad0*/  STL [R1+0x98], R24 ;  /* 0x0000981801007387 */ /* 0x0003e20000100800 */
[C---:B------:R-:W-:Y:S02]  /*23ae0*/  SEL R22, R239.reuse, R22, !P6 ;  /* 0x00000016ef167207 */ /* 0x040fe40007000000 */
[C---:B------:R-:W-:Y:S01]  /*23af0*/  SEL R21, R239.reuse, R21, !P6 ;  /* 0x00000015ef157207 */ /* 0x040fe20007000000 */
[----:B-1----:R-:W4:Y:S01]  /*23b00*/  LDL.LU R24, [R1+0x29ac] ;  /* 0x0029ac0001187983 */ /* 0x002f220000300800 */
[----:B------:R-:W-:-:S03]  /*23b10*/  SEL R20, R239, R20, !P6 ;  /* 0x00000014ef147207 */ /* 0x000fc60007000000 */
[----:B------:R1:W-:Y:S01]  /*23b20*/  STL [R1+0x94], R23 ;  /* 0x0000941701007387 */ /* 0x0003e20000100800 */
[C---:B------:R-:W-:Y:S02]  /*23b30*/  SEL R19, R239.reuse, R19, !P6 ;  /* 0x00000013ef137207 */ /* 0x040fe40007000000 */
[C---:B------:R-:W-:Y:S01]  /*23b40*/  SEL R18, R239.reuse, R18, !P6 ;  /* 0x00000012ef127207 */ /* 0x040fe20007000000 */
[----:B-1----:R-:W3:Y:S04]  /*23b50*/  LDL.LU R23, [R1+0x29a8] ;  /* 0x0029a80001177983 */ /* 0x002ee80000300800 */
[----:B------:R1:W-:Y:S01]  /*23b60*/  STL [R1+0x90], R22 ;  /* 0x0000901601007387 */ /* 0x0003e20000100800 */
[C---:B------:R-:W-:Y:S02]  /*23b70*/  SEL R17, R239.reuse, R17, !P6 ;  /* 0x00000011ef117207 */ /* 0x040fe40007000000 */
[C---:B------:R-:W-:Y:S01]  /*23b80*/  SEL R16, R239.reuse, R16, !P6 ;  /* 0x00000010ef107207 */ /* 0x040fe20007000000 */
[----:B-1----:R-:W4:Y:S04]  /*23b90*/  LDL.LU R22, [R1+0x29a4] ;  /* 0x0029a40001167983 */ /* 0x002f280000300800 */
[----:B------:R1:W-:Y:S01]  /*23ba0*/  STL [R1+0x8c], R21 ;  /* 0x00008c1501007387 */ /* 0x0003e20000100800 */
[----:B------:R-:W-:-:S03]  /*23bb0*/  SEL R15, R239, R15, !P6 ;  /* 0x0000000fef0f7207 */ /* 0x000fc60007000000 */
[----:B-1----:R-:W3:Y:S04]  /*23bc0*/  LDL.LU R21, [R1+0x29a0] ;  /* 0x0029a00001157983 */ /* 0x002ee80000300800 */
[----:B------:R1:W-:Y:S01]  /*23bd0*/  STL [R1+0x88], R20 ;  /* 0x0000881401007387 */ /* 0x0003e20000100800 */
[----:B------:R-:W-:-:S03]  /*23be0*/  SEL R14, R239, R14, !P6 ;  /* 0x0000000eef0e7207 */ /* 0x000fc60007000000 */
        /* <DEDUP_REMOVED lines=26> */
[----:B--2---:R-:W-:-:S03]  /*23d90*/  SEL R3, R239, R3, !P6 ;  /* 0x00000003ef037207 */ /* 0x004fc60007000000 */
[----:B-1----:R-:W2:Y:S04]  /*23da0*/  LDL.LU R11, [R1+0x2978] ;  /* 0x00297800010b7983 */ /* 0x002ea80000300800 */
        /* <DEDUP_REMOVED lines=26> */
[----:B-1----:R-:W4:Y:S04]  /*23f50*/  LDL.LU R248, [R1+0x2954] ;  /* 0x0029540001f87983 */ /* 0x002f280000300800 */
[----:B------:R1:W-:Y:S04]  /*23f60*/  STL [R1+0x3c], R247 ;  /* 0x00003cf701007387 */ /* 0x0003e80000100800 */
[----:B-1----:R-:W3:Y:S04]  /*23f70*/  LDL.LU R247, [R1+0x2950] ;  /* 0x0029500001f77983 */ /* 0x002ee80000300800 */
[----:B------:R1:W-:Y:S04]  /*23f80*/  STL [R1+0x38], R251 ;  /* 0x000038fb01007387 */ /* 0x0003e80000100800 */
[----:B-1----:R-:W2:Y:S04]  /*23f90*/  LDL.LU R251, [R1+0x294c] ;  /* 0x00294c0001fb7983 */ /* 0x002ea80000300800 */
[----:B------:R1:W-:Y:S04]  /*23fa0*/  STL [R1+0x34], R6 ;  /* 0x0000340601007387 */ /* 0x0003e80000100800 */
[----:B-1----:R-:W4:Y:S04]  /*23fb0*/  LDL.LU R6, [R1+0x2948] ;  /* 0x0029480001067983 */ /* 0x002f280000300800 */
[----:B------:R1:W-:Y:S04]  /*23fc0*/  STL [R1+0x30], R7 ;  /* 0x0000300701007387 */ /* 0x0003e80000100800 */
[----:B-1----:R-:W3:Y:S04]  /*23fd0*/  LDL.LU R7, [R1+0x2944] ;  /* 0x0029440001077983 */ /* 0x002ee80000300800 */
[----:B------:R1:W-:Y:S04]  /*23fe0*/  STL [R1+0x2c], R252 ;  /* 0x00002cfc01007387 */ /* 0x0003e80000100800 */
[----:B-1----:R-:W2:Y:S04]  /*23ff0*/  LDL.LU R252, [R1+0x2940] ;  /* 0x0029400001fc7983 */ /* 0x002ea80000300800 */
[----:B------:R1:W-:Y:S04]  /*24000*/  STL [R1+0x28], R246 ;  /* 0x000028f601007387 */ /* 0x0003e80000100800 */
[----:B-1----:R-:W2:Y:S01]  /*24010*/  LDL.LU R246, [R1+0x293c] ;  /* 0x00293c0001f67983 */ /* 0x002ea20000300800 */
[----:B------:R-:W-:-:S05]  /*24020*/  SEL R0, R239, R0, !P6 ;  /* 0x00000000ef007207 */ /* 0x000fca0007000000 */
[----:B------:R2:W-:Y:S01]  /*24030*/  STL [R1+0x24], R0 ;  /* 0x0000240001007387 */ /* 0x0005e20000100800 */
[C---:B----4-:R-:W-:Y:S02]  /*24040*/  SEL R6, R239.reuse, R6, !P6 ;  /* 0x00000006ef067207 */ /* 0x050fe40007000000 */
[C---:B---3--:R-:W-:Y:S02]  /*24050*/  SEL R7, R239.reuse, R7, !P6 ;  /* 0x00000007ef077207 */ /* 0x048fe40007000000 */
[C---:B--2---:R-:W-:Y:S02]  /*24060*/  SEL R0, R239.reuse, R246, !P6 ;  /* 0x000000f6ef007207 */ /* 0x044fe40007000000 */
[----:B------:R-:W2:Y:S04]  /*24070*/  LDL.LU R246, [R1+0x2938] ;  /* 0x0029380001f67983 */ /* 0x000ea80000300800 */
[----:B------:R1:W-:Y:S02]  /*24080*/  STL [R1+0x20], R0 ;  /* 0x0000200001007387 */ /* 0x0003e40000100800 */
[----:B-1----:R-:W-:-:S02]  /*24090*/  SEL R0, R239, R252, !P6 ;  /* 0x000000fcef007207 */ /* 0x002fc40007000000 */
[C---:B------:R-:W-:Y:S02]  /*240a0*/  SEL R252, R239.reuse, R247, !P6 ;  /* 0x000000f7effc7207 */ /* 0x040fe40007000000 */
[C---:B------:R-:W-:Y:S01]  /*240b0*/  SEL R247, R239.reuse, R3, !P6 ;  /* 0x00000003eff77207 */ /* 0x040fe20007000000 */
[----:B------:R1:W-:Y:S01]  /*240c0*/  STL [R1+0x1c], R0 ;  /* 0x00001c0001007387 */ /* 0x0003e20000100800 */
[----:B------:R-:W-:-:S03]  /*240d0*/  SEL R3, R239, R40, !P6 ;  /* 0x00000028ef037207 */ /* 0x000fc60007000000 */
[----:B------:R3:W-:Y:S04]  /*240e0*/  STL [R1+0x18], R7 ;  /* 0x0000180701007387 */ /* 0x0007e80000100800 */
[----:B------:R-:W-:Y:S01]  /*240f0*/  STL [R1+0x14], R6 ;  /* 0x0000140601007387 */ /* 0x000fe20000100800 */
[C---:B-1----:R-:W-:Y:S02]  /*24100*/  SEL R0, R239.reuse, R251, !P6 ;  /* 0x000000fbef007207 */ /* 0x042fe40007000000 */
[C---:B---3--:R-:W-:Y:S02]  /*24110*/  SEL R7, R239.reuse, R248, !P6 ;  /* 0x000000f8ef077207 */ /* 0x048fe40007000000 */
[C---:B------:R-:W-:Y:S02]  /*24120*/  SEL R248, R239.reuse, R10, !P6 ;  /* 0x0000000aeff87207 */ /* 0x040fe40007000000 */
[C---:B------:R-:W-:Y:S01]  /*24130*/  SEL R10, R239.reuse, R41, !P6 ;  /* 0x00000029ef0a7207 */ /* 0x040fe20007000000 */
[----:B------:R1:W-:Y:S01]  /*24140*/  STL [R1+0x630], R3 ;  /* 0x0006300301007387 */ /* 0x0003e20000100800 */
[----:B------:R-:W-:-:S02]  /*24150*/  SEL R251, R239, R2, !P6 ;  /* 0x00000002effb7207 */ /* 0x000fc40007000000 */
[C---:B------:R-:W-:Y:S01]  /*24160*/  SEL R2, R239.reuse, R42, !P6 ;  /* 0x0000002aef027207 */ /* 0x040fe20007000000 */
[----:B------:R3:W-:Y:S01]  /*24170*/  STL [R1+0x628], R10 ;  /* 0x0006280a01007387 */ /* 0x0007e20000100800 */
[----:B-1----:R-:W-:-:S03]  /*24180*/  SEL R3, R239, R43, !P6 ;  /* 0x0000002bef037207 */ /* 0x002fc60007000000 */
[----:B------:R1:W-:Y:S01]  /*24190*/  STL [R1+0x624], R2 ;  /* 0x0006240201007387 */ /* 0x0003e20000100800 */
[----:B---3--:R-:W-:-:S03]  /*241a0*/  SEL R10, R239, R44, !P6 ;  /* 0x0000002cef0a7207 */ /* 0x008fc60007000000 */
[----:B------:R3:W-:Y:S04]  /*241b0*/  STL [R1+0x620], R3 ;  /* 0x0006200301007387 */ /* 0x0007e80000100800 */
[----:B------:R4:W-:Y:S01]  /*241c0*/  STL [R1+0x618], R10 ;  /* 0x0006180a01007387 */ /* 0x0009e20000100800 */
[C---:B-1----:R-:W-:Y:S02]  /*241d0*/  SEL R2, R239.reuse, R45, !P6 ;  /* 0x0000002def027207 */ /* 0x042fe40007000000 */
[----:B---3--:R-:W-:-:S03]  /*241e0*/  SEL R3, R239, R46, !P6 ;  /* 0x0000002eef037207 */ /* 0x008fc60007000000 */
[----:B------:R1:W-:Y:S01]  /*241f0*/  STL [R1+0x614], R2 ;  /* 0x0006140201007387 */ /* 0x0003e20000100800 */
[----:B----4-:R-:W-:-:S03]  /*24200*/  SEL R10, R239, R47, !P6 ;  /* 0x0000002fef0a7207 */ /* 0x010fc60007000000 */
        /* <DEDUP_REMOVED lines=54> */
[----:B------:R3:W-:Y:S01]  /*24570*/  STL [R1+0x598], R3 ;  /* 0x0005980301007387 */ /* 0x0007e20000100800 */
[C---:B------:R-:W-:Y:S01]  /*24580*/  SEL R6, R239.reuse, R249, !P6 ;  /* 0x000000f9ef067207 */ /* 0x040fe20007000000 */
[----:B------:R-:W-:Y:S01]  /*24590*/  @!P1 IMAD.MOV R244, RZ, RZ, -R244 ;  /* 0x000000fffff49224 */ /* 0x000fe200078e0af4 */
[C---:B------:R-:W-:Y:S01]  /*245a0*/  SEL R40, R239.reuse, R237, !P6 ;  /* 0x000000edef287207 */ /* 0x040fe20007000000 */
[----:B------:R4:W-:Y:S01]  /*245b0*/  STL [R1+0x594], R10 ;  /* 0x0005940a01007387 */ /* 0x0009e20000100800 */
[----:B------:R-:W-:Y:S01]  /*245c0*/  @!P2 IMAD.MOV R241, RZ, RZ, -R241 ;  /* 0x000000fffff1a224 */ /* 0x000fe200078e0af1 */
[C---:B-1----:R-:W-:Y:S01]  /*245d0*/  SEL R2, R239.reuse, R75, !P6 ;  /* 0x0000004bef027207 */ /* 0x042fe20007000000 */
[----:B------:R-:W-:Y:S02]  /*245e0*/  @!P4 IMAD.MOV R242, RZ, RZ, -R242 ;  /* 0x000000fffff2c224 */ /* 0x000fe400078e0af2 */
[----:B------:R-:W-:Y:S01]  /*245f0*/  @!P5 IMAD.MOV R243, RZ, RZ, -R243 ;  /* 0x000000fffff3d224 */ /* 0x000fe200078e0af3 */
[C---:B---3--:R-:W-:Y:S01]  /*24600*/  SEL R3, R239.reuse, R76, !P6 ;  /* 0x0000004cef037207 */ /* 0x048fe20007000000 */
[----:B------:R1:W-:Y:S01]  /*24610*/  STL [R1+0x590], R2 ;  /* 0x0005900201007387 */ /* 0x0003e20000100800 */
[----:B------:R-:W-:Y:S01]  /*24620*/  @!P3 IMAD.MOV R245, RZ, RZ, -R245 ;  /* 0x000000fffff5b224 */ /* 0x000fe200078e0af5 */
[C---:B------:R-:W-:Y:S01]  /*24630*/  SEL R4, R239.reuse, R4, !P6 ;  /* 0x00000004ef047207 */ /* 0x040fe20007000000 */
[----:B------:R-:W3:Y:S01]  /*24640*/  LDC R74, c[0x0][0x240] ;  /* 0x00009000ff4a7b82 */ /* 0x000ee20000000800 */
[C---:B----4-:R-:W-:Y:S01]  /*24650*/  SEL R10, R239.reuse, R77, !P6 ;  /* 0x0000004def0a7207 */ /* 0x050fe20007000000 */
[----:B------:R4:W-:Y:S01]  /*24660*/  STL [R1+0x588], R3 ;  /* 0x0005880301007387 */ /* 0x0009e20000100800 */
[----:B-1----:R-:W-:-:S03]  /*24670*/  SEL R2, R239, R78, !P6 ;  /* 0x0000004eef027207 */ /* 0x002fc60007000000 */
[----:B------:R1:W-:Y:S01]  /*24680*/  STL [R1+0x584], R10 ;  /* 0x0005840a01007387 */ /* 0x0003e20000100800 */
[----:B----4-:R-:W-:-:S03]  /*24690*/  SEL R3, R239, R79, !P6 ;  /* 0x0000004fef037207 */ /* 0x010fc60007000000 */
        /* <DEDUP_REMOVED lines=304> */
[----:B-1----:R-:W4:Y:S04]  /*259a0*/  LDL.LU R3, [R1+0x4a8] ;  /* 0x0004a80001037983 */ /* 0x002f280000300800 */
[----:B------:R1:W-:Y:S04]  /*259b0*/  STL [R1+0x11d8], R10 ;  /* 0x0011d80a01007387 */ /* 0x0003e80000100800 */
[----:B------:R-:W-:Y:S01]  /*259c0*/  STL [R1+0x11dc], R2 ;  /* 0x0011dc0201007387 */ /* 0x000fe20000100800 */
[----:B-1----:R-:W-:-:S05]  /*259d0*/  SEL R10, R239, R232, !P6 ;  /* 0x000000e8ef0a7207 */ /* 0x002fca0007000000 */
[----:B------:R1:W-:Y:S01]  /*259e0*/  STL [R1+0x11e0], R10 ;  /* 0x0011e00a01007387 */ /* 0x0003e20000100800 */
[C---:B------:R-:W-:Y:S02]  /*259f0*/  SEL R249, R239.reuse, R11, !P6 ;  /* 0x0000000beff97207 */ /* 0x040fe40007000000 */
[C---:B------:R-:W-:Y:S01]  /*25a00*/  SEL R11, R239.reuse, R233, !P6 ;  /* 0x000000e9ef0b7207 */ /* 0x040fe20007000000 */
[----:B-1----:R-:W4:Y:S01]  /*25a10*/  LDL.LU R10, [R1+0x498] ;  /* 0x00049800010a7983 */ /* 0x002f220000300800 */
[----:B------:R-:W-:-:S03]  /*25a20*/  SEL R2, R239, R234, !P6 ;  /* 0x000000eaef027207 */ /* 0x000fc60007000000 */
[----:B------:R1:W-:Y:S04]  /*25a30*/  STL [R1+0x11e4], R11 ;  /* 0x0011e40b01007387 */ /* 0x0003e80000100800 */
[----:B------:R-:W3:Y:S04]  /*25a40*/  LDL.LU R58, [R1+0xc] ;  /* 0x00000c00013a7983 */ /* 0x000ee80000300800 */
[----:B------:R2:W-:Y:S01]  /*25a50*/  STL [R1+0x11e8], R2 ;  /* 0x0011e80201007387 */ /* 0x0005e20000100800 */
[----:B-1----:R-:W-:-:S03]  /*25a60*/  SEL R11, R239, R235, !P6 ;  /* 0x000000ebef0b7207 */ /* 0x002fc60007000000 */
[----:B------:R-:W3:Y:S01]  /*25a70*/  LDL.LU R57, [R1+0x4a4] ;  /* 0x0004a40001397983 */ /* 0x000ee20000300800 */
[----:B--2---:R-:W-:-:S03]  /*25a80*/  SEL R2, R239, R236, !P6 ;  /* 0x000000ecef027207 */ /* 0x004fc60007000000 */
[----:B------:R1:W-:Y:S04]  /*25a90*/  STL [R1+0x11ec], R11 ;  /* 0x0011ec0b01007387 */ /* 0x0003e80000100800 */
[----:B------:R2:W-:Y:S01]  /*25aa0*/  STL [R1+0x11f0], R2 ;  /* 0x0011f00201007387 */ /* 0x0005e20000100800 */
[----:B-1----:R-:W-:-:S03]  /*25ab0*/  SEL R11, R239, R238, !P6 ;  /* 0x000000eeef0b7207 */ /* 0x002fc60007000000 */
[----:B------:R-:W-:Y:S01]  /*25ac0*/  STL [R1+0x11f4], R40 ;  /* 0x0011f42801007387 */ /* 0x000fe20000100800 */
[----:B--2---:R-:W-:-:S03]  /*25ad0*/  SEL R2, R239, R250, !P6 ;  /* 0x000000faef027207 */ /* 0x004fc60007000000 */
[----:B------:R-:W2:Y:S01]  /*25ae0*/  LDL.LU R56, [R1+0x41c] ;  /* 0x00041c0001387983 */ /* 0x000ea20000300800 */
[C---:B------:R-:W-:Y:S01]  /*25af0*/  SEL R59, R239.reuse, R241, !P6 ;  /* 0x000000f1ef3b7207 */ /* 0x040fe20007000000 */
[----:B------:R-:W1:Y:S02]  /*25b00*/  LDC R250, c[0x0][0x230] ;  /* 0x00008c00fffa7b82 */ /* 0x000e640000000800 */
[----:B------:R1:W-:Y:S04]  /*25b10*/  STL [R1+0x11f8], R11 ;  /* 0x0011f80b01007387 */ /* 0x0003e80000100800 */
[----:B------:R-:W2:Y:S04]  /*25b20*/  LDL.LU R55, [R1+0x34] ;  /* 0x0000340001377983 */ /* 0x000ea80000300800 */
[----:B------:R1:W-:Y:S02]  /*25b30*/  STL [R1+0x11fc], R2 ;  /* 0x0011fc0201007387 */ /* 0x0003e40000100800 */
[----:B-1----:R-:W1:Y:S02]  /*25b40*/  LDC R11, c[0x0][0x23c] ;  /* 0x00008f00ff0b7b82 */ /* 0x002e640000000800 */
[----:B------:R-:W2:Y:S04]  /*25b50*/  LDL.LU R54, [R1+0x54] ;  /* 0x0000540001367983 */ /* 0x000ea80000300800 */
[----:B------:R-:W2:Y:S01]  /*25b60*/  LDL.LU R53, [R1+0x94] ;  /* 0x0000940001357983 */ /* 0x000ea20000300800 */
[----:B------:R-:W-:-:S03]  /*25b70*/  SEL R2, R239, R240, !P6 ;  /* 0x000000f0ef027207 */ /* 0x000fc60007000000 */
[----:B------:R-:W2:Y:S04]  /*25b80*/  LDL.LU R52, [R1+0xb4] ;  /* 0x0000b40001347983 */ /* 0x000ea80000300800 */
[----:B------:R1:W-:Y:S04]  /*25b90*/  STL [R1+0x1200], R2 ;  /* 0x0012000201007387 */ /* 0x0003e80000100800 */
        /* <DEDUP_REMOVED lines=12> */
[----:B-1----:R-:W1:Y:S01]  /*25c60*/  S2R R2, SR_TID.X ;  /* 0x0000000000027919 */ /* 0x002e620000002100 */
[----:B------:R-:W-:-:S02]  /*25c70*/  SEL R61, R239, R242, !P6 ;  /* 0x000000f2ef3d7207 */ /* 0x000fc40007000000 */
[----:B------:R-:W-:Y:S01]  /*25c80*/  SEL R60, R239, R243, !P6 ;  /* 0x000000f3ef3c7207 */ /* 0x000fe20007000000 */
[----:B------:R1:W-:Y:S02]  /*25c90*/  STL [R1+0x1204], R59 ;  /* 0x0012043b01007387 */ /* 0x0003e40000100800 */
[----:B-1----:R-:W-:-:S05]  /*25ca0*/  LOP3.LUT R2, R2, 0x7f, RZ, 0xc0, !PT ;  /* 0x0000007f02027812 */ /* 0x002fca00078ec0ff */
[----:B------:R-:W-:Y:S01]  /*25cb0*/  IMAD R2, R2, R11, RZ ;  /* 0x0000000b02027224 */ /* 0x000fe200078e02ff */
[----:B------:R-:W-:Y:S01]  /*25cc0*/  SEL R59, R239, R244, !P6 ;  /* 0x000000f4ef3b7207 */ /* 0x000fe20007000000 */
[----:B------:R1:W-:Y:S04]  /*25cd0*/  STL [R1+0x1208], R61 ;  /* 0x0012083d01007387 */ /* 0x0003e80000100800 */
[----:B------:R1:W-:Y:S04]  /*25ce0*/  STL [R1+0x120c], R60 ;  /* 0x00120c3c01007387 */ /* 0x0003e80000100800 */
[----:B------:R1:W-:Y:S01]  /*25cf0*/  STL [R1+0x1210], R59 ;  /* 0x0012103b01007387 */ /* 0x0003e20000100800 */
[----:B----4-:R-:W-:-:S04]  /*25d00*/  LEA R10, P1, R3, R10, 0x2 ;  /* 0x0000000a030a7211 */ /* 0x010fc800078210ff */
[----:B------:R-:W-:Y:S02]  /*25d10*/  LEA.HI.X.SX32 R11, R3, R246, 0x2, P1 ;  /* 0x000000f6030b7211 */ /* 0x000fe400008f16ff */
[----:B------:R-:W2:Y:S01]  /*25d20*/  LDC R246, c[0x0][0x240] ;  /* 0x00009000fff67b82 */ /* 0x000ea20000000800 */
[C---:B---3--:R-:W-:Y:S02]  /*25d30*/  SEL R72, R239.reuse, R58, !P6 ;  /* 0x0000003aef487207 */ /* 0x048fe40007000000 */
[C---:B------:R-:W-:Y:S02]  /*25d40*/  SEL R5, R239.reuse, R5, !P6 ;  /* 0x00000005ef057207 */ /* 0x040fe40007000000 */
[C---:B------:R-:W-:Y:S02]  /*25d50*/  SEL R8, R239.reuse, R8, !P6 ;  /* 0x00000008ef087207 */ /* 0x040fe40007000000 */
[----:B------:R-:W-:Y:S01]  /*25d60*/  SEL R9, R239, R9, !P6 ;  /* 0x00000009ef097207 */ /* 0x000fe20007000000 */
[----:B------:R-:W3:Y:S01]  /*25d70*/  LDC R3, c[0x0][0x238] ;  /* 0x00008e00ff037b82 */ /* 0x000ee20000000800 */
[----:B------:R-:W-:Y:S01]  /*25d80*/  LEA.HI.X.SX32 R2, R2, R57, 0x2, P0 ;  /* 0x0000003902027211 */ /* 0x000fe200000f16ff */
[----:B--2---:R-:W-:-:S02]  /*25d90*/  IMAD R71, R56, R246, RZ ;  /* 0x000000f638477224 */ /* 0x004fc400078e02ff */
[-C--:B------:R-:W-:Y:S02]  /*25da0*/  IMAD R69, R54, R246.reuse, RZ ;  /* 0x000000f636457224 */ /* 0x080fe400078e02ff */
[----:B------:R-:W2:Y:S01]  /*25db0*/  LDL.LU R54, [R1+0x250] ;  /* 0x0002500001367983 */ /* 0x000ea20000300800 */
[----:B------:R-:W-:-:S03]  /*25dc0*/  IMAD R68, R53, R246, RZ ;  /* 0x000000f635447224 */ /* 0x000fc600078e02ff */
[----:B------:R-:W4:Y:S01]  /*25dd0*/  LDL.LU R53, [R1+0x270] ;  /* 0x0002700001357983 */ /* 0x000f220000300800 */
[----:B------:R-:W-:-:S03]  /*25de0*/  IMAD R67, R52, R246, RZ ;  /* 0x000000f634437224 */ /* 0x000fc600078e02ff */
[----:B------:R-:W3:Y:S01]  /*25df0*/  LDL.LU R52, [R1+0x290] ;  /* 0x0002900001347983 */ /* 0x000ee20000300800 */
        /* <DEDUP_REMOVED lines=10> */
[----:B-1----:R-:W-:-:S03]  /*25ea0*/  IMAD R61, R46, R246, RZ ;  /* 0x000000f62e3d7224 */ /* 0x002fc600078e02ff */
[----:B------:R-:W3:Y:S01]  /*25eb0*/  LDL.LU R46, [R1+0x350] ;  /* 0x00035000012e7983 */ /* 0x000ee20000300800 */
[----:B------:R-:W-:-:S03]  /*25ec0*/  IMAD R60, R45, R246, RZ ;  /* 0x000000f62d3c7224 */ /* 0x000fc600078e02ff */
[----:B------:R-:W3:Y:S01]  /*25ed0*/  LDL.LU R45, [R1+0x370] ;  /* 0x00037000012d7983 */ /* 0x000ee20000300800 */
[----:B------:R-:W-:-:S03]  /*25ee0*/  IMAD R59, R44, R246, RZ ;  /* 0x000000f62c3b7224 */ /* 0x000fc600078e02ff */
[----:B------:R-:W3:Y:S01]  /*25ef0*/  LDL.LU R44, [R1+0x390] ;  /* 0x00039000012c7983 */ /* 0x000ee20000300800 */
[----:B------:R-:W-:-:S03]  /*25f00*/  IMAD R58, R43, R246, RZ ;  /* 0x000000f62b3a7224 */ /* 0x000fc600078e02ff */
[----:B------:R-:W3:Y:S01]  /*25f10*/  LDL.LU R43, [R1+0x3b0] ;  /* 0x0003b000012b7983 */ /* 0x000ee20000300800 */
[-C--:B------:R-:W-:Y:S02]  /*25f20*/  IMAD R70, R55, R246.reuse, RZ ;  /* 0x000000f637467224 */ /* 0x080fe400078e02ff */
[-C--:B------:R-:W-:Y:S02]  /*25f30*/  IMAD R57, R42, R246.reuse, RZ ;  /* 0x000000f62a397224 */ /* 0x080fe400078e02ff */
[----:B------:R-:W3:Y:S01]  /*25f40*/  LDL.LU R42, [R1+0x3d0] ;  /* 0x0003d000012a7983 */ /* 0x000ee20000300800 */
[----:B------:R-:W-:-:S03]  /*25f50*/  IMAD R56, R41, R246, RZ ;  /* 0x000000f629387224 */ /* 0x000fc600078e02ff */
[----:B------:R-:W3:Y:S01]  /*25f60*/  LDL.LU R41, [R1+0x3f0] ;  /* 0x0003f00001297983 */ /* 0x000ee20000300800 */
[----:B------:R-:W-:-:S03]  /*25f70*/  IMAD R55, R40, R246, RZ ;  /* 0x000000f628377224 */ /* 0x000fc600078e02ff */
[----:B------:R-:W3:Y:S04]  /*25f80*/  LDL.LU R40, [R1+0x410] ;  /* 0x0004100001287983 */ /* 0x000ee80000300800 */
[----:B------:R-:W2:Y:S04]  /*25f90*/  LDL.LU R90, [R1+0x494] ;  /* 0x00049400015a7983 */ /* 0x000ea80000300800 */
[----:B------:R-:W4:Y:S04]  /*25fa0*/  LDL.LU R89, [R1+0x490] ;  /* 0x0004900001597983 */ /* 0x000f280000300800 */
        /* <DEDUP_REMOVED lines=13> */
[----:B------:R-:W3:Y:S01]  /*26080*/  LDL.LU R75, [R1+0x458] ;  /* 0x00045800014b7983 */ /* 0x000ee20000300800 */
[----:B------:R-:W-:-:S02]  /*26090*/  SEL R12, R239, R12, !P6 ;  /* 0x0000000cef0c7207 */ /* 0x000fc40007000000 */
[C---:B------:R-:W-:Y:S02]  /*260a0*/  SEL R13, R239.reuse, R13, !P6 ;  /* 0x0000000def0d7207 */ /* 0x040fe40007000000 */
[C---:B------:R-:W-:Y:S02]  /*260b0*/  SEL R14, R239.reuse, R14, !P6 ;  /* 0x0000000eef0e7207 */ /* 0x040fe40007000000 */
[C---:B------:R-:W-:Y:S02]  /*260c0*/  SEL R15, R239.reuse, R15, !P6 ;  /* 0x0000000fef0f7207 */ /* 0x040fe40007000000 */
[C---:B------:R-:W-:Y:S02]  /*260d0*/  SEL R16, R239.reuse, R16, !P6 ;  /* 0x00000010ef107207 */ /* 0x040fe40007000000 */
[C---:B------:R-:W-:Y:S02]  /*260e0*/  SEL R17, R239.reuse, R17, !P6 ;  /* 0x00000011ef117207 */ /* 0x040fe40007000000 */
        /* <DEDUP_REMOVED lines=22> */
[----:B------:R-:W-:Y:S01]  /*26250*/  SEL R239, R239, R245, !P6 ;  /* 0x000000f5efef7207 */ /* 0x000fe20007000000 */
[-C--:B--2---:R-:W-:Y:S02]  /*26260*/  IMAD R244, R90, R246.reuse, RZ ;  /* 0x000000f65af47224 */ /* 0x084fe400078e02ff */
[-C--:B----4-:R-:W-:Y:S02]  /*26270*/  IMAD R245, R89, R246.reuse, RZ ;  /* 0x000000f659f57224 */ /* 0x090fe400078e02ff */
[----:B---3--:R-:W-:-:S03]  /*26280*/  IMAD R88, R88, R246, RZ ;  /* 0x000000f658587224 */ /* 0x008fc600078e02ff */
[----:B------:R-:W-:Y:S01]  /*26290*/  STL.64 [R1+0x2928], R244 ;  /* 0x002928f401007387 */ /* 0x000fe20000100a00 */
[----:B------:R-:W-:-:S03]  /*262a0*/  IMAD R87, R87, R246, RZ ;  /* 0x000000f657577224 */ /* 0x000fc600078e02ff */
[----:B------:R1:W-:Y:S01]  /*262b0*/  STL [R1+0x94], R88 ;  /* 0x0000945801007387 */ /* 0x0003e20000100800 */
        /* <DEDUP_REMOVED lines=23> */
[----:B------:R-:W4:Y:S04]  /*26430*/  LDL.LU R106, [R1+0x454] ;  /* 0x00045400016a7983 */ /* 0x000f280000300800 */
        /* <DEDUP_REMOVED lines=18> */
[----:B-1----:R-:W4:Y:S04]  /*26560*/  LDL.LU R88, [R1+0x408] ;  /* 0x0004080001587983 */ /* 0x002f280000300800 */
[----:B--2---:R-:W2:Y:S04]  /*26570*/  LDL.LU R87, [R1+0x404] ;  /* 0x0004040001577983 */ /* 0x004ea80000300800 */
[----:B---3--:R-:W3:Y:S04]  /*26580*/  LDL.LU R86, [R1+0x400] ;  /* 0x0004000001567983 */ /* 0x008ee80000300800 */
        /* <DEDUP_REMOVED lines=11> */
[----:B------:R-:W-:-:S02]  /*26640*/  IMAD R106, R106, R246, RZ ;  /* 0x000000f66a6a7224 */ /* 0x000fc400078e02ff */
        /* <DEDUP_REMOVED lines=34> */
[----:B--2---:R-:W-:-:S03]  /*26870*/  IMAD R87, R87, R246, RZ ;  /* 0x000000f657577224 */ /* 0x004fc600078e02ff */
[----:B------:R2:W-:Y:S01]  /*26880*/  STL [R1+0x2b0], R88 ;  /* 0x0002b05801007387 */ /* 0x0005e20000100800 */
[----:B---3--:R-:W-:-:S03]  /*26890*/  IMAD R86, R86, R246, RZ ;  /* 0x000000f656567224 */ /* 0x008fc600078e02ff */
[----:B------:R3:W-:Y:S01]  /*268a0*/  STL [R1+0x2c0], R87 ;  /* 0x0002c05701007387 */ /* 0x0007e20000100800 */
[----:B----4-:R-:W-:-:S03]  /*268b0*/  IMAD R85, R85, R246, RZ ;  /* 0x000000f655557224 */ /* 0x010fc600078e02ff */
        /* <DEDUP_REMOVED lines=20> */
[----:B-1----:R-:W4:Y:S04]  /*26a00*/  LDL.LU R106, [R1+0x3c8] ;  /* 0x0003c800016a7983 */ /* 0x002f280000300800 */
        /* <DEDUP_REMOVED lines=483> */
[----:B------:R-:W4:Y:S04]  /*28840*/  LDL R88, [R1+0x4c] ;  /* 0x00004c0001587983 */ /* 0x000f280000100800 */
        /* <DEDUP_REMOVED lines=15> */
[----:B------:R-:W-:Y:S01]  /*28940*/  STL [R1+0x98], R107 ;  /* 0x0000986b01007387 */ /* 0x000fe20000100800 */
        /* <DEDUP_REMOVED lines=20> */
[----:B--2---:R-:W-:-:S03]  /*28a90*/  IMAD R94, R93, R246, RZ ;  /* 0x000000f65d5e7224 */ /* 0x004fc600078e02ff */
[----:B------:R-:W-:Y:S01]  /*28aa0*/  STL [R1+0x68], R95 ;  /* 0x0000685f01007387 */ /* 0x000fe20000100800 */
[----:B---3--:R-:W-:-:S03]  /*28ab0*/  IMAD R93, R92, R246, RZ ;  /* 0x000000f65c5d7224 */ /* 0x008fc600078e02ff */
[----:B------:R-:W-:Y:S01]  /*28ac0*/  STL [R1+0x64], R94 ;  /* 0x0000645e01007387 */ /* 0x000fe20000100800 */
[----:B----4-:R-:W-:-:S03]  /*28ad0*/  IMAD R92, R91, R246, RZ ;  /* 0x000000f65b5c7224 */ /* 0x010fc600078e02ff */
        /* <DEDUP_REMOVED lines=34> */
[----:B------:R-:W-:Y:S04]  /*28d00*/  STL [R1+0x3f8], R76 ;  /* 0x0003f84c01007387 */ /* 0x000fe80000100800 */
[----:B------:R-:W2:Y:S01]  /*28d10*/  LDL.LU R0, [R1+0x2934] ;  /* 0x0029340001007983 */ /* 0x000ea20000300800 */
[-C--:B------:R-:W-:Y:S02]  /*28d20*/  IMAD R72, R72, R246.reuse, RZ ;  /* 0x000000f648487224 */ /* 0x080fe400078e02ff */
[----:B------:R-:W-:-:S03]  /*28d30*/  IMAD R7, R7, R246, RZ ;  /* 0x000000f607077224 */ /* 0x000fc600078e02ff */
[----:B------:R1:W-:Y:S01]  /*28d40*/  STL [R1+0x3fc], R72 ;  /* 0x0003fc4801007387 */ /* 0x0003e20000100800 */
[-C--:B------:R-:W-:Y:S02]  /*28d50*/  IMAD R6, R6, R246.reuse, RZ ;  /* 0x000000f606067224 */ /* 0x080fe400078e02ff */
[-C--:B-1----:R-:W-:Y:S02]  /*28d60*/  IMAD R72, R252, R246.reuse, RZ ;  /* 0x000000f6fc487224 */ /* 0x082fe400078e02ff */
[----:B------:R-:W3:Y:S04]  /*28d70*/  LDL.LU R252, [R1+0x2930] ;  /* 0x0029300001fc7983 */ /* 0x000ee80000300800 */
[----:B------:R-:W-:Y:S04]  /*28d80*/  STL [R1+0x400], R75 ;  /* 0x0004004b01007387 */ /* 0x000fe80000100800 */
[----:B------:R1:W-:Y:S04]  /*28d90*/  STL [R1+0x404], R72 ;  /* 0x0004044801007387 */ /* 0x0003e80000100800 */
[----:B------:R4:W-:Y:S04]  /*28da0*/  STL [R1+0x408], R7 ;  /* 0x0004080701007387 */ /* 0x0009e80000100800 */
[----:B------:R4:W-:Y:S01]  /*28db0*/  STL [R1+0x40c], R6 ;  /* 0x00040c0601007387 */ /* 0x0009e20000100800 */
[----:B-1----:R-:W-:-:S02]  /*28dc0*/  IMAD R72, R251, R246, RZ ;  /* 0x000000f6fb487224 */ /* 0x002fc400078e02ff */
[----:B----4-:R-:W-:-:S03]  /*28dd0*/  IMAD R7, R247, R246, RZ ;  /* 0x000000f6f7077224 */ /* 0x010fc600078e02ff */
[----:B------:R-:W-:Y:S01]  /*28de0*/  STL [R1+0x410], R72 ;  /* 0x0004104801007387 */ /* 0x000fe20000100800 */
[----:B------:R-:W-:-:S03]  /*28df0*/  IMAD R6, R4, R246, RZ ;  /* 0x000000f604067224 */ /* 0x000fc600078e02ff */
[----:B------:R-:W-:Y:S01]  /*28e00*/  STL [R1+0x414], R7 ;  /* 0x0004140701007387 */ /* 0x000fe20000100800 */
[-C--:B------:R-:W-:Y:S02]  /*28e10*/  IMAD R5, R5, R246.reuse, RZ ;  /* 0x000000f605057224 */ /* 0x080fe400078e02ff */
[-C--:B------:R-:W-:Y:S01]  /*28e20*/  IMAD R4, R8, R246.reuse, RZ ;  /* 0x000000f608047224 */ /* 0x080fe200078e02ff */
[----:B------:R1:W-:Y:S04]  /*28e30*/  STL [R1+0x418], R6 ;  /* 0x0004180601007387 */ /* 0x0003e80000100800 */
[----:B------:R4:W-:Y:S01]  /*28e40*/  STL [R1+0x41c], R5 ;  /* 0x00041c0501007387 */ /* 0x0009e20000100800 */
[----:B-1----:R-:W-:-:S03]  /*28e50*/  IMAD R6, R9, R246, RZ ;  /* 0x000000f609067224 */ /* 0x002fc600078e02ff */
[----:B------:R1:W-:Y:S01]  /*28e60*/  STL [R1+0x420], R4 ;  /* 0x0004200401007387 */ /* 0x0003e20000100800 */
[----:B----4-:R-:W-:-:S03]  /*28e70*/  IMAD R5, R248, R246, RZ ;  /* 0x000000f6f8057224 */ /* 0x010fc600078e02ff */
[----:B------:R4:W-:Y:S01]  /*28e80*/  STL [R1+0x428], R6 ;  /* 0x0004280601007387 */ /* 0x0009e20000100800 */
[----:B-1----:R-:W-:-:S03]  /*28e90*/  IMAD R4, R249, R246, RZ ;  /* 0x000000f6f9047224 */ /* 0x002fc600078e02ff */
[----:B------:R1:W-:Y:S01]  /*28ea0*/  STL [R1+0x430], R5 ;  /* 0x0004300501007387 */ /* 0x0003e20000100800 */
[----:B----4-:R-:W-:-:S03]  /*28eb0*/  IMAD R6, R12, R246, RZ ;  /* 0x000000f60c067224 */ /* 0x010fc600078e02ff */
[----:B------:R4:W-:Y:S04]  /*28ec0*/  STL [R1+0x43c], R4 ;  /* 0x00043c0401007387 */ /* 0x0009e80000100800 */
[----:B------:R4:W-:Y:S01]  /*28ed0*/  STL [R1+0x444], R6 ;  /* 0x0004440601007387 */ /* 0x0009e20000100800 */
[-C--:B-1----:R-:W-:Y:S02]  /*28ee0*/  IMAD R5, R13, R246.reuse, RZ ;  /* 0x000000f60d057224 */ /* 0x082fe400078e02ff */
[----:B----4-:R-:W-:-:S03]  /*28ef0*/  IMAD R4, R14, R246, RZ ;  /* 0x000000f60e047224 */ /* 0x010fc600078e02ff */
[----:B------:R1:W-:Y:S01]  /*28f00*/  STL [R1+0x45c], R5 ;  /* 0x00045c0501007387 */ /* 0x0003e20000100800 */
[----:B------:R-:W-:-:S03]  /*28f10*/  IMAD R6, R15, R246, RZ ;  /* 0x000000f60f067224 */ /* 0x000fc600078e02ff */
        /* <DEDUP_REMOVED lines=18> */
[----:B------:R4:W-:Y:S01]  /*29040*/  STL [R1+0x4a8], R4 ;  /* 0x0004a80401007387 */ /* 0x0009e20000100800 */
[----:B------:R-:W4:Y:S01]  /*29050*/  S2R R7, SR_TID.X ;  /* 0x0000000000077919 */ /* 0x000f220000002100 */
[-C--:B-1----:R-:W-:Y:S02]  /*29060*/  IMAD R5, R26, R246.reuse, RZ ;  /* 0x000000f61a057224 */ /* 0x082fe400078e02ff */
[----:B------:R1:W-:Y:S01]  /*29070*/  STL [R1+0x668], R6 ;  /* 0x0006680601007387 */ /* 0x0003e20000100800 */
[----:B----4-:R-:W-:-:S03]  /*29080*/  IMAD R4, R27, R246, RZ ;  /* 0x000000f61b047224 */ /* 0x010fc600078e02ff */
        /* <DEDUP_REMOVED lines=20> */
[----:B------:R-:W-:Y:S04]  /*291d0*/  STL [R1+0x6a0], R4 ;  /* 0x0006a00401007387 */ /* 0x000fe80000100800 */
[----:B------:R4:W-:Y:S01]  /*291e0*/  STL [R1+0x6a4], R6 ;  /* 0x0006a40601007387 */ /* 0x0009e20000100800 */
[----:B-1----:R-:W-:Y:S01]  /*291f0*/  IMAD R5, R38, R246, RZ ;  /* 0x000000f626057224 */ /* 0x002fe200078e02ff */
[----:B------:R-:W-:-:S04]  /*29200*/  LOP3.LUT R251, R7, 0x7f, RZ, 0xc0, !PT ;  /* 0x0000007f07fb7812 */ /* 0x000fc800078ec0ff */
[----:B------:R1:W-:Y:S01]  /*29210*/  STL [R1+0x6ac], R5 ;  /* 0x0006ac0501007387 */ /* 0x0003e20000100800 */
[----:B----4-:R-:W-:-:S05]  /*29220*/  VIADD R6, R250, 0x7f ;  /* 0x0000007ffa067836 */ /* 0x010fca0000000000 */
[----:B------:R-:W-:Y:S01]  /*29230*/  ISETP.GT.AND P4, PT, R6, 0x7f, PT ;  /* 0x0000007f0600780c */ /* 0x000fe20003f84270 */
[----:B-1----:R-:W-:-:S05]  /*29240*/  VIADD R5, R250, 0xfffffffe ;  /* 0xfffffffefa057836 */ /* 0x002fca0000000000 */
[----:B------:R-:W-:Y:S02]  /*29250*/  ISETP.GE.U32.AND P1, PT, R5, 0x7fffff7f, PT ;  /* 0x7fffff7f0500780c */ /* 0x000fe40003f26070 */
[----:B------:R-:W-:Y:S02]  /*29260*/  SEL R5, RZ, 0x4, !P4 ;  /* 0x00000004ff057807 */ /* 0x000fe40006000000 */
[----:B------:R-:W-:Y:S01]  /*29270*/  ISETP.GE.AND P4, PT, R251, R250, PT ;  /* 0x000000fafb00720c */ /* 0x000fe20003f86270 */
[----:B------:R-:W-:-:S03]  /*29280*/  IMAD R4, R39, R246, RZ ;  /* 0x000000f627047224 */ /* 0x000fc600078e02ff */
[----:B------:R-:W-:Y:S01]  /*29290*/  SEL R5, R5, RZ, !P4 ;  /* 0x000000ff05057207 */ /* 0x000fe20006000000 */
[----:B------:R-:W-:Y:S01]  /*292a0*/  IMAD.SHL.U32 R242, R7, 0x10, RZ ;  /* 0x0000001007f27824 */ /* 0x000fe200078e00ff */
[----:B------:R-:W-:Y:S04]  /*292b0*/  STL [R1+0x6a8], R4 ;  /* 0x0006a80401007387 */ /* 0x000fe80000100800 */
[----:B------:R-:W-:Y:S01]  /*292c0*/  STL [R1+0x1170], R5 ;  /* 0x0011700501007387 */ /* 0x000fe20000100800 */
[----:B--2---:R-:W-:-:S04]  /*292d0*/  LEA R6, P4, R71, R0, 0x2 ;  /* 0x0000000047067211 */ /* 0x004fc800078810ff */
[----:B------:R-:W-:-:S05]  /*292e0*/  LEA.HI.X.SX32 R7, R71, R2, 0x2, P4 ;  /* 0x0000000247077211 */ /* 0x000fca00020f16ff */
[----:B------:R1:W-:Y:S02]  /*292f0*/  STL.64 [R1+0xf58], R6 ;  /* 0x000f580601007387 */ /* 0x0003e40000100a00 */
[----:B-1----:R-:W-:-:S04]  /*29300*/  LEA R6, P4, R70, R0, 0x2 ;  /* 0x0000000046067211 */ /* 0x002fc800078810ff */
        /* <DEDUP_REMOVED lines=43> */
[----:B------:R1:W-:Y:S01]  /*295c0*/  STL.64 [R1+0xfe0], R6 ;  /* 0x000fe00601007387 */ /* 0x0003e20000100a00 */
[----:B------:R-:W-:Y:S01]  /*295d0*/  IMAD R54, R54, R246, RZ ;  /* 0x000000f636367224 */ /* 0x000fe200078e02ff */
        /* <DEDUP_REMOVED lines=59> */
[----:B------:R-:W-:Y:S02]  /*29990*/  IMAD R247, R24, R246, RZ ;  /* 0x000000f618f77224 */ /* 0x000fe400078e02ff */
[C---:B------:R-:W-:Y:S02]  /*299a0*/  IMAD R24, R3.reuse, 0x1fc, RZ ;  /* 0x000001fc03187824 */ /* 0x040fe400078e02ff */
[----:B------:R-:W-:Y:S01]  /*299b0*/  IMAD R25, R3, 0x1f8, RZ ;  /* 0x000001f803197824 */ /* 0x000fe200078e02ff */
[----:B-1----:R-:W-:-:S04]  /*299c0*/  LEA R6, P4, R40, R0, 0x2 ;  /* 0x0000000028067211 */ /* 0x002fc800078810ff */
[----:B------:R-:W-:Y:S01]  /*299d0*/  LEA.HI.X.SX32 R7, R40, R2, 0x2, P4 ;  /* 0x0000000228077211 */ /* 0x000fe200020f16ff */
[C---:B------:R-:W-:Y:S02]  /*299e0*/  IMAD R27, R3.reuse, 0x7f, RZ ;  /* 0x0000007f031b7824 */ /* 0x040fe400078e02ff */
[C---:B------:R-:W-:Y:S02]  /*299f0*/  IMAD R26, R3.reuse, 0x1f4, RZ ;  /* 0x000001f4031a7824 */ /* 0x040fe400078e02ff */
[----:B------:R1:W-:Y:S01]  /*29a00*/  STL.64 [R1+0xf60], R6 ;  /* 0x000f600601007387 */ /* 0x0003e20000100a00 */
[----:B------:R-:W-:Y:S01]  /*29a10*/  IMAD R29, R3, 0x7e, RZ ;  /* 0x0000007e031d7824 */ /* 0x000fe200078e02ff */
[----:B------:R-:W-:-:S04]  /*29a20*/  IADD3 R104, P5, R25, R10, RZ ;  /* 0x0000000a19687210 */ /* 0x000fc80007fbe0ff */
[----:B------:R-:W-:Y:S02]  /*29a30*/  LEA.HI.X.SX32 R105, R29, R11, 0x2, P5 ;  /* 0x0000000b1d697211 */ /* 0x000fe400028f16ff */
[----:B-1----:R-:W-:-:S04]  /*29a40*/  IADD3 R6, P4, R24, R10, RZ ;  /* 0x0000000a18067210 */ /* 0x002fc80007f9e0ff */
[----:B------:R-:W-:Y:S02]  /*29a50*/  LEA.HI.X.SX32 R7, R27, R11, 0x2, P4 ;  /* 0x0000000b1b077211 */ /* 0x000fe400020f16ff */
[----:B------:R-:W-:-:S03]  /*29a60*/  IADD3 R100, P4, R26, R10, RZ ;  /* 0x0000000a1a647210 */ /* 0x000fc60007f9e0ff */
[----:B------:R-:W-:Y:S04]  /*29a70*/  STL.64 [R1+0x58], R6 ;  /* 0x0000580601007387 */ /* 0x000fe80000100a00 */
[----:B------:R-:W-:Y:S04]  /*29a80*/  STL [R1+0x48], R100 ;  /* 0x0000486401007387 */ /* 0x000fe80000100800 */
[----:B------:R-:W-:Y:S04]  /*29a90*/  STL.64 [R1+0x50], R104 ;  /* 0x0000506801007387 */ /* 0x000fe80000100a00 */
[----:B------:R1:W-:Y:S04]  /*29aa0*/  STL.64 [R1+0x2688], R6 ;  /* 0x0026880601007387 */ /* 0x0003e80000100a00 */
[----:B-1----:R-:W2:Y:S01]  /*29ab0*/  LDL.64 R6, [R1+0x48] ;  /* 0x0000480001067983 */ /* 0x002ea20000100a00 */
[----:B------:R-:W-:-:S02]  /*29ac0*/  IMAD R28, R3, 0x17c, RZ ;  /* 0x0000017c031c7824 */ /* 0x000fc400078e02ff */
[----:B------:R-:W-:-:S03]  /*29ad0*/  IMAD R33, R3, 0x5f, RZ ;  /* 0x0000005f03217824 */ /* 0x000fc600078e02ff */
[----:B------:R-:W-:Y:S01]  /*29ae0*/  IADD3 R24, P5, R28, R10, RZ ;  /* 0x0000000a1c187210 */ /* 0x000fe20007fbe0ff */
[C---:B------:R-:W-:Y:S02]  /*29af0*/  IMAD R31, R3.reuse, 0x7d, RZ ;  /* 0x0000007d031f7824 */ /* 0x040fe400078e02ff */
[----:B------:R-:W-:Y:S01]  /*29b00*/  IMAD R30, R3, 0x178, RZ ;  /* 0x00000178031e7824 */ /* 0x000fe200078e02ff */
[----:B------:R-:W-:Y:S01]  /*29b10*/  LEA.HI.X.SX32 R25, R33, R11, 0x2, P5 ;  /* 0x0000000b21197211 */ /* 0x000fe200028f16ff */
[C---:B------:R-:W-:Y:S02]  /*29b20*/  IMAD R32, R3.reuse, 0x174, RZ ;  /* 0x0000017403207824 */ /* 0x040fe400078e02ff */
[C---:B------:R-:W-:Y:S02]  /*29b30*/  IMAD R35, R3.reuse, 0x5e, RZ ;  /* 0x0000005e03237824 */ /* 0x040fe400078e02ff */
[C---:B------:R-:W-:Y:S01]  /*29b40*/  IMAD R37, R3.reuse, 0x5d, RZ ;  /* 0x0000005d03257824 */ /* 0x040fe200078e02ff */
[----:B------:R1:W-:Y:S01]  /*29b50*/  STL.64 [R1+0x38], R24 ;  /* 0x0000381801007387 */ /* 0x0003e20000100a00 */
[----:B------:R-:W-:-:S02]  /*29b60*/  IMAD R34, R3, 0xfc, RZ ;  /* 0x000000fc03227824 */ /* 0x000fc400078e02ff */
[C---:B------:R-:W-:Y:S01]  /*29b70*/  IMAD R36, R3.reuse, 0xf8, RZ ;  /* 0x000000f803247824 */ /* 0x040fe200078e02ff */
[C---:B------:R-:W-:Y:S01]  /*29b80*/  IADD3 R73, R250.reuse, -0x7f, RZ ;  /* 0xffffff81fa497810 */ /* 0x040fe20007ffe0ff */
[----:B------:R-:W-:Y:S02]  /*29b90*/  VIADD R8, R250, 0xffffff83 ;  /* 0xffffff83fa087836 */ /* 0x000fe40000000000 */
[C---:B------:R-:W-:Y:S01]  /*29ba0*/  IMAD R38, R3.reuse, 0x3f, RZ ;  /* 0x0000003f03267824 */ /* 0x040fe200078e02ff */
[----:B-1----:R-:W-:Y:S01]  /*29bb0*/  IADD3 R24, P5, R32, R10, RZ ;  /* 0x0000000a20187210 */ /* 0x002fe20007fbe0ff */
[C---:B------:R-:W-:Y:S02]  /*29bc0*/  IMAD R72, R3.reuse, 0x3e, RZ ;  /* 0x0000003e03487824 */ /* 0x040fe400078e02ff */
[----:B------:R-:W-:Y:S01]  /*29bd0*/  IMAD R220, R3, 0xf4, RZ ;  /* 0x000000f403dc7824 */ /* 0x000fe200078e02ff */
[----:B------:R-:W-:Y:S01]  /*29be0*/  LEA.HI.X.SX32 R25, R37, R11, 0x2, P5 ;  /* 0x0000000b25197211 */ /* 0x000fe200028f16ff */
[----:B------:R-:W-:Y:S01]  /*29bf0*/  VIADD R4, R250, 0xffffffff ;  /* 0xfffffffffa047836 */ /* 0x000fe20000000000 */
[----:B------:R-:W-:Y:S01]  /*29c00*/  ISETP.GE.U32.AND P3, PT, R73, 0x7fffff02, PT ;  /* 0x7fffff024900780c */ /* 0x000fe20003f66070 */
[----:B------:R-:W-:Y:S01]  /*29c10*/  IMAD R73, R3, 0x3d, RZ ;  /* 0x0000003d03497824 */ /* 0x000fe200078e02ff */
[----:B------:R-:W-:Y:S01]  /*29c20*/  ISETP.GE.U32.AND P0, PT, R8, 0x7fffff04, PT ;  /* 0x7fffff040800780c */ /* 0x000fe20003f06070 */
[----:B------:R-:W-:-:S02]  /*29c30*/  VIADD R9, R250, 0xffffff82 ;  /* 0xffffff82fa097836 */ /* 0x000fc40000000000 */
[C---:B------:R-:W-:Y:S01]  /*29c40*/  IMAD R8, R3.reuse, 0x7c, RZ ;  /* 0x0000007c03087824 */ /* 0x040fe200078e02ff */
[----:B------:R-:W-:Y:S01]  /*29c50*/  ISETP.GE.U32.AND P6, PT, R4, 0x7fffff80, PT ;  /* 0x7fffff800400780c */ /* 0x000fe20003fc6070 */
[----:B------:R-:W-:Y:S02]  /*29c60*/  IMAD R39, R3, 0x1f0, RZ ;  /* 0x000001f003277824 */ /* 0x000fe400078e02ff */
[----:B------:R-:W-:Y:S01]  /*29c70*/  IMAD R4, R239, R74, RZ ;  /* 0x0000004aef047224 */ /* 0x000fe200078e02ff */
[----:B------:R-:W-:Y:S01]  /*29c80*/  ISETP.GE.U32.AND P2, PT, R9, 0x7fffff03, PT ;  /* 0x7fffff030900780c */ /* 0x000fe20003f46070 */
[C---:B------:R-:W-:Y:S02]  /*29c90*/  IMAD R74, R3.reuse, 0x1f, RZ ;  /* 0x0000001f034a7824 */ /* 0x040fe400078e02ff */
[C---:B------:R-:W-:Y:S02]  /*29ca0*/  IMAD R12, R3.reuse, 0x74, RZ ;  /* 0x00000074030c7824 */ /* 0x040fe400078e02ff */
[----:B------:R-:W-:-:S02]  /*29cb0*/  IMAD R9, R3, 0x78, RZ ;  /* 0x0000007803097824 */ /* 0x000fc400078e02ff */
[C---:B------:R-:W-:Y:S02]  /*29cc0*/  IMAD R76, R3.reuse, 0x1d, RZ ;  /* 0x0000001d034c7824 */ /* 0x040fe400078e02ff */
[C---:B------:R-:W-:Y:S02]  /*29cd0*/  IMAD R75, R3.reuse, 0x1e, RZ ;  /* 0x0000001e034b7824 */ /* 0x040fe400078e02ff */
[C---:B------:R-:W-:Y:S02]  /*29ce0*/  IMAD R206, R3.reuse, 0x1e8, RZ ;  /* 0x000001e803ce7824 */ /* 0x040fe400078e02ff */
        /* <DEDUP_REMOVED lines=66> */
[----:B------:R-:W-:Y:S01]  /*2a110*/  IMAD R154, R3, 0xcc, RZ ;  /* 0x000000cc039a7824 */ /* 0x000fe200078e02ff */
[----:B--2---:R-:W-:Y:S01]  /*2a120*/  LEA.HI.X.SX32 R7, R31, R11, 0x2, P4 ;  /* 0x0000000b1f077211 */ /* 0x004fe200020f16ff */
[----:B------:R-:W-:Y:S01]  /*2a130*/  IMAD.MOV.U32 R6, RZ, RZ, R100 ;  /* 0x000000ffff067224 */ /* 0x000fe200078e0064 */
[----:B------:R-:W-:-:S03]  /*2a140*/  IADD3 R26, P4, R30, R10, RZ ;  /* 0x0000000a1e1a7210 */ /* 0x000fc60007f9e0ff */
[----:B------:R-:W-:Y:S01]  /*2a150*/  STL [R1+0x4c], R7 ;  /* 0x00004c0701007387 */ /* 0x000fe20000100800 */
[-C--:B------:R-:W-:Y:S02]  /*2a160*/  LEA.HI.X.SX32 R27, R35, R11.reuse, 0x2, P4 ;  /* 0x0000000b231b7211 */ /* 0x080fe400020f16ff */
[-C--:B------:R-:W-:Y:S01]  /*2a170*/  IADD3 R244, P4, R34, R10.reuse, RZ ;  /* 0x0000000a22f47210 */ /* 0x080fe20007f9e0ff */
[----:B------:R1:W-:Y:S03]  /*2a180*/  STL.64 [R1+0x2690], R6 ;  /* 0x0026900601007387 */ /* 0x0003e60000100a00 */
[-C--:B------:R-:W-:Y:S02]  /*2a190*/  LEA.HI.X.SX32 R245, R38, R11.reuse, 0x2, P4 ;  /* 0x0000000b26f57211 */ /* 0x080fe400020f16ff */
[-C--:B------:R-:W-:Y:S02]  /*2a1a0*/  IADD3 R220, P4, R220, R10.reuse, RZ ;  /* 0x0000000adcdc7210 */ /* 0x080fe40007f9e0ff */
[----:B-1----:R-:W-:Y:S01]  /*2a1b0*/  IADD3 R6, P5, R36, R10, RZ ;  /* 0x0000000a24067210 */ /* 0x002fe20007fbe0ff */
[----:B------:R-:W-:Y:S03]  /*2a1c0*/  STL.64 [R1+0x30], R26 ;  /* 0x0000301a01007387 */ /* 0x000fe60000100a00 */
[-C--:B------:R-:W-:Y:S01]  /*2a1d0*/  LEA.HI.X.SX32 R7, R72, R11.reuse, 0x2, P5 ;  /* 0x0000000b48077211 */ /* 0x080fe200028f16ff */
[----:B------:R-:W-:Y:S01]  /*2a1e0*/  STL.64 [R1+0x18], R24 ;  /* 0x0000181801007387 */ /* 0x000fe20000100a00 */
[----:B------:R-:W-:-:S02]  /*2a1f0*/  LEA.HI.X.SX32 R221, R73, R11, 0x2, P4 ;  /* 0x0000000b49dd7211 */ /* 0x000fc400020f16ff */
[-C--:B------:R-:W-:Y:S01]  /*2a200*/  IADD3 R216, P4, R8, R10.reuse, RZ ;  /* 0x0000000a08d87210 */ /* 0x080fe20007f9e0ff */
[----:B------:R1:W-:Y:S03]  /*2a210*/  STL.64 [R1], R6 ;  /* 0x0000000601007387 */ /* 0x0003e60000100a00 */
[----:B------:R-:W-:Y:S02]  /*2a220*/  LEA.HI.X.SX32 R217, R74, R11, 0x2, P4 ;  /* 0x0000000b4ad97211 */ /* 0x000fe400020f16ff */
[-C--:B------:R-:W-:Y:S02]  /*2a230*/  IADD3 R212, P4, R12, R10.reuse, RZ ;  /* 0x0000000a0cd47210 */ /* 0x080fe40007f9e0ff */
[----:B-1----:R-:W-:-:S04]  /*2a240*/  IADD3 R6, P5, R39, R10, RZ ;  /* 0x0000000a27067210 */ /* 0x002fc80007fbe0ff */
[-C--:B------:R-:W-:Y:S02]  /*2a250*/  LEA.HI.X.SX32 R7, R8, R11.reuse, 0x2, P5 ;  /* 0x0000000b08077211 */ /* 0x080fe400028f16ff */
[-C--:B------:R-:W-:Y:S02]  /*2a260*/  IADD3 R224, P5, R9, R10.reuse, RZ ;  /* 0x0000000a09e07210 */ /* 0x080fe40007fbe0ff */
[-C--:B------:R-:W-:Y:S02]  /*2a270*/  LEA.HI.X.SX32 R213, R76, R11.reuse, 0x2, P4 ;  /* 0x0000000b4cd57211 */ /* 0x080fe400020f16ff */
[----:B------:R-:W-:Y:S02]  /*2a280*/  LEA.HI.X.SX32 R225, R75, R11, 0x2, P5 ;  /* 0x0000000b4be17211 */ /* 0x000fe400028f16ff */
[-C--:B------:R-:W-:Y:S02]  /*2a290*/  IADD3 R206, P4, R206, R10.reuse, RZ ;  /* 0x0000000acece7210 */ /* 0x080fe40007f9e0ff */
[----:B------:R-:W-:-:S02]  /*2a2a0*/  IADD3 R208, P5, R208, R10, RZ ;  /* 0x0000000ad0d07210 */ /* 0x000fc40007fbe0ff */
[-C--:B------:R-:W-:Y:S02]  /*2a2b0*/  LEA.HI.X.SX32 R207, R78, R11.reuse, 0x2, P4 ;  /* 0x0000000b4ecf7211 */ /* 0x080fe400020f16ff */
[-C--:B------:R-:W-:Y:S02]  /*2a2c0*/  LEA.HI.X.SX32 R209, R77, R11.reuse, 0x2, P5 ;  /* 0x0000000b4dd17211 */ /* 0x080fe400028f16ff */
[-C--:B------:R-:W-:Y:S02]  /*2a2d0*/  IADD3 R202, P4, R202, R10.reuse, RZ ;  /* 0x0000000acaca7210 */ /* 0x080fe40007f9e0ff */
[----:B------:R-:W-:Y:S02]  /*2a2e0*/  IADD3 R204, P5, R204, R10, RZ ;  /* 0x0000000acccc7210 */ /* 0x000fe40007fbe0ff */
[-C--:B------:R-:W-:Y:S02]  /*2a2f0*/  LEA.HI.X.SX32 R203, R9, R11.reuse, 0x2, P4 ;  /* 0x0000000b09cb7211 */ /* 0x080fe400020f16ff */
[----:B------:R-:W-:-:S02]  /*2a300*/  LEA.HI.X.SX32 R205, R79, R11, 0x2, P5 ;  /* 0x0000000b4fcd7211 */ /* 0x000fc400028f16ff */
[-C--:B------:R-:W-:Y:S02]  /*2a310*/  IADD3 R226, P4, R226, R10.reuse, RZ ;  /* 0x0000000ae2e27210 */ /* 0x080fe40007f9e0ff */
        /* <DEDUP_REMOVED lines=57> */
[-C--:B------:R-:W-:Y:S01]  /*2a6b0*/  LEA.HI.X.SX32 R141, R59, R11.reuse, 0x2, P4 ;  /* 0x0000000b3b8d7211 */ /* 0x080fe200020f16ff */
[----:B------:R-:W-:Y:S01]  /*2a6c0*/  IMAD R234, R3, 0x140, RZ ;  /* 0x0000014003ea7824 */ /* 0x000fe200078e02ff */
[----:B------:R-:W-:-:S02]  /*2a6d0*/  LEA.HI.X.SX32 R143, R218, R11, 0x2, P5 ;  /* 0x0000000bda8f7211 */ /* 0x000fc400028f16ff */
[-C--:B------:R-:W-:Y:S02]  /*2a6e0*/  IADD3 R136, P4, R136, R10.reuse, RZ ;  /* 0x0000000a88887210 */ /* 0x080fe40007f9e0ff */
[-C--:B------:R-:W-:Y:S01]  /*2a6f0*/  IADD3 R168, P5, R168, R10.reuse, RZ ;  /* 0x0000000aa8a87210 */ /* 0x080fe20007fbe0ff */
[----:B------:R-:W-:Y:S01]  /*2a700*/  IMAD R56, R3, 0x33, RZ ;  /* 0x0000003303387824 */ /* 0x000fe200078e02ff */
[-C--:B------:R-:W-:Y:S01]  /*2a710*/  LEA.HI.X.SX32 R137, R57, R11.reuse, 0x2, P4 ;  /* 0x0000000b39897211 */ /* 0x080fe200020f16ff */
[C---:B------:R-:W-:Y:S01]  /*2a720*/  IMAD R150, R3.reuse, 0x50, RZ ;  /* 0x0000005003967824 */ /* 0x040fe200078e02ff */
[-C--:B------:R-:W-:Y:S01]  /*2a730*/  LEA.HI.X.SX32 R169, R58, R11.reuse, 0x2, P5 ;  /* 0x0000000b3aa97211 */ /* 0x080fe200028f16ff */
[C---:B------:R-:W-:Y:S01]  /*2a740*/  IMAD R152, R3.reuse, 0xc4, RZ ;  /* 0x000000c403987824 */ /* 0x040fe200078e02ff */
[-C--:B------:R-:W-:Y:S01]  /*2a750*/  IADD3 R154, P4, R154, R10.reuse, RZ ;  /* 0x0000000a9a9a7210 */ /* 0x080fe20007f9e0ff */
[C---:B------:R-:W-:Y:S01]  /*2a760*/  IMAD R132, R3.reuse, 0xc8, RZ ;  /* 0x000000c803847824 */ /* 0x040fe200078e02ff */
[-C--:B------:R-:W-:Y:S01]  /*2a770*/  IADD3 R234, P5, R234, R10.reuse, RZ ;  /* 0x0000000aeaea7210 */ /* 0x080fe20007fbe0ff */
[C---:B------:R-:W-:Y:S01]  /*2a780*/  IMAD R93, R3.reuse, 0x31, RZ ;  /* 0x00000031035d7824 */ /* 0x040fe200078e02ff */
[-C--:B------:R-:W-:Y:S01]  /*2a790*/  LEA.HI.X.SX32 R155, R56, R11.reuse, 0x2, P4 ;  /* 0x0000000b389b7211 */ /* 0x080fe200020f16ff */
[C---:B------:R-:W-:Y:S01]  /*2a7a0*/  IMAD R55, R3.reuse, 0x32, RZ ;  /* 0x0000003203377824 */ /* 0x040fe200078e02ff */
[-C--:B------:R-:W-:Y:S01]  /*2a7b0*/  LEA.HI.X.SX32 R235, R150, R11.reuse, 0x2, P5 ;  /* 0x0000000b96eb7211 */ /* 0x080fe200028f16ff */
[C---:B------:R-:W-:Y:S01]  /*2a7c0*/  IMAD R20, R3.reuse, 0x48, RZ ;  /* 0x0000004803147824 */ /* 0x040fe200078e02ff */
[-C--:B------:R-:W-:Y:S01]  /*2a7d0*/  IADD3 R152, P4, R152, R10.reuse, RZ ;  /* 0x0000000a98987210 */ /* 0x080fe20007f9e0ff */
[C---:B------:R-:W-:Y:S01]  /*2a7e0*/  IMAD R16, R3.reuse, 0x4c, RZ ;  /* 0x0000004c03107824 */ /* 0x040fe200078e02ff */
[-C--:B------:R-:W-:Y:S01]  /*2a7f0*/  IADD3 R132, P5, R132, R10.reuse, RZ ;  /* 0x0000000a84847210 */ /* 0x080fe20007fbe0ff */
[----:B------:R-:W-:Y:S01]  /*2a800*/  IMAD R53, R3, 0x12, RZ ;  /* 0x0000001203357824 */ /* 0x000fe200078e02ff */
[-C--:B------:R-:W-:Y:S01]  /*2a810*/  LEA.HI.X.SX32 R153, R93, R11.reuse, 0x2, P4 ;  /* 0x0000000b5d997211 */ /* 0x080fe200020f16ff */
[----:B------:R-:W-:Y:S01]  /*2a820*/  IMAD R54, R3, 0x13, RZ ;  /* 0x0000001303367824 */ /* 0x000fe200078e02ff */
[----:B------:R-:W-:Y:S01]  /*2a830*/  LEA.HI.X.SX32 R133, R55, R11, 0x2, P5 ;  /* 0x0000000b37857211 */ /* 0x000fe200028f16ff */
[----:B------:R-:W-:Y:S01]  /*2a840*/  IMAD R22, R3, 0x44, RZ ;  /* 0x0000004403167824 */ /* 0x000fe200078e02ff */
[----:B------:R-:W-:-:S02]  /*2a850*/  IADD3 R156, P4, R20, R10, RZ ;  /* 0x0000000a149c7210 */ /* 0x000fc40007f9e0ff */
[-C--:B------:R-:W-:Y:S01]  /*2a860*/  IADD3 R134, P5, R16, R10.reuse, RZ ;  /* 0x0000000a10867210 */ /* 0x080fe20007fbe0ff */
[----:B------:R-:W-:Y:S01]  /*2a870*/  IMAD R94, R3, 0x11, RZ ;  /* 0x00000011035e7824 */ /* 0x000fe200078e02ff */
[-C--:B------:R-:W-:Y:S01]  /*2a880*/  LEA.HI.X.SX32 R157, R53, R11.reuse, 0x2, P4 ;  /* 0x0000000b359d7211 */ /* 0x080fe200020f16ff */
[C---:B------:R-:W-:Y:S01]  /*2a890*/  IMAD R116, R3.reuse, 0x1b8, RZ ;  /* 0x000001b803747824 */ /* 0x040fe200078e02ff */
[C---:B------:R-:W-:Y:S01]  /*2a8a0*/  SHF.L.U32 R52, R3.reuse, 0x4, RZ ;  /* 0x0000000403347819 */ /* 0x040fe200000006ff */
[C---:B------:R-:W-:Y:S01]  /*2a8b0*/  IMAD R118, R3.reuse, 0x1bc, RZ ;  /* 0x000001bc03767824 */ /* 0x040fe200078e02ff */
[-C--:B------:R-:W-:Y:S02]  /*2a8c0*/  LEA.HI.X.SX32 R135, R54, R11.reuse, 0x2, P5 ;  /* 0x0000000b36877211 */ /* 0x080fe400028f16ff */
[CC--:B------:R-:W-:Y:S02]  /*2a8d0*/  LEA R120, P4, R3.reuse, R10.reuse, 0x6 ;  /* 0x0000000a03787211 */ /* 0x0c0fe400078830ff */
        /* <DEDUP_REMOVED lines=26> */
[----:B------:R-:W-:Y:S01]  /*2aa80*/  IMAD R102, R3, 0xb8, RZ ;  /* 0x000000b803667824 */ /* 0x000fe200078e02ff */
[----:B------:R-:W-:Y:S01]  /*2aa90*/  LEA.HI.X.SX32 R111, R49, R11, 0x2, P5 ;  /* 0x0000000b316f7211 */ /* 0x000fe200028f16ff */
[----:B------:R-:W-:Y:S01]  /*2aaa0*/  IMAD R124, R3, 0xbc, RZ ;  /* 0x000000bc037c7824 */ /* 0x000fe200078e02ff */
[----:B------:R-:W-:-:S02]  /*2aab0*/  IADD3 R236, P4, R236, R10, RZ ;  /* 0x0000000aecec7210 */ /* 0x000fc40007f9e0ff */
        /* <DEDUP_REMOVED lines=18> */
[----:B------:R-:W-:Y:S01]  /*2abe0*/  IMAD R44, R3, 0xf, RZ ;  /* 0x0000000f032c7824 */ /* 0x000fe200078e02ff */
[-C--:B------:R-:W-:Y:S01]  /*2abf0*/  LEA.HI.X.SX32 R123, R97, R11.reuse, 0x2, P5 ;  /* 0x0000000b617b7211 */ /* 0x080fe200028f16ff */
[----:B------:R-:W-:Y:S01]  /*2ac00*/  IMAD R158, R3, 0xd0, RZ ;  /* 0x000000d0039e7824 */ /* 0x000fe200078e02ff */
[-C--:B------:R-:W-:Y:S02]  /*2ac10*/  IADD3 R188, P4, R188, R10.reuse, RZ ;  /* 0x0000000abcbc7210 */ /* 0x080fe40007f9e0ff */
[-C--:B------:R-:W-:Y:S01]  /*2ac20*/  IADD3 R104, P5, R15, R10.reuse, RZ ;  /* 0x0000000a0f687210 */ /* 0x080fe20007fbe0ff */
[----:B------:R-:W-:Y:S01]  /*2ac30*/  IMAD R18, R3, 0x34, RZ ;  /* 0x0000003403127824 */ /* 0x000fe200078e02ff */
[-C--:B------:R-:W-:Y:S01]  /*2ac40*/  LEA.HI.X.SX32 R189, R17, R11.reuse, 0x2, P4 ;  /* 0x0000000b11bd7211 */ /* 0x080fe200020f16ff */
[C---:B------:R-:W-:Y:S01]  /*2ac50*/  IMAD R43, R3.reuse, 0xe, RZ ;  /* 0x0000000e032b7824 */ /* 0x040fe200078e02ff */
[----:B------:R-:W-:Y:S01]  /*2ac60*/  LEA.HI.X.SX32 R105, R44, R11, 0x2, P5 ;  /* 0x0000000b2c697211 */ /* 0x000fe200028f16ff */
[----:B------:R-:W-:Y:S01]  /*2ac70*/  IMAD R42, R3, 0x1ac, RZ ;  /* 0x000001ac032a7824 */ /* 0x000fe200078e02ff */
[----:B------:R-:W-:-:S02]  /*2ac80*/  IADD3 R158, P4, R158, R10, RZ ;  /* 0x0000000a9e9e7210 */ /* 0x000fc40007f9e0ff */
[-C--:B------:R-:W-:Y:S01]  /*2ac90*/  IADD3 R126, P5, R17, R10.reuse, RZ ;  /* 0x0000000a117e7210 */ /* 0x080fe20007fbe0ff */
[C---:B------:R-:W-:Y:S01]  /*2aca0*/  IMAD R128, R3.reuse, 0x6b, RZ ;  /* 0x0000006b03807824 */ /* 0x040fe200078e02ff */
[-C--:B------:R-:W-:Y:S01]  /*2acb0*/  LEA.HI.X.SX32 R159, R18, R11.reuse, 0x2, P4 ;  /* 0x0000000b129f7211 */ /* 0x080fe200020f16ff */
[----:B------:R-:W-:Y:S01]  /*2acc0*/  IMAD R99, R3, 0xd, RZ ;  /* 0x0000000d03637824 */ /* 0x000fe200078e02ff */
        /* <DEDUP_REMOVED lines=8> */
[-C--:B------:R-:W-:Y:S01]  /*2ad50*/  LEA.HI.X.SX32 R101, R99, R11.reuse, 0x2, P5 ;  /* 0x0000000b63657211 */ /* 0x080fe200028f16ff */
[----:B------:R-:W-:Y:S01]  /*2ad60*/  IMAD R40, R3, 0x12c, RZ ;  /* 0x0000012c03287824 */ /* 0x000fe200078e02ff */
[-C--:B------:R-:W-:Y:S01]  /*2ad70*/  IADD3 R84, P4, R45, R10.reuse, RZ ;  /* 0x0000000a2d547210 */ /* 0x080fe20007f9e0ff */
[----:B------:R-:W-:Y:S01]  /*2ad80*/  IMAD R109, R3, 0x1a0, RZ ;  /* 0x000001a0036d7824 */ /* 0x000fe200078e02ff */
        /* <DEDUP_REMOVED lines=41> */
[-C--:B------:R-:W-:Y:S02]  /*2b020*/  LEA.HI.X.SX32 R99, R8, R11.reuse, 0x2, P5 ;  /* 0x0000000b08637211 */ /* 0x080fe400028f16ff */
[-C--:B------:R-:W-:Y:S02]  /*2b030*/  IADD3 R96, P4, R9, R10.reuse, RZ ;  /* 0x0000000a09607210 */ /* 0x080fe40007f9e0ff */
[-C--:B------:R-:W-:Y:S01]  /*2b040*/  IADD3 R68, P5, R68, R10.reuse, RZ ;  /* 0x0000000a44447210 */ /* 0x080fe20007fbe0ff */
[C---:B------:R-:W-:Y:S01]  /*2b050*/  IMAD.SHL.U32 R13, R3.reuse, 0x8, RZ ;  /* 0x00000008030d7824 */ /* 0x040fe200078e00ff */
[-C--:B------:R-:W-:Y:S01]  /*2b060*/  LEA.HI.X.SX32 R97, R28, R11.reuse, 0x2, P4 ;  /* 0x0000000b1c617211 */ /* 0x080fe200020f16ff */
[----:B------:R-:W-:Y:S01]  /*2b070*/  STL.64 [R1+0x8], R244 ;  /* 0x000008f401007387 */ /* 0x000fe20000100a00 */
[----:B------:R-:W-:Y:S01]  /*2b080*/  IMAD R27, R3, 0x9, RZ ;  /* 0x00000009031b7824 */ /* 0x000fe200078e02ff */
[----:B------:R-:W-:Y:S01]  /*2b090*/  LEA.HI.X.SX32 R69, R9, R11, 0x2, P5 ;  /* 0x0000000b09457211 */ /* 0x000fe200028f16ff */
[C---:B------:R-:W-:Y:S01]  /*2b0a0*/  IMAD R56, R3.reuse, 0x198, RZ ;  /* 0x0000019803387824 */ /* 0x040fe200078e02ff */
[CC--:B------:R-:W-:Y:S01]  /*2b0b0*/  LEA R60, P4, R3.reuse, R10.reuse, 0x5 ;  /* 0x0000000a033c7211 */ /* 0x0c0fe200078828ff */
[----:B------:R-:W-:Y:S01]  /*2b0c0*/  STL.64 [R1+0x40], R6 ;  /* 0x0000400601007387 */ /* 0x000fe20000100a00 */
[----:B------:R-:W-:Y:S01]  /*2b0d0*/  IMAD R58, R3, 0x19c, RZ ;  /* 0x0000019c033a7824 */ /* 0x000fe200078e02ff */
[----:B------:R-:W-:-:S02]  /*2b0e0*/  IADD3 R70, P5, R12, R10, RZ ;  /* 0x0000000a0c467210 */ /* 0x000fc40007fbe0ff */
[----:B------:R-:W-:Y:S01]  /*2b0f0*/  STL.64 [R1+0x2698], R6 ;  /* 0x0026980601007387 */ /* 0x000fe20000100a00 */
[-C--:B------:R-:W-:Y:S01]  /*2b100*/  LEA.HI.X.SX32 R61, R13, R11.reuse, 0x2, P4 ;  /* 0x0000000b0d3d7211 */ /* 0x080fe200020f16ff */
[C---:B------:R-:W-:Y:S02]  /*2b110*/  IMAD R14, R3.reuse, 0x67, RZ ;  /* 0x00000067030e7824 */ /* 0x040fe400078e02ff */
[----:B------:R1:W-:Y:S01]  /*2b120*/  STL.64 [R1+0x10], R24 ;  /* 0x0000101801007387 */ /* 0x0003e20000100a00 */
[----:B------:R-:W-:Y:S01]  /*2b130*/  IMAD R52, R3, 0x190, RZ ;  /* 0x0000019003347824 */ /* 0x000fe200078e02ff */
[----:B------:R-:W-:Y:S01]  /*2b140*/  LEA.HI.X.SX32 R71, R27, R11, 0x2, P5 ;  /* 0x0000000b1b477211 */ /* 0x000fe200028f16ff */
[C---:B------:R-:W-:Y:S01]  /*2b150*/  IMAD R54, R3.reuse, 0x194, RZ ;  /* 0x0000019403367824 */ /* 0x040fe200078e02ff */
[-C--:B------:R-:W-:Y:S02]  /*2b160*/  IADD3 R56, P4, R56, R10.reuse, RZ ;  /* 0x0000000a38387210 */ /* 0x080fe40007f9e0ff */
[----:B------:R-:W-:Y:S01]  /*2b170*/  IADD3 R58, P5, R58, R10, RZ ;  /* 0x0000000a3a3a7210 */ /* 0x000fe20007fbe0ff */
[----:B-1----:R-:W-:-:S03]  /*2b180*/  IMAD R24, R3, 0x66, RZ ;  /* 0x0000006603187824 */ /* 0x002fc600078e02ff */
[-C--:B------:R-:W-:Y:S01]  /*2b190*/  LEA.HI.X.SX32 R59, R14, R11.reuse, 0x2, P5 ;  /* 0x0000000b0e3b7211 */ /* 0x080fe200028f16ff */
[C---:B------:R-:W-:Y:S01]  /*2b1a0*/  IMAD R25, R3.reuse, 0x65, RZ ;  /* 0x0000006503197824 */ /* 0x040fe200078e02ff */
[-C--:B------:R-:W-:Y:S01]  /*2b1b0*/  IADD3 R54, P5, R54, R10.reuse, RZ ;  /* 0x0000000a36367210 */ /* 0x080fe20007fbe0ff */
[C---:B------:R-:W-:Y:S01]  /*2b1c0*/  IMAD R78, R3.reuse, 0x118, RZ ;  /* 0x00000118034e7824 */ /* 0x040fe200078e02ff */
[-C--:B------:R-:W-:Y:S01]  /*2b1d0*/  LEA.HI.X.SX32 R57, R24, R11.reuse, 0x2, P4 ;  /* 0x0000000b18397211 */ /* 0x080fe200020f16ff */
[C---:B------:R-:W-:Y:S01]  /*2b1e0*/  IMAD R50, R3.reuse, 0x11c, RZ ;  /* 0x0000011c03327824 */ /* 0x040fe200078e02ff */
        /* <DEDUP_REMOVED lines=23> */
[----:B------:R-:W-:Y:S01]  /*2b360*/  IADD3 R64, P5, R64, R10, RZ ;  /* 0x0000000a40407210 */ /* 0x000fe20007fbe0ff */
[C---:B------:R-:W-:Y:S01]  /*2b370*/  IMAD R20, R3.reuse, 0x25, RZ ;  /* 0x0000002503147824 */ /* 0x040fe200078e02ff */
[-C--:B------:R-:W-:Y:S01]  /*2b380*/  LEA.HI.X.SX32 R43, R18, R11.reuse, 0x2, P4 ;  /* 0x0000000b122b7211 */ /* 0x080fe200020f16ff */
[----:B------:R-:W-:Y:S01]  /*2b390*/  IMAD R5, R3, 0x1c, RZ ;  /* 0x0000001c03057824 */ /* 0x000fe200078e02ff */
[----:B------:R-:W-:-:S02]  /*2b3a0*/  LEA.HI.X.SX32 R65, R17, R11, 0x2, P5 ;  /* 0x0000000b11417211 */ /* 0x000fc400028f16ff */
[-C--:B------:R-:W-:Y:S02]  /*2b3b0*/  IADD3 R38, P4, R38, R10.reuse, RZ ;  /* 0x0000000a26267210 */ /* 0x080fe40007f9e0ff */
[-C--:B------:R-:W-:Y:S01]  /*2b3c0*/  IADD3 R62, P5, R62, R10.reuse, RZ ;  /* 0x0000000a3e3e7210 */ /* 0x080fe20007fbe0ff */
[C---:B------:R-:W-:Y:S01]  /*2b3d0*/  IMAD R21, R3.reuse, 0x7, RZ ;  /* 0x0000000703157824 */ /* 0x040fe200078e02ff */
[-C--:B------:R-:W-:Y:S01]  /*2b3e0*/  LEA.HI.X.SX32 R39, R12, R11.reuse, 0x2, P4 ;  /* 0x0000000b0c277211 */ /* 0x080fe200020f16ff */
[C---:B------:R-:W-:Y:S01]  /*2b3f0*/  IMAD R8, R3.reuse, 0x18, RZ ;  /* 0x0000001803087824 */ /* 0x040fe200078e02ff */
[-C--:B------:R-:W-:Y:S01]  /*2b400*/  LEA.HI.X.SX32 R63, R20, R11.reuse, 0x2, P5 ;  /* 0x0000000b143f7211 */ /* 0x080fe200028f16ff */
[----:B------:R-:W-:Y:S01]  /*2b410*/  IMAD R24, R3, 0x60, RZ ;  /* 0x0000006003187824 */ /* 0x000fe200078e02ff */
[-C--:B------:R-:W-:Y:S02]  /*2b420*/  IADD3 R44, P4, R5, R10.reuse, RZ ;  /* 0x0000000a052c7210 */ /* 0x080fe40007f9e0ff */
[----:B------:R-:W-:Y:S01]  /*2b430*/  IADD3 R218, P5, R218, R10, RZ ;  /* 0x0000000adada7210 */ /* 0x000fe20007fbe0ff */
[----:B------:R-:W-:Y:S01]  /*2b440*/  IMAD R15, R3, 0x6, RZ ;  /* 0x00000006030f7824 */ /* 0x000fe200078e02ff */
        /* <DEDUP_REMOVED lines=9> */
[----:B------:R-:W-:Y:S01]  /*2b4e0*/  IMAD R128, R3, 0xc0, RZ ;  /* 0x000000c003807824 */ /* 0x000fe200078e02ff */
[-C--:B------:R-:W-:Y:S02]  /*2b4f0*/  IADD3 R40, P4, R9, R10.reuse, RZ ;  /* 0x0000000a09287210 */ /* 0x080fe40007f9e0ff */
[----:B------:R-:W-:Y:S01]  /*2b500*/  IADD3 R150, P5, R150, R10, RZ ;  /* 0x0000000a96967210 */ /* 0x000fe20007fbe0ff */
[----:B------:R-:W-:Y:S01]  /*2b510*/  IMAD R16, R3, 0xc, RZ ;  /* 0x0000000c03107824 */ /* 0x000fe200078e02ff */
[----:B------:R-:W-:-:S02]  /*2b520*/  LEA.HI.X.SX32 R41, R14, R11, 0x2, P4 ;  /* 0x0000000b0e297211 */ /* 0x000fc400020f16ff */
[-C--:B------:R-:W-:Y:S02]  /*2b530*/  LEA.HI.X.SX32 R151, R9, R11.reuse, 0x2, P5 ;  /* 0x0000000b09977211 */ /* 0x080fe400028f16ff */
[-C--:B------:R-:W-:Y:S02]  /*2b540*/  IADD3 R90, P4, R13, R10.reuse, RZ ;  /* 0x0000000a0d5a7210 */ /* 0x080fe40007f9e0ff */
[----:B------:R-:W-:Y:S01]  /*2b550*/  IADD3 R128, P5, R128, R10, RZ ;  /* 0x0000000a80807210 */ /* 0x000fe20007fbe0ff */
[----:B------:R-:W-:Y:S01]  /*2b560*/  IMAD.SHL.U32 R5, R3, 0x4, RZ ;  /* 0x0000000403057824 */ /* 0x000fe200078e00ff */
[-C--:B------:R-:W-:Y:S01]  /*2b570*/  LEA.HI.X.SX32 R91, R16, R11.reuse, 0x2, P4 ;  /* 0x0000000b105b7211 */ /* 0x080fe200020f16ff */
[----:B------:R-:W-:Y:S01]  /*2b580*/  VIADD R243, R250, 0xfffffffd ;  /* 0xfffffffdfaf37836 */ /* 0x000fe20000000000 */
[----:B------:R-:W-:Y:S02]  /*2b590*/  LEA.HI.X.SX32 R129, R13, R11, 0x2, P5 ;  /* 0x0000000b0d817211 */ /* 0x000fe400028f16ff */
[----:B------:R-:W-:-:S02]  /*2b5a0*/  LEA R6, P4, R4, R0, 0x2 ;  /* 0x0000000004067211 */ /* 0x000fc400078810ff */
[----:B------:R-:W-:Y:S02]  /*2b5b0*/  LEA R30, P5, R3, R10, 0x4 ;  /* 0x0000000a031e7211 */ /* 0x000fe400078a20ff */
[----:B------:R-:W-:Y:S02]  /*2b5c0*/  LOP3.LUT R9, R242, 0x70, RZ, 0xc0, !PT ;  /* 0x00000070f2097812 */ /* 0x000fe400078ec0ff */
[----:B------:R-:W-:Y:S02]  /*2b5d0*/  LEA.HI.X.SX32 R7, R4, R2, 0x2, P4 ;  /* 0x0000000204077211 */ /* 0x000fe400020f16ff */
[CC--:B------:R-:W-:Y:S02]  /*2b5e0*/  LEA.HI.X.SX32 R31, R5.reuse, R11.reuse, 0x2, P5 ;  /* 0x0000000b051f7211 */ /* 0x0c0fe400028f16ff */
[-C--:B------:R-:W-:Y:S01]  /*2b5f0*/  IADD3 R12, P4, R5, R10.reuse, RZ ;  /* 0x0000000a050c7210 */ /* 0x080fe20007f9e0ff */
[----:B------:R-:W-:Y:S01]  /*2b600*/  IMAD R9, R251, 0x80, R9 ;  /* 0x00000080fb097824 */ /* 0x000fe200078e0209 */
[----:B------:R-:W-:Y:S01]  /*2b610*/  ISETP.GE.U32.AND P5, PT, R243, 0x7fffff7e, PT ;  /* 0x7fffff7ef300780c */ /* 0x000fe20003fa6070 */
[C---:B------:R-:W-:Y:S01]  /*2b620*/  IMAD.SHL.U32 R5, R3.reuse, 0x2, RZ ;  /* 0x0000000203057824 */ /* 0x040fe200078e00ff */
[C---:B------:R-:W-:Y:S01]  /*2b630*/  LEA.HI.X.SX32 R13, R3.reuse, R11, 0x2, P4 ;  /* 0x0000000b030d7211 */ /* 0x040fe200020f16ff */
[----:B------:R3:W-:Y:S01]  /*2b640*/  STL.64 [R1+0x1058], R6 ;  /* 0x0010580601007387 */ /* 0x0007e20000100a00 */
[----:B------:R-:W-:Y:S01]  /*2b650*/  LEA R36, P4, R3, R10, 0x3 ;  /* 0x0000000a03247211 */ /* 0x000fe200078818ff */
[----:B------:R-:W-:-:S03]  /*2b660*/  ULDC.64 UR60, c[0x0][0x208] ;  /* 0x00008200003c7ab9 */ /* 0x000fc60000000a00 */
[----:B------:R-:W-:Y:S01]  /*2b670*/  LEA.HI.X.SX32 R37, R5, R11, 0x2, P4 ;  /* 0x0000000b05257211 */ /* 0x000fe200020f16ff */
[----:B------:R-:W-:Y:S01]  /*2b680*/  STL.64 [R1+0x20], R12 ;  /* 0x0000200c01007387 */ /* 0x000fe20000100a00 */
[----:B---3--:R-:W-:-:S03]  /*2b690*/  IADD3 R6, R252, 0x100000, R9 ;  /* 0x00100000fc067810 */ /* 0x008fc60007ffe009 */
[----:B------:R1:W-:Y:S04]  /*2b6a0*/  STL.64 [R1+0x26a0], R36 ;  /* 0x0026a02401007387 */ /* 0x0003e80000100a00 */
[----:B------:R-:W-:Y:S01]  /*2b6b0*/  @!PT LDS RZ, [RZ] ;  /* 0x00000000fffff984 */ /* 0x000fe20000000800 */
[----:B------:R-:W-:Y:S01]  /*2b6c0*/  @!PT LDS RZ, [RZ] ;  /* 0x00000000fffff984 */ /* 0x000fe20000000800 */
[----:B------:R-:W-:Y:S01]  /*2b6d0*/  @!PT LDS RZ, [RZ] ;  /* 0x00000000fffff984 */ /* 0x000fe20000000800 */
[----:B------:R-:W-:Y:S01]  /*2b6e0*/  LDGSTS.E [R6+-0x40000], desc[UR60][R10.64], !P6 ;  /* 0xc00000000a067fae */ /* 0x000fe2000f12187c */
[----:B------:R-:W-:-:S03]  /*2b6f0*/  VIADD R4, R250, 0xfffffffc ;  /* 0xfffffffcfa047836 */ /* 0x000fc60000000000 */
[----:B------:R-:W-:Y:S04]  /*2b700*/  LDGSTS.E [R6+-0x3fffc], desc[UR60][R12.64], !P1 ;  /* 0xc00040000c067fae */ /* 0x000fe8000c92187c */
[----:B------:R1:W-:Y:S01]  /*2b710*/  LDGSTS.E [R6+-0x3fff8], desc[UR60][R36.64], !P5 ;  /* 0xc000800024067fae */ /* 0x0003e2000e92187c */
[----:B------:R-:W-:Y:S01]  /*2b720*/  ISETP.GE.U32.AND P6, PT, R4, 0x7fffff7d, PT ;  /* 0x7fffff7d0400780c */ /* 0x000fe20003fc6070 */
[----:B------:R-:W-:Y:S01]  /*2b730*/  VIADD R4, R250, 0xffffffdf ;  /* 0xffffffdffa047836 */ /* 0x000fe20000000000 */
[----:B-1----:R-:W1:Y:S04]  /*2b740*/  LDC R37, c[0x0][0x230] ;  /* 0x00008c00ff257b82 */ /* 0x002e680000000800 */
[----:B------:R-:W-:Y:S01]  /*2b750*/  ISETP.GE.U32.AND P1, PT, R4, 0x7fffff60, PT ;  /* 0x7fffff600400780c */ /* 0x000fe20003f26070 */
[----:B------:R-:W-:Y:S01]  /*2b760*/  IMAD R4, R3, 0x3, RZ ;  /* 0x0000000303047824 */ /* 0x000fe200078e02ff */
[----:B------:R-:W-:-:S02]  /*2b770*/  IADD3 R16, P4, R16, R10, RZ ;  /* 0x0000000a10107210 */ /* 0x000fc40007f9e0ff */
[----:B------:R-:W-:Y:S02]  /*2b780*/  IADD3 R5, R250, -0x22, RZ ;  /* 0xffffffdefa057810 */ /* 0x000fe40007ffe0ff */
[-C--:B------:R-:W-:Y:S01]  /*2b790*/  LEA.HI.X.SX32 R17, R4, R11.reuse, 0x2, P4 ;  /* 0x0000000b04117211 */ /* 0x080fe200020f16ff */
[C---:B------:R-:W-:Y:S01]  /*2b7a0*/  IMAD.SHL.U32 R4, R3.reuse, 0x20, RZ ;  /* 0x0000002003047824 */ /* 0x040fe200078e00ff */
[CC--:B------:R-:W-:Y:S01]  /*2b7b0*/  LEA R12, P4, R3.reuse, R10.reuse, 0x7 ;  /* 0x0000000a030c7211 */ /* 0x0c0fe200078838ff */
[----:B------:R-:W-:Y:S01]  /*2b7c0*/  IMAD R32, R3, 0x84, RZ ;  /* 0x0000008403207824 */ /* 0x000fe200078e02ff */
[----:B------:R-:W-:Y:S01]  /*2b7d0*/  ISETP.GE.U32.AND P5, PT, R5, 0x7fffff5f, PT ;  /* 0x7fffff5f0500780c */ /* 0x000fe20003fa6070 */
[C---:B------:R-:W-:Y:S01]  /*2b7e0*/  IMAD R8, R3.reuse, 0x21, RZ ;  /* 0x0000002103087824 */ /* 0x040fe200078e02ff */
[----:B------:R-:W-:Y:S01]  /*2b7f0*/  LEA.HI.X.SX32 R13, R4, R11, 0x2, P4 ;  /* 0x0000000b040d7211 */ /* 0x000fe200020f16ff */
[----:B------:R-:W-:Y:S01]  /*2b800*/  LDGSTS.E [R6+-0x3fff4], desc[UR60][R16.64], !P6 ;  /* 0xc000c00010067fae */ /* 0x000fe2000f12187c */
[----:B------:R-:W-:Y:S01]  /*2b810*/  IADD3 R32, P6, R32, R10, RZ ;  /* 0x0000000a20207210 */ /* 0x000fe20007fde0ff */
[----:B------:R-:W-:-:S02]  /*2b820*/  IMAD R14, R3, 0x88, RZ ;  /* 0x00000088030e7824 */ /* 0x000fc400078e02ff */
[----:B------:R-:W-:Y:S01]  /*2b830*/  LDGSTS.E [R6+-0x3c000], desc[UR60][R12.64], !P1 ;  /* 0xc40000000c067fae */ /* 0x000fe2000c92187c */
[C---:B-1----:R-:W-:Y:S02]  /*2b840*/  VIADD R5, R37.reuse, 0xffffffdd ;  /* 0xffffffdd25057836 */ /* 0x042fe40000000000 */
[----:B------:R-:W-:Y:S01]  /*2b850*/  VIADD R4, R37, 0xffffffdc ;  /* 0xffffffdc25047836 */ /* 0x000fe20000000000 */
[-C--:B------:R-:W-:Y:S02]  /*2b860*/  LEA.HI.X.SX32 R33, R8, R11.reuse, 0x2, P6 ;  /* 0x0000000b08217211 */ /* 0x080fe400030f16ff */
[----:B------:R-:W-:Y:S02]  /*2b870*/  ISETP.GE.U32.AND P4, PT, R5, 0x7fffff5e, PT ;  /* 0x7fffff5e0500780c */ /* 0x000fe40003f86070 */
[----:B------:R-:W-:Y:S01]  /*2b880*/  ISETP.GE.U32.AND P1, PT, R4, 0x7fffff5d, PT ;  /* 0x7fffff5d0400780c */ /* 0x000fe20003f26070 */
[----:B------:R-:W-:Y:S01]  /*2b890*/  VIADD R4, R37, 0xffffffbf ;  /* 0xffffffbf25047836 */ /* 0x000fe20000000000 */
[----:B------:R-:W-:Y:S01]  /*2b8a0*/  IADD3 R14, P6, R14, R10, RZ ;  /* 0x0000000a0e0e7210 */ /* 0x000fe20007fde0ff */
[C---:B------:R-:W-:Y:S01]  /*2b8b0*/  IMAD R5, R3.reuse, 0x22, RZ ;  /* 0x0000002203057824 */ /* 0x040fe200078e02ff */
[----:B------:R-:W-:Y:S01]  /*2b8c0*/  LDGSTS.E [R6+-0x3bffc], desc[UR60][R32.64], !P5 ;  /* 0xc400400020067fae */ /* 0x000fe2000e92187c */
[C---:B------:R-:W-:Y:S01]  /*2b8d0*/  IMAD R34, R3.reuse, 0x8c, RZ ;  /* 0x0000008c03227824 */ /* 0x040fe200078e02ff */
[----:B------:R-:W-:Y:S01]  /*2b8e0*/  ISETP.GE.U32.AND P5, PT, R4, 0x7fffff40, PT ;  /* 0x7fffff400400780c */ /* 0x000fe20003fa6070 */
[----:B------:R-:W-:Y:S01]  /*2b8f0*/  IMAD R4, R3, 0x23, RZ ;  /* 0x0000002303047824 */ /* 0x000fe200078e02ff */
[----:B------:R-:W-:-:S02]  /*2b900*/  LEA.HI.X.SX32 R15, R5, R11, 0x2, P6 ;  /* 0x0000000b050f7211 */ /* 0x000fc400030f16ff */
[-C--:B------:R-:W-:Y:S01]  /*2b910*/  IADD3 R34, P6, R34, R10.reuse, RZ ;  /* 0x0000000a22227210 */ /* 0x080fe20007fde0ff */
[----:B------:R-:W-:Y:S02]  /*2b920*/  VIADD R5, R37, 0xffffffbe ;  /* 0xffffffbe25057836 */ /* 0x000fe40000000000 */
[----:B------:R-:W-:Y:S01]  /*2b930*/  IMAD.SHL.U32 R8, R3, 0x40, RZ ;  /* 0x0000004003087824 */ /* 0x000fe200078e00ff */
[----:B------:R1:W-:Y:S01]  /*2b940*/  LDGSTS.E [R6+-0x3bff8], desc[UR60][R14.64], !P4 ;  /* 0xc40080000e067fae */ /* 0x0003e2000e12187c */
[-C--:B------:R-:W-:Y:S01]  /*2b950*/  LEA.HI.X.SX32 R35, R4, R11.reuse, 0x2, P6 ;  /* 0x0000000b04237211 */ /* 0x080fe200030f16ff */
[----:B------:R-:W-:Y:S01]  /*2b960*/  VIADD R4, R37, 0xffffffbd ;  /* 0xffffffbd25047836 */ /* 0x000fe20000000000 */
[CC--:B------:R-:W-:Y:S01]  /*2b970*/  LEA R242, P4, R3.reuse, R10.reuse, 0x8 ;  /* 0x0000000a03f27211 */ /* 0x0c0fe200078840ff */
[----:B------:R-:W-:Y:S01]  /*2b980*/  IMAD R18, R3, 0x104, RZ ;  /* 0x0000010403127824 */ /* 0x000fe200078e02ff */
[----:B------:R-:W-:Y:S01]  /*2b990*/  ISETP.GE.U32.AND P6, PT, R5, 0x7fffff3f, PT ;  /* 0x7fffff3f0500780c */ /* 0x000fe20003fc6070 */
[----:B------:R-:W-:Y:S01]  /*2b9a0*/  LDGSTS.E [R6+-0x3bff4], desc[UR60][R34.64], !P1 ;  /* 0xc400c00022067fae */ /* 0x000fe2000c92187c */
[----:B------:R-:W-:Y:S01]  /*2b9b0*/  LEA.HI.X.SX32 R243, R8, R11, 0x2, P4 ;  /* 0x0000000b08f37211 */ /* 0x000fe200020f16ff */
[C---:B------:R-:W-:Y:S01]  /*2b9c0*/  IMAD R5, R3.reuse, 0x41, RZ ;  /* 0x0000004103057824 */ /* 0x040fe200078e02ff */
[----:B------:R-:W-:Y:S01]  /*2b9d0*/  ISETP.GE.U32.AND P1, PT, R4, 0x7fffff3e, PT ;  /* 0x7fffff3e0400780c */ /* 0x000fe20003f26070 */
[----:B------:R-:W-:Y:S01]  /*2b9e0*/  IMAD R48, R3, 0x108, RZ ;  /* 0x0000010803307824 */ /* 0x000fe200078e02ff */
[----:B------:R-:W-:Y:S01]  /*2b9f0*/  IADD3 R4, R37, -0x44, RZ ;  /* 0xffffffbc25047810 */ /* 0x000fe20007ffe0ff */
[----:B------:R-:W-:Y:S01]  /*2ba00*/  LDGSTS.E [R6+-0x38000], desc[UR60][R242.64], !P5 ;  /* 0xc8000000f2067fae */ /* 0x000fe2000e92187c */
[----:B------:R-:W-:-:S02]  /*2ba10*/  IADD3 R18, P4, R18, R10, RZ ;  /* 0x0000000a12127210 */ /* 0x000fc40007f9e0ff */
[----:B------:R-:W-:Y:S01]  /*2ba20*/  ISETP.GE.U32.AND P5, PT, R4, 0x7fffff3d, PT ;  /* 0x7fffff3d0400780c */ /* 0x000fe20003fa6070 */
[----:B------:R-:W-:Y:S01]  /*2ba30*/  IMAD R4, R3, 0x42, RZ ;  /* 0x0000004203047824 */ /* 0x000fe200078e02ff */
[-C--:B------:R-:W-:Y:S01]  /*2ba40*/  LEA.HI.X.SX32 R19, R5, R11.reuse, 0x2, P4 ;  /* 0x0000000b05137211 */ /* 0x080fe200020f16ff */
[C---:B------:R-:W-:Y:S01]  /*2ba50*/  IMAD R20, R3.reuse, 0x10c, RZ ;  /* 0x0000010c03147824 */ /* 0x040fe200078e02ff */
[-C--:B------:R-:W-:Y:S01]  /*2ba60*/  IADD3 R48, P4, R48, R10.reuse, RZ ;  /* 0x0000000a30307210 */ /* 0x080fe20007f9e0ff */
[----:B------:R-:W-:Y:S02]  /*2ba70*/  IMAD R5, R3, 0x43, RZ ;  /* 0x0000004303057824 */ /* 0x000fe400078e02ff */
[----:B------:R2:W-:Y:S01]  /*2ba80*/  LDGSTS.E [R6+-0x37ffc], desc[UR60][R18.64], !P6 ;  /* 0xc800400012067fae */ /* 0x0005e2000f12187c */
[----:B------:R-:W-:Y:S01]  /*2ba90*/  LEA.HI.X.SX32 R49, R4, R11, 0x2, P4 ;  /* 0x0000000b04317211 */ /* 0x000fe200020f16ff */
[----:B------:R-:W-:Y:S01]  /*2baa0*/  VIADD R4, R37, 0xffffff9f ;  /* 0xffffff9f25047836 */ /* 0x000fe20000000000 */
[----:B------:R-:W-:Y:S01]  /*2bab0*/  IADD3 R20, P6, R20, R10, RZ ;  /* 0x0000000a14147210 */ /* 0x000fe20007fde0ff */
[----:B------:R-:W-:-:S02]  /*2bac0*/  IMAD R22, R3, 0x180, RZ ;  /* 0x0000018003167824 */ /* 0x000fc400078e02ff */
[----:B------:R-:W-:Y:S01]  /*2bad0*/  LDGSTS.E [R6+-0x37ff8], desc[UR60][R48.64], !P1 ;  /* 0xc800800030067fae */ /* 0x000fe2000c92187c */
[-C--:B------:R-:W-:Y:S02]  /*2bae0*/  LEA.HI.X.SX32 R21, R5, R11.reuse, 0x2, P6 ;  /* 0x0000000b05157211 */ /* 0x080fe400030f16ff */
[----:B------:R-:W-:Y:S01]  /*2baf0*/  ISETP.GE.U32.AND P1, PT, R4, 0x7fffff20, PT ;  /* 0x7fffff200400780c */ /* 0x000fe20003f26070 */
[----:B------:R-:W-:Y:S01]  /*2bb00*/  VIADD R4, R37, 0xffffff9e ;  /* 0xffffff9e25047836 */ /* 0x000fe20000000000 */
[-C--:B------:R-:W-:Y:S01]  /*2bb10*/  IADD3 R22, P6, R22, R10.reuse, RZ ;  /* 0x0000000a16167210 */ /* 0x080fe20007fde0ff */
[----:B------:R3:W-:Y:S01]  /*2bb20*/  LDGSTS.E [R6+-0x37ff4], desc[UR60][R20.64], !P5 ;  /* 0xc800c00014067fae */ /* 0x0007e2000e92187c */
[----:B------:R-:W-:Y:S02]  /*2bb30*/  IMAD R25, R3, 0x184, RZ ;  /* 0x0000018403197824 */ /* 0x000fe400078e02ff */
[----:B------:R-:W-:Y:S01]  /*2bb40*/  ISETP.GE.U32.AND P5, PT, R4, 0x7fffff1f, PT ;  /* 0x7fffff1f0400780c */ /* 0x000fe20003fa6070 */
[----:B------:R-:W-:Y:S01]  /*2bb50*/  VIADD R8, R37, 0xffffff9d ;  /* 0xffffff9d25087836 */ /* 0x000fe20000000000 */
[-C--:B------:R-:W-:Y:S01]  /*2bb60*/  LEA.HI.X.SX32 R23, R24, R11.reuse, 0x2, P6 ;  /* 0x0000000b18177211 */ /* 0x080fe200030f16ff */
[----:B------:R-:W-:Y:S01]  /*2bb70*/  IMAD R4, R3, 0x61, RZ ;  /* 0x0000006103047824 */ /* 0x000fe200078e02ff */
[-C--:B------:R-:W-:Y:S01]  /*2bb80*/  IADD3 R24, P6, R25, R10.reuse, RZ ;  /* 0x0000000a19187210 */ /* 0x080fe20007fde0ff */
[C---:B------:R-:W-:Y:S01]  /*2bb90*/  IMAD R28, R3.reuse, 0x18c, RZ ;  /* 0x0000018c031c7824 */ /* 0x040fe200078e02ff */
[----:B------:R-:W-:Y:S01]  /*2bba0*/  ISETP.GE.U32.AND P4, PT, R8, 0x7fffff1e, PT ;  /* 0x7fffff1e0800780c */ /* 0x000fe20003f86070 */
[----:B------:R-:W-:Y:S01]  /*2bbb0*/  IMAD R26, R3, 0x188, RZ ;  /* 0x00000188031a7824 */ /* 0x000fe200078e02ff */
[-C--:B------:R-:W-:Y:S01]  /*2bbc0*/  LEA.HI.X.SX32 R25, R4, R11.reuse, 0x2, P6 ;  /* 0x0000000b04197211 */ /* 0x080fe200030f16ff */
[----:B------:R-:W-:Y:S01]  /*2bbd0*/  VIADD R5, R37, 0xffffff9c ;  /* 0xffffff9c25057836 */ /* 0x000fe20000000000 */
[----:B------:R4:W-:Y:S01]  /*2bbe0*/  LDGSTS.E [R6+-0x34000], desc[UR60][R22.64], !P1 ;  /* 0xcc00000016067fae */ /* 0x0009e2000c92187c */
[C---:B------:R-:W-:Y:S01]  /*2bbf0*/  IMAD R4, R3.reuse, 0x62, RZ ;  /* 0x0000006203047824 */ /* 0x040fe200078e02ff */
[-C--:B------:R-:W-:Y:S01]  /*2bc00*/  IADD3 R28, P1, R28, R10.reuse, RZ ;  /* 0x0000000a1c1c7210 */ /* 0x080fe20007f3e0ff */
[----:B------:R-:W-:Y:S01]  /*2bc10*/  IMAD R3, R3, 0x63, RZ ;  /* 0x0000006303037824 */ /* 0x000fe200078e02ff */
[----:B------:R-:W-:Y:S01]  /*2bc20*/  IADD3 R26, P6, R26, R10, RZ ;  /* 0x0000000a1a1a7210 */ /* 0x000fe20007fde0ff */
[----:B------:R4:W-:Y:S01]  /*2bc30*/  LDGSTS.E [R6+-0x33ffc], desc[UR60][R24.64], !P5 ;  /* 0xcc00400018067fae */ /* 0x0009e2000e92187c */
[----:B------:R-:W-:Y:S01]  /*2bc40*/  ISETP.GE.U32.AND P5, PT, R5, 0x7fffff1d, PT ;  /* 0x7fffff1d0500780c */ /* 0x000fe20003fa6070 */
[----:B------:R-:W-:Y:S01]  /*2bc50*/  VIADD R8, R37, 0xfffffffb ;  /* 0xfffffffb25087836 */ /* 0x000fe20000000000 */
[----:B------:R-:W-:-:S02]  /*2bc60*/  LEA.HI.X.SX32 R27, R4, R11, 0x2, P6 ;  /* 0x0000000b041b7211 */ /* 0x000fc400030f16ff */
[----:B------:R-:W-:Y:S01]  /*2bc70*/  LEA.HI.X.SX32 R29, R3, R11, 0x2, P1 ;  /* 0x0000000b031d7211 */ /* 0x000fe200008f16ff */
[C---:B------:R-:W-:Y:S01]  /*2bc80*/  VIADD R3, R37.reuse, 0xfffffffa ;  /* 0xfffffffa25037836 */ /* 0x040fe20000000000 */
[----:B------:R-:W-:Y:S01]  /*2bc90*/  ISETP.GE.U32.AND P6, PT, R8, 0x7fffff7c, PT ;  /* 0x7fffff7c0800780c */ /* 0x000fe20003fc6070 */
[----:B------:R4:W-:Y:S01]  /*2bca0*/  LDGSTS.E [R6+-0x33ff8], desc[UR60][R26.64], !P4 ;  /* 0xcc0080001a067fae */ /* 0x0009e2000e12187c */
[----:B------:R-:W-:Y:S01]  /*2bcb0*/  VIADD R4, R37, 0xfffffff9 ;  /* 0xfffffff925047836 */ /* 0x000fe20000000000 */
[C---:B------:R-:W-:Y:S02]  /*2bcc0*/  LOP3.LUT R251, R9.reuse, 0x10, RZ, 0x3c, !PT ;  /* 0x0000001009fb7812 */ /* 0x040fe400078e3cff */
[----:B------:R-:W-:Y:S01]  /*2bcd0*/  LOP3.LUT R249, R9, 0x30, RZ, 0x3c, !PT ;  /* 0x0000003009f97812 */ /* 0x000fe200078e3cff */
[----:B------:R-:W-:Y:S01]  /*2bce0*/  STL.64 [R1+0x26a8], R16 ;  /* 0x0026a81001007387 */ /* 0x000fe20000100a00 */
[----:B------:R-:W-:Y:S02]  /*2bcf0*/  ISETP.GE.U32.AND P4, PT, R3, 0x7fffff7b, PT ;  /* 0x7fffff7b0300780c */ /* 0x000fe40003f86070 */
[----:B------:R-:W-:Y:S01]  /*2bd00*/  LOP3.LUT R248, R9, 0x40, RZ, 0x3c, !PT ;  /* 0x0000004009f87812 */ /* 0x000fe200078e3cff */
[----:B------:R-:W-:Y:S01]  /*2bd10*/  LDGSTS.E [R6+-0x33ff4], desc[UR60][R28.64], !P5 ;  /* 0xcc00c0001c067fae */ /* 0x000fe2000e92187c */
[----:B------:R-:W-:Y:S01]  /*2bd20*/  IADD3 R3, R37, -0x8, RZ ;  /* 0xfffffff825037810 */ /* 0x000fe20007ffe0ff */
[----:B------:R-:W-:Y:S01]  /*2bd30*/  IMAD.MOV.U32 R7, RZ, RZ, R247 ;  /* 0x000000ffff077224 */ /* 0x000fe200078e00f7 */
[----:B------:R-:W-:Y:S01]  /*2bd40*/  ISETP.GE.U32.AND P1, PT, R4, 0x7fffff7a, PT ;  /* 0x7fffff7a0400780c */ /* 0x000fe20003f26070 */
[----:B------:R-:W4:Y:S01]  /*2bd50*/  LDC R8, c[0x0][0x240] ;  /* 0x00009000ff087b82 */ /* 0x000f220000000800 */
[----:B------:R-:W-:-:S02]  /*2bd60*/  IADD3 R251, R252, 0x100000, R251 ;  /* 0x00100000fcfb7810 */ /* 0x000fc40007ffe0fb */
[----:B------:R-:W-:Y:S01]  /*2bd70*/  ISETP.GE.U32.AND P5, PT, R3, 0x7fffff79, PT ;  /* 0x7fffff790300780c */ /* 0x000fe20003fa6070 */
[C---:B------:R-:W-:Y:S02]  /*2bd80*/  VIADD R3, R37.reuse, 0xffffffdb ;  /* 0xffffffdb25037836 */ /* 0x040fe40000000000 */
[----:B------:R-:W-:Y:S01]  /*2bd90*/  VIADD R4, R37, 0xffffffda ;  /* 0xffffffda25047836 */ /* 0x000fe20000000000 */
[----:B------:R-:W-:Y:S02]  /*2bda0*/  LDGSTS.E [R251+-0x40000], desc[UR60][R30.64], !P6 ;  /* 0xc00000001efb7fae */ /* 0x000fe4000f12187c */
[----:B------:R-:W-:Y:S01]  /*2bdb0*/  ISETP.GE.U32.AND P6, PT, R3, 0x7fffff5c, PT ;  /* 0x7fffff5c0300780c */ /* 0x000fe20003fc6070 */
[C---:B------:R-:W-:Y:S01]  /*2bdc0*/  VIADD R3, R37.reuse, 0xffffffd9 ;  /* 0xffffffd925037836 */ /* 0x040fe20000000000 */
[----:B------:R4:W-:Y:S01]  /*2bdd0*/  LDGSTS.E [R251+-0x3fffc], desc[UR60][R40.64], !P4 ;  /* 0xc000400028fb7fae */ /* 0x0009e2000e12187c */
[----:B------:R-:W-:Y:S01]  /*2bde0*/  ISETP.GE.U32.AND P4, PT, R4, 0x7fffff5b, PT ;  /* 0x7fffff5b0400780c */ /* 0x000fe20003f86070 */
[----:B------:R-:W-:-:S02]  /*2bdf0*/  VIADD R4, R37, 0xffffffd8 ;  /* 0xffffffd825047836 */ /* 0x000fc40000000000 */
[----:B------:R-:W-:Y:S01]  /*2be00*/  LDGSTS.E [R251+-0x3fff8], desc[UR60][R66.64], !P1 ;  /* 0xc000800042fb7fae */ /* 0x000fe2000c92187c */
[----:B------:R-:W-:Y:S01]  /*2be10*/  ISETP.GE.U32.AND P1, PT, R3, 0x7fffff5a, PT ;  /* 0x7fffff5a0300780c */ /* 0x000fe20003f26070 */
[C---:B------:R-:W-:Y:S02]  /*2be20*/  VIADD R3, R37.reuse, 0xffffffbb ;  /* 0xffffffbb25037836 */ /* 0x040fe40000000000 */
[----:B------:R4:W-:Y:S01]  /*2be30*/  LDGSTS.E [R251+-0x3fff4], desc[UR60][R44.64], !P5 ;  /* 0xc000c0002cfb7fae */ /* 0x0009e2000e92187c */
[----:B------:R-:W-:Y:S01]  /*2be40*/  ISETP.GE.U32.AND P5, PT, R4, 0x7fffff59, PT ;  /* 0x7fffff590400780c */ /* 0x000fe20003fa6070 */
[----:B------:R-:W-:Y:S02]  /*2be50*/  VIADD R4, R37, 0xffffffba ;  /* 0xffffffba25047836 */ /* 0x000fe40000000000 */
[----:B------:R4:W-:Y:S01]  /*2be60*/  LDGSTS.E [R251+-0x3c000], desc[UR60][R38.64], !P6 ;  /* 0xc400000026fb7fae */ /* 0x0009e2000f12187c */
[----:B------:R-:W-:-:S03]  /*2be70*/  ISETP.GE.U32.AND P6, PT, R3, 0x7fffff3c, PT ;  /* 0x7fffff3c0300780c */ /* 0x000fc60003fc6070 */
[----:B------:R-:W-:Y:S01]  /*2be80*/  LDGSTS.E [R251+-0x3bffc], desc[UR60][R62.64], !P4 ;  /* 0xc40040003efb7fae */ /* 0x000fe2000e12187c */
[----:B------:R-:W-:Y:S02]  /*2be90*/  ISETP.GE.U32.AND P4, PT, R4, 0x7fffff3b, PT ;  /* 0x7fffff3b0400780c */ /* 0x000fe40003f86070 */
[C---:B------:R-:W-:Y:S01]  /*2bea0*/  IADD3 R3, R37.reuse, -0x47, RZ ;  /* 0xffffffb925037810 */ /* 0x040fe20007ffe0ff */
[----:B------:R-:W-:Y:S01]  /*2beb0*/  VIADD R4, R37, 0xffffffb8 ;  /* 0xffffffb825047836 */ /* 0x000fe20000000000 */
[----:B------:R4:W-:Y:S02]  /*2bec0*/  LDGSTS.E [R251+-0x3bff8], desc[UR60][R42.64], !P1 ;  /* 0xc40080002afb7fae */ /* 0x0009e4000c92187c */
[----:B------:R-:W-:Y:S01]  /*2bed0*/  ISETP.GE.U32.AND P1, PT, R3, 0x7fffff3a, PT ;  /* 0x7fffff3a0300780c */ /* 0x000fe20003f26070 */
[C---:B------:R-:W-:Y:S01]  /*2bee0*/  VIADD R3, R37.reuse, 0xffffff9b ;  /* 0xffffff9b25037836 */ /* 0x040fe20000000000 */
[----:B------:R-:W-:Y:S01]  /*2bef0*/  LDGSTS.E [R251+-0x3bff4], desc[UR60][R64.64], !P5 ;  /* 0xc400c00040fb7fae */ /* 0x000fe2000e92187c */
        /* <DEDUP_REMOVED lines=8> */
[----:B------:R-:W-:Y:S01]  /*2bf80*/  LDGSTS.E [R251+-0x37ff8], desc[UR60][R78.64], !P1 ;  /* 0xc80080004efb7fae */ /* 0x000fe2000c92187c */
[----:B------:R-:W-:Y:S01]  /*2bf90*/  ISETP.GE.U32.AND P1, PT, R3, 0x7fffff1a, PT ;  /* 0x7fffff1a0300780c */ /* 0x000fe20003f26070 */
[----:B------:R-:W-:-:S02]  /*2bfa0*/  VIADD R3, R37, 0xfffffff7 ;  /* 0xfffffff725037836 */ /* 0x000fc40000000000 */
[----:B------:R-:W-:Y:S01]  /*2bfb0*/  LDGSTS.E [R251+-0x37ff4], desc[UR60][R50.64], !P5 ;  /* 0xc800c00032fb7fae */ /* 0x000fe2000e92187c */
[----:B------:R-:W-:Y:S01]  /*2bfc0*/  ISETP.GE.U32.AND P5, PT, R4, 0x7fffff19, PT ;  /* 0x7fffff190400780c */ /* 0x000fe20003fa6070 */
[----:B------:R-:W-:Y:S02]  /*2bfd0*/  VIADD R4, R37, 0xfffffff6 ;  /* 0xfffffff625047836 */ /* 0x000fe40000000000 */
[----:B------:R-:W-:Y:S04]  /*2bfe0*/  LDGSTS.E [R251+-0x34000], desc[UR60][R52.64], !P6 ;  /* 0xcc00000034fb7fae */ /* 0x000fe8000f12187c */
[----:B------:R-:W-:Y:S01]  /*2bff0*/  LDGSTS.E [R251+-0x33ffc], desc[UR60][R54.64], !P4 ;  /* 0xcc00400036fb7fae */ /* 0x000fe2000e12187c */
[----:B------:R-:W-:Y:S02]  /*2c000*/  ISETP.GE.U32.AND P4, PT, R3, 0x7fffff78, PT ;  /* 0x7fffff780300780c */ /* 0x000fe40003f86070 */
[----:B------:R-:W-:Y:S01]  /*2c010*/  IADD3 R3, R37, -0xb, RZ ;  /* 0xfffffff525037810 */ /* 0x000fe20007ffe0ff */
[----:B------:R-:W-:Y:S01]  /*2c020*/  LDGSTS.E [R251+-0x33ff8], desc[UR60][R56.64], !P1 ;  /* 0xcc00800038fb7fae */ /* 0x000fe2000c92187c */
[----:B------:R-:W-:-:S02]  /*2c030*/  ISETP.GE.U32.AND P6, PT, R4, 0x7fffff77, PT ;  /* 0x7fffff770400780c */ /* 0x000fc40003fc6070 */
[----:B------:R-:W-:Y:S01]  /*2c040*/  ISETP.GE.U32.AND P1, PT, R3, 0x7fffff76, PT ;  /* 0x7fffff760300780c */ /* 0x000fe20003f26070 */
[----:B------:R-:W-:Y:S01]  /*2c050*/  VIADD R3, R37, 0xfffffff4 ;  /* 0xfffffff425037836 */ /* 0x000fe20000000000 */
[----:B------:R-:W-:Y:S01]  /*2c060*/  STL [R1+0x26c0], R12 ;  /* 0x0026c00c01007387 */ /* 0x000fe20000100800 */
[----:B------:R-:W-:-:S03]  /*2c070*/  LOP3.LUT R250, R9, 0x20, RZ, 0x3c, !PT ;  /* 0x0000002009fa7812 */ /* 0x000fc600078e3cff */
[----:B------:R-:W-:Y:S01]  /*2c080*/  STL [R1+0x26b0], R13 ;  /* 0x0026b00d01007387 */ /* 0x000fe20000100800 */
[----:B------:R-:W-:-:S03]  /*2c090*/  IADD3 R250, R252, 0x100000, R250 ;  /* 0x00100000fcfa7810 */ /* 0x000fc60007ffe0fa */
[----:B------:R-:W-:Y:S01]  /*2c0a0*/  STL.64 [R1+0x26b8], R32 ;  /* 0x0026b82001007387 */ /* 0x000fe20000100a00 */
[----:B------:R-:W-:-:S03]  /*2c0b0*/  VIADD R4, R37, 0xffffffd6 ;  /* 0xffffffd625047836 */ /* 0x000fc60000000000 */
[----:B------:R1:W-:Y:S04]  /*2c0c0*/  STL.64 [R1+0x26c8], R14 ;  /* 0x0026c80e01007387 */ /* 0x0003e80000100a00 */
[----:B------:R-:W-:Y:S01]  /*2c0d0*/  LDGSTS.E [R251+-0x33ff4], desc[UR60][R58.64], !P5 ;  /* 0xcc00c0003afb7fae */ /* 0x000fe2000e92187c */
[----:B------:R-:W-:Y:S01]  /*2c0e0*/  ISETP.GE.U32.AND P5, PT, R3, 0x7fffff75, PT ;  /* 0x7fffff750300780c */ /* 0x000fe20003fa6070 */
[----:B------:R-:W-:Y:S02]  /*2c0f0*/  VIADD R3, R37, 0xffffffd7 ;  /* 0xffffffd725037836 */ /* 0x000fe40000000000 */
[----:B------:R-:W-:Y:S04]  /*2c100*/  STL.64 [R1+0x26d0], R34 ;  /* 0x0026d02201007387 */ /* 0x000fe80000100a00 */
[----:B------:R-:W-:Y:S01]  /*2c110*/  STL [R1+0x26dc], R242 ;  /* 0x0026dcf201007387 */ /* 0x000fe20000100800 */
[C---:B------:R-:W-:Y:S01]  /*2c120*/  IADD3 R249, R252.reuse, 0x100000, R249 ;  /* 0x00100000fcf97810 */ /* 0x040fe20007ffe0f9 */
[----:B-1----:R-:W1:Y:S02]  /*2c130*/  LDC R15, c[0x0][0x240] ;  /* 0x00009000ff0f7b82 */ /* 0x002e640000000800 */
[----:B------:R-:W-:Y:S04]  /*2c140*/  STL [R1+0x26d8], R243 ;  /* 0x0026d8f301007387 */ /* 0x000fe80000100800 */
[----:B------:R2:W-:Y:S01]  /*2c150*/  STL [R1+0x26e4], R18 ;  /* 0x0026e41201007387 */ /* 0x0005e20000100800 */
[----:B------:R-:W-:Y:S01]  /*2c160*/  IADD3 R248, R252, 0x100000, R248 ;  /* 0x00100000fcf87810 */ /* 0x000fe20007ffe0f8 */
[----:B------:R-:W1:Y:S02]  /*2c170*/  LDC R14, c[0x0][0x240] ;  /* 0x00009000ff0e7b82 */ /* 0x000e640000000800 */
[----:B------:R3:W-:Y:S04]  /*2c180*/  STL [R1+0x26e0], R19 ;  /* 0x0026e01301007387 */ /* 0x0007e80000100800 */
[----:B------:R-:W-:Y:S01]  /*2c190*/  STL [R1+0x26ec], R48 ;  /* 0x0026ec3001007387 */ /* 0x000fe20000100800 */
[----:B------:R-:W-:Y:S01]  /*2c1a0*/  LOP3.LUT R247, R9, 0x50, RZ, 0x3c, !PT ;  /* 0x0000005009f77812 */ /* 0x000fe200078e3cff */
[----:B--2---:R-:W2:Y:S02]  /*2c1b0*/  LDC R18, c[0x0][0x240] ;  /* 0x00009000ff127b82 */ /* 0x004ea40000000800 */
[----:B------:R-:W-:Y:S01]  /*2c1c0*/  LDGSTS.E [R250+-0x40000], desc[UR60][R60.64], !P4 ;  /* 0xc00000003cfa7fae */ /* 0x000fe2000e12187c */
[----:B------:R-:W-:Y:S01]  /*2c1d0*/  ISETP.GE.U32.AND P4, PT, R3, 0x7fffff58, PT ;  /* 0x7fffff580300780c */ /* 0x000fe20003f86070 */
[----:B------:R-:W-:-:S02]  /*2c1e0*/  VIADD R3, R37, 0xffffffd5 ;  /* 0xffffffd525037836 */ /* 0x000fc40000000000 */
[----:B------:R-:W-:Y:S01]  /*2c1f0*/  STL [R1+0x26e8], R49 ;  /* 0x0026e83101007387 */ /* 0x000fe20000100800 */
[----:B------:R-:W-:Y:S01]  /*2c200*/  LOP3.LUT R5, R9, 0x60, RZ, 0x3c, !PT ;  /* 0x0000006009057812 */ /* 0x000fe200078e3cff */
[----:B---3--:R-:W3:Y:S02]  /*2c210*/  LDC R19, c[0x0][0x240] ;  /* 0x00009000ff137b82 */ /* 0x008ee40000000800 */
[----:B------:R-:W-:Y:S01]  /*2c220*/  LDGSTS.E [R250+-0x3fffc], desc[UR60][R70.64], !P6 ;  /* 0xc000400046fa7fae */ /* 0x000fe2000f12187c */
[----:B------:R-:W-:-:S03]  /*2c230*/  ISETP.GE.U32.AND P6, PT, R4, 0x7fffff57, PT ;  /* 0x7fffff570400780c */ /* 0x000fc60003fc6070 */
[----:B------:R4:W-:Y:S01]  /*2c240*/  STL [R1+0x26f4], R20 ;  /* 0x0026f41401007387 */ /* 0x0009e20000100800 */
[----:B------:R-:W-:-:S03]  /*2c250*/  VIADD R4, R37, 0xffffffd4 ;  /* 0xffffffd425047836 */ /* 0x000fc60000000000 */
[----:B------:R-:W-:Y:S04]  /*2c260*/  STL [R1+0x26f0], R21 ;  /* 0x0026f01501007387 */ /* 0x000fe80000100800 */
[----:B------:R1:W-:Y:S01]  /*2c270*/  STL [R1+0x26fc], R22 ;  /* 0x0026fc1601007387 */ /* 0x0003e20000100800 */
[C---:B------:R-:W-:Y:S01]  /*2c280*/  IADD3 R247, R252.reuse, 0x100000, R247 ;  /* 0x00100000fcf77810 */ /* 0x040fe20007ffe0f7 */
[----:B----4-:R-:W4:Y:S02]  /*2c290*/  LDC R20, c[0x0][0x240] ;  /* 0x00009000ff147b82 */ /* 0x010f240000000800 */
[----:B------:R1:W-:Y:S04]  /*2c2a0*/  STL [R1+0x26f8], R23 ;  /* 0x0026f81701007387 */ /* 0x0003e80000100800 */
[----:B------:R2:W-:Y:S01]  /*2c2b0*/  STL [R1+0x2704], R24 ;  /* 0x0027041801007387 */ /* 0x0005e20000100800 */
[----:B------:R-:W-:Y:S01]  /*2c2c0*/  IADD3 R5, R252, 0x100000, R5 ;  /* 0x00100000fc057810 */ /* 0x000fe20007ffe005 */
[----:B-1----:R-:W1:Y:S02]  /*2c2d0*/  LDC R22, c[0x0][0x240] ;  /* 0x00009000ff167b82 */ /* 0x002e640000000800 */
[----:B------:R-:W-:Y:S01]  /*2c2e0*/  LDGSTS.E [R250+-0x3fff8], desc[UR60][R96.64], !P1 ;  /* 0xc000800060fa7fae */ /* 0x000fe2000c92187c */
[----:B------:R-:W-:-:S03]  /*2c2f0*/  ISETP.GE.U32.AND P1, PT, R3, 0x7fffff56, PT ;  /* 0x7fffff560300780c */ /* 0x000fc60003f26070 */
[----:B------:R-:W-:Y:S01]  /*2c300*/  STL [R1+0x2700], R25 ;  /* 0x0027001901007387 */ /* 0x000fe20000100800 */
[----:B------:R-:W-:Y:S01]  /*2c310*/  VIADD R3, R37, 0xffffffb7 ;  /* 0xffffffb725037836 */ /* 0x000fe20000000000 */
[----:B------:R-:W-:Y:S01]  /*2c320*/  LOP3.LUT R246, R9, 0x70, RZ, 0x3c, !PT ;  /* 0x0000007009f67812 */ /* 0x000fe200078e3cff */
[----:B------:R-:W3:Y:S01]  /*2c330*/  LDC R23, c[0x0][0x240] ;  /* 0x00009000ff177b82 */ /* 0x000ee20000000800 */
[----:B------:R-:W-:Y:S04]  /*2c340*/  STL [R1+0x270c], R10 ;  /* 0x00270c0a01007387 */ /* 0x000fe80000100800 */
[----:B------:R2:W-:Y:S03]  /*2c350*/  STL [R1+0x2708], R11 ;  /* 0x0027080b01007387 */ /* 0x0005e60000100800 */
[----:B--2---:R-:W2:Y:S01]  /*2c360*/  LDC R24, c[0x0][0x240] ;  /* 0x00009000ff187b82 */ /* 0x004ea20000000800 */
[----:B------:R-:W-:Y:S01]  /*2c370*/  LDGSTS.E [R250+-0x3fff4], desc[UR60][R74.64], !P5 ;  /* 0xc000c0004afa7fae */ /* 0x000fe2000e92187c */
[----:B------:R-:W-:Y:S01]  /*2c380*/  ISETP.GE.U32.AND P5, PT, R4, 0x7fffff55, PT ;  /* 0x7fffff550400780c */ /* 0x000fe20003fa6070 */
[----:B------:R-:W-:-:S02]  /*2c390*/  VIADD R4, R37, 0xffffffb6 ;  /* 0xffffffb625047836 */ /* 0x000fc40000000000 */
[----:B------:R4:W-:Y:S01]  /*2c3a0*/  STL [R1+0x2714], R26 ;  /* 0x0027141a01007387 */ /* 0x0009e20000100800 */
[----:B------:R-:W-:Y:S02]  /*2c3b0*/  IADD3 R246, R252, 0x100000, R246 ;  /* 0x00100000fcf67810 */ /* 0x000fe40007ffe0f6 */
[----:B------:R-:W1:Y:S01]  /*2c3c0*/  LDC R11, c[0x0][0x240] ;  /* 0x00009000ff0b7b82 */ /* 0x000e620000000800 */
[----:B------:R-:W-:Y:S04]  /*2c3d0*/  STL [R1+0x2710], R27 ;  /* 0x0027101b01007387 */ /* 0x000fe80000100800 */
[----:B------:R-:W3:Y:S03]  /*2c3e0*/  LDL.LU R6, [R1+0x630] ;  /* 0x0006300001067983 */ /* 0x000ee60000300800 */
[----:B----4-:R-:W4:Y:S01]  /*2c3f0*/  LDC R26, c[0x0][0x240] ;  /* 0x00009000ff1a7b82 */ /* 0x010f220000000800 */
[----:B------:R-:W4:Y:S04]  /*2c400*/  LDL.LU R48, [R1+0x628] ;  /* 0x0006280001307983 */ /* 0x000f280000300800 */
[----:B------:R-:W2:Y:S03]  /*2c410*/  LDL.LU R243, [R1+0x624] ;  /* 0x0006240001f37983 */ /* 0x000ea60000300800 */
[----:B------:R-:W2:Y:S01]  /*2c420*/  LDC R10, c[0x0][0x240] ;  /* 0x00009000ff0a7b82 */ /* 0x000ea20000000800 */
[----:B------:R-:W-:Y:S01]  /*2c430*/  LDGSTS.E [R250+-0x3c000], desc[UR60][R68.64], !P4 ;  /* 0xc400000044fa7fae */ /* 0x000fe2000e12187c */
[----:B------:R-:W-:-:S03]  /*2c440*/  ISETP.GE.U32.AND P4, PT, R3, 0x7fffff38, PT ;  /* 0x7fffff380300780c */ /* 0x000fc60003f86070 */
[----:B------:R-:W2:Y:S01]  /*2c450*/  LDL.LU R242, [R1+0x620] ;  /* 0x0006200001f27983 */ /* 0x000ea20000300800 */
[----:B------:R-:W-:Y:S02]  /*2c460*/  IADD3 R3, R37, -0x4b, RZ ;  /* 0xffffffb525037810 */ /* 0x000fe40007ffe0ff */
[----:B------:R-:W2:Y:S01]  /*2c470*/  LDC R25, c[0x0][0x240] ;  /* 0x00009000ff197b82 */ /* 0x000ea20000000800 */
[----:B------:R-:W-:Y:S01]  /*2c480*/  LDGSTS.E [R250+-0x3bffc], desc[UR60][R92.64], !P6 ;  /* 0xc40040005cfa7fae */ /* 0x000fe2000f12187c */
[----:B------:R-:W-:-:S03]  /*2c490*/  ISETP.GE.U32.AND P6, PT, R4, 0x7fffff37, PT ;  /* 0x7fffff370400780c */ /* 0x000fc60003fc6070 */
[----:B------:R-:W4:Y:S01]  /*2c4a0*/  LDL.LU R13, [R1+0x618] ;  /* 0x00061800010d7983 */ /* 0x000f220000300800 */
[----:B------:R-:W-:Y:S02]  /*2c4b0*/  VIADD R4, R37, 0xffffffb4 ;  /* 0xffffffb425047836 */ /* 0x000fe40000000000 */
[----:B------:R-:W2:Y:S01]  /*2c4c0*/  LDC R21, c[0x0][0x240] ;  /* 0x00009000ff157b82 */ /* 0x000ea20000000800 */
[----:B------:R-:W2:Y:S04]  /*2c4d0*/  LDL.LU R34, [R1+0x614] ;  /* 0x0006140001227983 */ /* 0x000ea80000300800 */
[----:B------:R-:W2:Y:S04]  /*2c4e0*/  LDL.LU R35, [R1+0x610] ;  /* 0x0006100001237983 */ /* 0x000ea80000300800 */
[----:B------:R-:W2:Y:S04]  /*2c4f0*/  LDL.LU R32, [R1+0x608] ;  /* 0x0006080001207983 */ /* 0x000ea80000300800 */
[----:B------:R-:W2:Y:S04]  /*2c500*/  LDL.LU R12, [R1+0x604] ;  /* 0x00060400010c7983 */ /* 0x000ea80000300800 */
[----:B------:R-:W-:Y:S01]  /*2c510*/  LDGSTS.E [R250+-0x3bff8], desc[UR60][R72.64], !P1 ;  /* 0xc400800048fa7fae */ /* 0x000fe2000c92187c */
[----:B------:R-:W-:-:S03]  /*2c520*/  ISETP.GE.U32.AND P1, PT, R3, 0x7fffff36, PT ;  /* 0x7fffff360300780c */ /* 0x000fc60003f26070 */
[----:B------:R-:W2:Y:S01]  /*2c530*/  LDL.LU R33, [R1+0x600] ;  /* 0x0006000001217983 */ /* 0x000ea20000300800 */
[----:B------:R-:W-:-:S03]  /*2c540*/  VIADD R3, R37, 0xffffff97 ;  /* 0xffffff9725037836 */ /* 0x000fc60000000000 */
[----:B------:R-:W2:Y:S04]  /*2c550*/  LDL.LU R16, [R1+0x5f8] ;  /* 0x0005f80001107983 */ /* 0x000ea80000300800 */
[----:B------:R-:W2:Y:S04]  /*2c560*/  LDL.LU R17, [R1+0x5f4] ;  /* 0x0005f40001117983 */ /* 0x000ea80000300800 */
[----:B------:R-:W-:Y:S01]  /*2c570*/  LDGSTS.E [R250+-0x3bff4], desc[UR60][R94.64], !P5 ;  /* 0xc400c0005efa7fae */ /* 0x000fe2000e92187c */
[----:B------:R-:W-:Y:S01]  /*2c580*/  ISETP.GE.U32.AND P5, PT, R4, 0x7fffff35, PT ;  /* 0x7fffff350400780c */ /* 0x000fe20003fa6070 */
[----:B------:R-:W-:-:S02]  /*2c590*/  VIADD R4, R37, 0xffffff96 ;  /* 0xffffff9625047836 */ /* 0x000fc40000000000 */
[----:B------:R-:W1:Y:S04]  /*2c5a0*/  LDL.LU R36, [R1+0x5f0] ;  /* 0x0005f00001247983 */ /* 0x000e680000300800 */
[----:B------:R-:W-:Y:S04]  /*2c5b0*/  STL [R1+0x271c], R28 ;  /* 0x00271c1c01007387 */ /* 0x000fe80000100800 */
[----:B------:R3:W-:Y:S04]  /*2c5c0*/  STL [R1+0x2718], R29 ;  /* 0x0027181d01007387 */ /* 0x0007e80000100800 */
[----:B------:R-:W-:Y:S01]  /*2c5d0*/  LDGSTS.E [R250+-0x38000], desc[UR60][R238.64], !P4 ;  /* 0xc8000000eefa7fae */ /* 0x000fe2000e12187c */
[----:B------:R-:W-:Y:S01]  /*2c5e0*/  ISETP.GE.U32.AND P4, PT, R3, 0x7fffff18, PT ;  /* 0x7fffff180300780c */ /* 0x000fe20003f86070 */
[----:B------:R-:W-:-:S02]  /*2c5f0*/  VIADD R3, R37, 0xffffff95 ;  /* 0xffffff9525037836 */ /* 0x000fc40000000000 */
[----:B------:R-:W-:Y:S01]  /*2c600*/  LDGSTS.E [R250+-0x37ffc], desc[UR60][R76.64], !P6 ;  /* 0xc80040004cfa7fae */ /* 0x000fe2000f12187c */
[----:B------:R-:W-:-:S03]  /*2c610*/  ISETP.GE.U32.AND P6, PT, R4, 0x7fffff17, PT ;  /* 0x7fffff170400780c */ /* 0x000fc60003fc6070 */
[----:B---3--:R-:W3:Y:S01]  /*2c620*/  LDL.64 R28, [R1] ;  /* 0x00000000011c7983 */ /* 0x008ee20000100a00 */
[----:B------:R-:W-:-:S03]  /*2c630*/  VIADD R4, R37, 0xffffff94 ;  /* 0xffffff9425047836 */ /* 0x000fc60000000000 */
[----:B------:R-:W-:Y:S01]  /*2c640*/  LDGSTS.E [R250+-0x37ff8], desc[UR60][R108.64], !P1 ;  /* 0xc80080006cfa7fae */ /* 0x000fe2000c92187c */
[----:B------:R-:W-:Y:S01]  /*2c650*/  ISETP.GE.U32.AND P1, PT, R3, 0x7fffff16, PT ;  /* 0x7fffff160300780c */ /* 0x000fe20003f26070 */
[C---:B------:R-:W-:Y:S02]  /*2c660*/  VIADD R3, R37.reuse, 0xfffffff3 ;  /* 0xfffffff325037836 */ /* 0x040fe40000000000 */
[----:B------:R-:W-:Y:S01]  /*2c670*/  LDGSTS.E [R250+-0x37ff4], desc[UR60][R80.64], !P5 ;  /* 0xc800c00050fa7fae */ /* 0x000fe2000e92187c */
[----:B------:R-:W-:Y:S01]  /*2c680*/  ISETP.GE.U32.AND P5, PT, R4, 0x7fffff15, PT ;  /* 0x7fffff150400780c */ /* 0x000fe20003fa6070 */
[----:B------:R-:W-:Y:S02]  /*2c690*/  VIADD R4, R37, 0xfffffff2 ;  /* 0xfffffff225047836 */ /* 0x000fe40000000000 */
[----:B------:R-:W-:Y:S04]  /*2c6a0*/  LDGSTS.E [R250+-0x34000], desc[UR60][R82.64], !P4 ;  /* 0xcc00000052fa7fae */ /* 0x000fe8000e12187c */
[----:B------:R-:W-:Y:S01]  /*2c6b0*/  LDGSTS.E [R250+-0x33ffc], desc[UR60][R84.64], !P6 ;  /* 0xcc00400054fa7fae */ /* 0x000fe2000f12187c */
[----:B------:R-:W-:-:S02]  /*2c6c0*/  ISETP.GE.U32.AND P6, PT, R3, 0x7fffff74, PT ;  /* 0x7fffff740300780c */ /* 0x000fc40003fc6070 */
[----:B------:R-:W-:Y:S01]  /*2c6d0*/  IADD3 R3, R37, -0xf, RZ ;  /* 0xfffffff125037810 */ /* 0x000fe20007ffe0ff */
[----:B------:R-:W-:Y:S01]  /*2c6e0*/  LDGSTS.E [R250+-0x33ff8], desc[UR60][R86.64], !P1 ;  /* 0xcc00800056fa7fae */ /* 0x000fe2000c92187c */
[----:B------:R-:W-:Y:S02]  /*2c6f0*/  ISETP.GE.U32.AND P4, PT, R4, 0x7fffff73, PT ;  /* 0x7fffff730400780c */ /* 0x000fe40003f86070 */
[----:B------:R-:W-:Y:S01]  /*2c700*/  ISETP.GE.U32.AND P1, PT, R3, 0x7fffff72, PT ;  /* 0x7fffff720300780c */ /* 0x000fe20003f26070 */
[C---:B------:R-:W-:Y:S01]  /*2c710*/  VIADD R3, R37.reuse, 0xfffffff0 ;  /* 0xfffffff025037836 */ /* 0x040fe20000000000 */
[----:B------:R-:W-:Y:S01]  /*2c720*/  LDGSTS.E [R250+-0x33ff4], desc[UR60][R88.64], !P5 ;  /* 0xcc00c00058fa7fae */ /* 0x000fe2000e92187c */
[----:B------:R-:W-:-:S03]  /*2c730*/  VIADD R4, R37, 0xffffffd2 ;  /* 0xffffffd225047836 */ /* 0x000fc60000000000 */
[----:B------:R-:W-:Y:S01]  /*2c740*/  ISETP.GE.U32.AND P5, PT, R3, 0x7fffff71, PT ;  /* 0x7fffff710300780c */ /* 0x000fe20003fa6070 */
[----:B------:R-:W-:Y:S01]  /*2c750*/  VIADD R3, R37, 0xffffffd3 ;  /* 0xffffffd325037836 */ /* 0x000fe20000000000 */
[----:B------:R-:W-:Y:S04]  /*2c760*/  LDGSTS.E [R249+-0x40000], desc[UR60][R90.64], !P6 ;  /* 0xc00000005af97fae */ /* 0x000fe8000f12187c */
[----:B------:R-:W-:Y:S01]  /*2c770*/  ISETP.GE.U32.AND P6, PT, R3, 0x7fffff54, PT ;  /* 0x7fffff540300780c */ /* 0x000fe20003fc6070 */
[----:B------:R-:W-:Y:S01]  /*2c780*/  LDGSTS.E [R249+-0x3fffc], desc[UR60][R100.64], !P4 ;  /* 0xc000400064f97fae */ /* 0x000fe2000e12187c */
[----:B------:R-:W-:Y:S01]  /*2c790*/  ISETP.GE.U32.AND P4, PT, R4, 0x7fffff53, PT ;  /* 0x7fffff530400780c */ /* 0x000fe20003f86070 */
[C---:B------:R-:W-:Y:S02]  /*2c7a0*/  VIADD R3, R37.reuse, 0xffffffd1 ;  /* 0xffffffd125037836 */ /* 0x040fe40000000000 */
[----:B------:R-:W-:Y:S01]  /*2c7b0*/  VIADD R4, R37, 0xffffffd0 ;  /* 0xffffffd025047836 */ /* 0x000fe20000000000 */
[----:B------:R-:W-:Y:S02]  /*2c7c0*/  LDGSTS.E [R249+-0x3fff8], desc[UR60][R126.64], !P1 ;  /* 0xc00080007ef97fae */ /* 0x000fe4000c92187c */
[----:B------:R-:W-:Y:S01]  /*2c7d0*/  ISETP.GE.U32.AND P1, PT, R3, 0x7fffff52, PT ;  /* 0x7fffff520300780c */ /* 0x000fe20003f26070 */
[C---:B------:R-:W-:Y:S01]  /*2c7e0*/  VIADD R3, R37.reuse, 0xffffffb3 ;  /* 0xffffffb325037836 */ /* 0x040fe20000000000 */
[----:B------:R-:W-:Y:S01]  /*2c7f0*/  LDGSTS.E [R249+-0x3fff4], desc[UR60][R104.64], !P5 ;  /* 0xc000c00068f97fae */ /* 0x000fe2000e92187c */
[----:B------:R-:W-:Y:S01]  /*2c800*/  ISETP.GE.U32.AND P5, PT, R4, 0x7fffff51, PT ;  /* 0x7fffff510400780c */ /* 0x000fe20003fa6070 */
[----:B------:R-:W-:-:S02]  /*2c810*/  VIADD R4, R37, 0xffffffb2 ;  /* 0xffffffb225047836 */ /* 0x000fc40000000000 */
[----:B------:R-:W-:Y:S01]  /*2c820*/  LDGSTS.E [R249+-0x3c000], desc[UR60][R98.64], !P6 ;  /* 0xc400000062f97fae */ /* 0x000fe2000f12187c */
[----:B------:R-:W-:-:S03]  /*2c830*/  ISETP.GE.U32.AND P6, PT, R3, 0x7fffff34, PT ;  /* 0x7fffff340300780c */ /* 0x000fc60003fc6070 */
[----:B------:R-:W-:Y:S01]  /*2c840*/  LDGSTS.E [R249+-0x3bffc], desc[UR60][R122.64], !P4 ;  /* 0xc40040007af97fae */ /* 0x000fe2000e12187c */
[----:B------:R-:W-:Y:S02]  /*2c850*/  ISETP.GE.U32.AND P4, PT, R4, 0x7fffff33, PT ;  /* 0x7fffff330400780c */ /* 0x000fe40003f86070 */
[C---:B------:R-:W-:Y:S01]  /*2c860*/  IADD3 R3, R37.reuse, -0x4f, RZ ;  /* 0xffffffb125037810 */ /* 0x040fe20007ffe0ff */
        /* <DEDUP_REMOVED lines=10> */
[----:B------:R-:W-:Y:S01]  /*2c910*/  LDGSTS.E [R249+-0x37ffc], desc[UR60][R106.64], !P4 ;  /* 0xc80040006af97fae */ /* 0x000fe2000e12187c */
        /* <DEDUP_REMOVED lines=57> */
[----:B------:R4:W-:Y:S01]  /*2ccb0*/  LDGSTS.E [R248+-0x33ffc], desc[UR60][R144.64], !P6 ;  /* 0xcc00400090f87fae */ /* 0x0009e2000f12187c */
[----:B------:R-:W-:Y:S02]  /*2ccc0*/  ISETP.GE.U32.AND P6, PT, R3, 0x7fffff6c, PT ;  /* 0x7fffff6c0300780c */ /* 0x000fe40003fc6070 */
[----:B------:R-:W-:Y:S01]  /*2ccd0*/  IADD3 R3, R37, -0x17, RZ ;  /* 0xffffffe925037810 */ /* 0x000fe20007ffe0ff */
[----:B------:R2:W-:Y:S01]  /*2cce0*/  LDGSTS.E [R248+-0x33ff8], desc[UR60][R146.64], !P1 ;  /* 0xcc00800092f87fae */ /* 0x0005e2000c92187c */
        /* <DEDUP_REMOVED lines=24> */
[----:B------:R-:W-:Y:S01]  /*2ce70*/  STL [R1+0x2724], R30 ;  /* 0x0027241e01007387 */ /* 0x000fe20000100800 */
[----:B------:R-:W-:-:S03]  /*2ce80*/  VIADD R4, R37, 0xffffffa8 ;  /* 0xffffffa825047836 */ /* 0x000fc60000000000 */
[----:B------:R-:W-:Y:S04]  /*2ce90*/  STL [R1+0x2720], R31 ;  /* 0x0027201f01007387 */ /* 0x000fe80000100800 */
[----:B------:R-:W-:Y:S04]  /*2cea0*/  STL [R1+0x272c], R40 ;  /* 0x00272c2801007387 */ /* 0x000fe80000100800 */
[----:B------:R-:W-:Y:S01]  /*2ceb0*/  LDGSTS.E [R247+-0x3bff8], desc[UR60][R162.64], !P1 ;  /* 0xc4008000a2f77fae */ /* 0x000fe2000c92187c */
[----:B------:R-:W-:-:S03]  /*2cec0*/  ISETP.GE.U32.AND P1, PT, R3, 0x7fffff2a, PT ;  /* 0x7fffff2a0300780c */ /* 0x000fc60003f26070 */
[----:B------:R4:W-:Y:S01]  /*2ced0*/  STL [R1+0x2728], R41 ;  /* 0x0027282901007387 */ /* 0x0009e20000100800 */
[----:B------:R-:W-:-:S03]  /*2cee0*/  VIADD R3, R37, 0xffffff8b ;  /* 0xffffff8b25037836 */ /* 0x000fc60000000000 */
[----:B------:R-:W-:Y:S04]  /*2cef0*/  STL [R1+0x2734], R66 ;  /* 0x0027344201007387 */ /* 0x000fe80000100800 */
[----:B------:R-:W-:Y:S01]  /*2cf00*/  STL [R1+0x2730], R67 ;  /* 0x0027304301007387 */ /* 0x000fe20000100800 */
[----:B----4-:R-:W4:Y:S03]  /*2cf10*/  LDC R41, c[0x0][0x240] ;  /* 0x00009000ff297b82 */ /* 0x010f260000000800 */
[----:B------:R-:W-:Y:S01]  /*2cf20*/  LDGSTS.E [R247+-0x3bff4], desc[UR60][R186.64], !P5 ;  /* 0xc400c000baf77fae */ /* 0x000fe2000e92187c */
[----:B------:R-:W-:Y:S01]  /*2cf30*/  ISETP.GE.U32.AND P5, PT, R4, 0x7fffff29, PT ;  /* 0x7fffff290400780c */ /* 0x000fe20003fa6070 */
[----:B------:R-:W-:-:S02]  /*2cf40*/  VIADD R4, R37, 0xffffff8a ;  /* 0xffffff8a25047836 */ /* 0x000fc40000000000 */
[----:B------:R4:W-:Y:S04]  /*2cf50*/  STL [R1+0x273c], R44 ;  /* 0x00273c2c01007387 */ /* 0x0009e80000100800 */
[----:B------:R-:W-:Y:S04]  /*2cf60*/  STL [R1+0x2738], R45 ;  /* 0x0027382d01007387 */ /* 0x000fe80000100800 */
[----:B------:R4:W-:Y:S02]  /*2cf70*/  STL [R1+0x2744], R38 ;  /* 0x0027442601007387 */ /* 0x0009e40000100800 */
[----:B----4-:R-:W4:Y:S02]  /*2cf80*/  LDC R44, c[0x0][0x240] ;  /* 0x00009000ff2c7b82 */ /* 0x010f240000000800 */
[----:B------:R-:W-:Y:S04]  /*2cf90*/  STL [R1+0x2740], R39 ;  /* 0x0027402701007387 */ /* 0x000fe80000100800 */
[----:B------:R-:W-:Y:S02]  /*2cfa0*/  STL [R1+0x274c], R62 ;  /* 0x00274c3e01007387 */ /* 0x000fe40000100800 */
[----:B------:R-:W4:Y:S02]  /*2cfb0*/  LDC R38, c[0x0][0x240] ;  /* 0x00009000ff267b82 */ /* 0x000f240000000800 */
[----:B------:R-:W-:Y:S01]  /*2cfc0*/  LDGSTS.E [R247+-0x38000], desc[UR60][R232.64], !P6 ;  /* 0xc8000000e8f77fae */ /* 0x000fe2000f12187c */
[----:B------:R-:W-:Y:S01]  /*2cfd0*/  ISETP.GE.U32.AND P6, PT, R3, 0x7fffff0c, PT ;  /* 0x7fffff0c0300780c */ /* 0x000fe20003fc6070 */
[----:B------:R-:W-:-:S02]  /*2cfe0*/  VIADD R3, R37, 0xffffff89 ;  /* 0xffffff8925037836 */ /* 0x000fc40000000000 */
[----:B------:R-:W-:Y:S04]  /*2cff0*/  STL [R1+0x2748], R63 ;  /* 0x0027483f01007387 */ /* 0x000fe80000100800 */
[----:B------:R-:W-:Y:S01]  /*2d000*/  LDGSTS.E [R247+-0x37ffc], desc[UR60][R166.64], !P4 ;  /* 0xc8004000a6f77fae */ /* 0x000fe2000e12187c */
[----:B------:R-:W-:-:S03]  /*2d010*/  ISETP.GE.U32.AND P4, PT, R4, 0x7fffff0b, PT ;  /* 0x7fffff0b0400780c */ /* 0x000fc60003f86070 */
[----:B------:R2:W-:Y:S04]  /*2d020*/  STL [R1+0x2754], R42 ;  /* 0x0027542a01007387 */ /* 0x0005e80000100800 */
[----:B------:R1:W-:Y:S04]  /*2d030*/  STL [R1+0x2750], R43 ;  /* 0x0027502b01007387 */ /* 0x0003e80000100800 */
[----:B------:R-:W-:Y:S01]  /*2d040*/  STL.64 [R1+0x2758], R64 ;  /* 0x0027584001007387 */ /* 0x000fe20000100a00 */
[----:B------:R-:W-:Y:S01]  /*2d050*/  VIADD R4, R37, 0xffffff88 ;  /* 0xffffff8825047836 */ /* 0x000fe20000000000 */
[----:B--2---:R-:W2:Y:S02]  /*2d060*/  LDC R42, c[0x0][0x240] ;  /* 0x00009000ff2a7b82 */ /* 0x004ea40000000800 */
[----:B------:R-:W-:Y:S04]  /*2d070*/  STL [R1+0x2764], R240 ;  /* 0x002764f001007387 */ /* 0x000fe80000100800 */
[----:B------:R-:W-:Y:S01]  /*2d080*/  STL [R1+0x2760], R241 ;  /* 0x002760f101007387 */ /* 0x000fe20000100800 */
[----:B------:R-:W-:Y:S01]  /*2d090*/  IMAD R39, R6, R8, RZ ;  /* 0x0000000806277224 */ /* 0x000fe200078e02ff */
[----:B-1----:R-:W1:Y:S02]  /*2d0a0*/  LDC R43, c[0x0][0x240] ;  /* 0x00009000ff2b7b82 */ /* 0x002e640000000800 */
[----:B------:R-:W-:Y:S01]  /*2d0b0*/  LDGSTS.E [R247+-0x37ff8], desc[UR60][R228.64], !P1 ;  /* 0xc8008000e4f77fae */ /* 0x000fe2000c92187c */
[----:B------:R-:W-:-:S03]  /*2d0c0*/  ISETP.GE.U32.AND P1, PT, R3, 0x7fffff0a, PT ;  /* 0x7fffff0a0300780c */ /* 0x000fc60003f26070 */
[----:B------:R4:W-:Y:S01]  /*2d0d0*/  STL [R1+0x276c], R46 ;  /* 0x00276c2e01007387 */ /* 0x0009e20000100800 */
[----:B------:R-:W-:Y:S01]  /*2d0e0*/  VIADD R3, R37, 0xffffffe7 ;  /* 0xffffffe725037836 */ /* 0x000fe20000000000 */
[----:B------:R-:W1:Y:S02]  /*2d0f0*/  LDC R8, c[0x0][0x240] ;  /* 0x00009000ff087b82 */ /* 0x000e640000000800 */
[----:B------:R-:W-:Y:S04]  /*2d100*/  STL [R1+0x2768], R47 ;  /* 0x0027682f01007387 */ /* 0x000fe80000100800 */
[----:B------:R-:W-:Y:S02]  /*2d110*/  STL [R1+0x2774], R78 ;  /* 0x0027744e01007387 */ /* 0x000fe40000100800 */
[----:B----4-:R-:W4:Y:S02]  /*2d120*/  LDC R46, c[0x0][0x240] ;  /* 0x00009000ff2e7b82 */ /* 0x010f240000000800 */
[----:B------:R-:W-:Y:S04]  /*2d130*/  STL [R1+0x2770], R79 ;  /* 0x0027704f01007387 */ /* 0x000fe80000100800 */
[----:B------:R-:W-:Y:S04]  /*2d140*/  STL [R1+0x277c], R50 ;  /* 0x00277c3201007387 */ /* 0x000fe80000100800 */
[----:B------:R-:W-:Y:S04]  /*2d150*/  STL [R1+0x2778], R51 ;  /* 0x0027783301007387 */ /* 0x000fe80000100800 */
[----:B------:R-:W-:Y:S01]  /*2d160*/  LDGSTS.E [R247+-0x37ff4], desc[UR60][R170.64], !P5 ;  /* 0xc800c000aaf77fae */ /* 0x000fe2000e92187c */
[----:B------:R-:W-:-:S03]  /*2d170*/  ISETP.GE.U32.AND P5, PT, R4, 0x7fffff09, PT ;  /* 0x7fffff090400780c */ /* 0x000fc60003fa6070 */
[----:B------:R-:W-:Y:S01]  /*2d180*/  STL [R1+0x2784], R52 ;  /* 0x0027843401007387 */ /* 0x000fe20000100800 */
[----:B------:R-:W-:-:S03]  /*2d190*/  VIADD R4, R37, 0xffffffe6 ;  /* 0xffffffe625047836 */ /* 0x000fc60000000000 */
[----:B------:R-:W-:Y:S04]  /*2d1a0*/  STL [R1+0x2780], R53 ;  /* 0x0027803501007387 */ /* 0x000fe80000100800 */
[----:B------:R-:W-:Y:S04]  /*2d1b0*/  LDGSTS.E [R247+-0x34000], desc[UR60][R172.64], !P6 ;  /* 0xcc000000acf77fae */ /* 0x000fe8000f12187c */
[----:B------:R-:W-:Y:S04]  /*2d1c0*/  STL [R1+0x278c], R54 ;  /* 0x00278c3601007387 */ /* 0x000fe80000100800 */
[----:B------:R-:W-:Y:S01]  /*2d1d0*/  LDGSTS.E [R247+-0x33ffc], desc[UR60][R174.64], !P4 ;  /* 0xcc004000aef77fae */ /* 0x000fe2000e12187c */
[----:B------:R-:W-:-:S02]  /*2d1e0*/  ISETP.GE.U32.AND P4, PT, R3, 0x7fffff68, PT ;  /* 0x7fffff680300780c */ /* 0x000fc40003f86070 */
[----:B------:R-:W-:Y:S01]  /*2d1f0*/  IADD3 R3, R37, -0x1b, RZ ;  /* 0xffffffe525037810 */ /* 0x000fe20007ffe0ff */
[----:B------:R-:W-:Y:S04]  /*2d200*/  STL [R1+0x2788], R55 ;  /* 0x0027883701007387 */ /* 0x000fe80000100800 */
[----:B------:R-:W-:Y:S04]  /*2d210*/  STL [R1+0x2794], R56 ;  /* 0x0027943801007387 */ /* 0x000fe80000100800 */
[----:B------:R-:W-:Y:S01]  /*2d220*/  STL [R1+0x2790], R57 ;  /* 0x0027903901007387 */ /* 0x000fe20000100800 */
[----:B------:R-:W-:-:S03]  /*2d230*/  ISETP.GE.U32.AND P6, PT, R4, 0x7fffff67, PT ;  /* 0x7fffff670400780c */ /* 0x000fc60003fc6070 */
[----:B------:R-:W-:Y:S04]  /*2d240*/  STL [R1+0x27a0], R251 ;  /* 0x0027a0fb01007387 */ /* 0x000fe80000100800 */
[----:B------:R-:W-:Y:S04]  /*2d250*/  STL [R1+0x279c], R58 ;  /* 0x00279c3a01007387 */ /* 0x000fe80000100800 */
[----:B------:R-:W-:Y:S01]  /*2d260*/  LDGSTS.E [R247+-0x33ff8], desc[UR60][R176.64], !P1 ;  /* 0xcc008000b0f77fae */ /* 0x000fe2000c92187c */
[----:B------:R-:W-:Y:S01]  /*2d270*/  ISETP.GE.U32.AND P1, PT, R3, 0x7fffff66, PT ;  /* 0x7fffff660300780c */ /* 0x000fe20003f26070 */
[----:B------:R-:W-:-:S02]  /*2d280*/  VIADD R3, R37, 0xffffffe4 ;  /* 0xffffffe425037836 */ /* 0x000fc40000000000 */
[----:B------:R-:W-:Y:S04]  /*2d290*/  STL [R1+0x2798], R59 ;  /* 0x0027983b01007387 */ /* 0x000fe80000100800 */
[----:B------:R-:W-:Y:S04]  /*2d2a0*/  STL [R1+0x27a8], R60 ;  /* 0x0027a83c01007387 */ /* 0x000fe80000100800 */
[----:B------:R-:W-:Y:S04]  /*2d2b0*/  STL [R1+0x27a4], R61 ;  /* 0x0027a43d01007387 */ /* 0x000fe80000100800 */
[----:B------:R-:W-:Y:S04]  /*2d2c0*/  STL [R1+0x27b0], R70 ;  /* 0x0027b04601007387 */ /* 0x000fe80000100800 */
[----:B------:R-:W-:Y:S04]  /*2d2d0*/  STL [R1+0x27ac], R71 ;  /* 0x0027ac4701007387 */ /* 0x000fe80000100800 */
[----:B------:R-:W-:Y:S04]  /*2d2e0*/  STL [R1+0x27b8], R96 ;  /* 0x0027b86001007387 */ /* 0x000fe80000100800 */
[----:B------:R-:W-:Y:S01]  /*2d2f0*/  LDGSTS.E [R247+-0x33ff4], desc[UR60][R178.64], !P5 ;  /* 0xcc00c000b2f77fae */ /* 0x000fe2000e92187c */
[----:B------:R-:W-:Y:S01]  /*2d300*/  ISETP.GE.U32.AND P5, PT, R3, 0x7fffff65, PT ;  /* 0x7fffff650300780c */ /* 0x000fe20003fa6070 */
[----:B------:R-:W-:-:S02]  /*2d310*/  VIADD R3, R37, 0xffffffc7 ;  /* 0xffffffc725037836 */ /* 0x000fc40000000000 */
[----:B------:R-:W-:Y:S01]  /*2d320*/  STL [R1+0x27b4], R97 ;  /* 0x0027b46101007387 */ /* 0x000fe20000100800 */
[----:B------:R-:W-:-:S03]  /*2d330*/  VIADD R4, R37, 0xffffffc6 ;  /* 0xffffffc625047836 */ /* 0x000fc60000000000 */
        /* <DEDUP_REMOVED lines=34> */
[----:B------:R-:W-:-:S03]  /*2d560*/  IADD3 R3, R37, -0x5b, RZ ;  /* 0xffffffa525037810 */ /* 0x000fc60007ffe0ff */
        /* <DEDUP_REMOVED lines=84> */
[----:B------:R-:W-:Y:S04]  /*2dab0*/  LDGSTS.E [R246+-0x3fffc], desc[UR60][R212.64], !P1 ;  /* 0xc0004000d4f67fae */ /* 0x000fe8000c92187c */
[----:B------:R-:W-:Y:S04]  /*2dac0*/  STL [R1+0x28d0], R128 ;  /* 0x0028d08001007387 */ /* 0x000fe80000100800 */
[----:B------:R-:W-:Y:S01]  /*2dad0*/  LDGSTS.E [R246+-0x3fff8], desc[UR60][R224.64], !P5 ;  /* 0xc0008000e0f67fae */ /* 0x000fe2000e92187c */
[----:B------:R-:W-:Y:S01]  /*2dae0*/  ISETP.GE.U32.AND P5, PT, R3, 0x7fffff41, PT ;  /* 0x7fffff410300780c */ /* 0x000fe20003fa6070 */
[----:B------:R-:W-:-:S02]  /*2daf0*/  VIADD R3, R37, 0xffffffc2 ;  /* 0xffffffc225037836 */ /* 0x000fc40000000000 */
[----:B------:R-:W-:Y:S01]  /*2db00*/  STL [R1+0x28cc], R129 ;  /* 0x0028cc8101007387 */ /* 0x000fe20000100800 */
[----:B------:R-:W-:-:S03]  /*2db10*/  ISETP.GE.U32.AND P1, PT, R4, 0x7fffff21, PT ;  /* 0x7fffff210400780c */ /* 0x000fc60003f26070 */
[----:B------:R-:W-:Y:S01]  /*2db20*/  STL [R1+0x28d8], R152 ;  /* 0x0028d89801007387 */ /* 0x000fe20000100800 */
[----:B------:R-:W-:-:S03]  /*2db30*/  VIADD R4, R37, 0xffffffc1 ;  /* 0xffffffc125047836 */ /* 0x000fc60000000000 */
[----:B------:R-:W-:Y:S04]  /*2db40*/  STL [R1+0x28d4], R153 ;  /* 0x0028d49901007387 */ /* 0x000fe80000100800 */
[----:B------:R-:W-:Y:S04]  /*2db50*/  STL [R1+0x28e0], R132 ;  /* 0x0028e08401007387 */ /* 0x000fe80000100800 */
[----:B------:R-:W-:Y:S04]  /*2db60*/  STL [R1+0x28dc], R133 ;  /* 0x0028dc8501007387 */ /* 0x000fe80000100800 */
[----:B------:R-:W-:Y:S04]  /*2db70*/  STL [R1+0x28e8], R154 ;  /* 0x0028e89a01007387 */ /* 0x000fe80000100800 */
[----:B------:R-:W-:Y:S01]  /*2db80*/  LDGSTS.E [R246+-0x3fff4], desc[UR60][R216.64], !P4 ;  /* 0xc000c000d8f67fae */ /* 0x000fe2000e12187c */
[----:B------:R-:W-:-:S03]  /*2db90*/  ISETP.GE.U32.AND P4, PT, R3, 0x7fffff43, PT ;  /* 0x7fffff430300780c */ /* 0x000fc60003f86070 */
[----:B------:R-:W-:Y:S04]  /*2dba0*/  STL [R1+0x28e4], R155 ;  /* 0x0028e49b01007387 */ /* 0x000fe80000100800 */
[----:B------:R-:W-:Y:S04]  /*2dbb0*/  STL [R1+0x28f0], R234 ;  /* 0x0028f0ea01007387 */ /* 0x000fe80000100800 */
[----:B------:R-:W-:Y:S04]  /*2dbc0*/  STL [R1+0x28ec], R235 ;  /* 0x0028eceb01007387 */ /* 0x000fe80000100800 */
[----:B------:R-:W-:Y:S01]  /*2dbd0*/  LDGSTS.E [R246+-0x3c000], desc[UR60][R222.64], !P6 ;  /* 0xc4000000def67fae */ /* 0x000fe2000f12187c */
[----:B------:R-:W-:-:S03]  /*2dbe0*/  ISETP.GE.U32.AND P6, PT, R4, 0x7fffff42, PT ;  /* 0x7fffff420400780c */ /* 0x000fc60003fc6070 */
[----:B------:R-:W-:Y:S04]  /*2dbf0*/  STL [R1+0x28f8], R136 ;  /* 0x0028f88801007387 */ /* 0x000fe80000100800 */
        /* <DEDUP_REMOVED lines=8> */
[----:B------:R3:W-:Y:S01]  /*2dc80*/  STL [R1+0x2918], R144 ;  /* 0x0029189001007387 */ /* 0x0007e20000100800 */
[----:B------:R-:W-:-:S03]  /*2dc90*/  IADD3 R4, R37, -0x5e, RZ ;  /* 0xffffffa225047810 */ /* 0x000fc60007ffe0ff */
[----:B------:R-:W-:Y:S04]  /*2dca0*/  STL [R1+0x2914], R145 ;  /* 0x0029149101007387 */ /* 0x000fe80000100800 */
[----:B------:R2:W-:Y:S04]  /*2dcb0*/  STL [R1+0x2920], R146 ;  /* 0x0029209201007387 */ /* 0x0005e80000100800 */
[----:B------:R-:W-:Y:S01]  /*2dcc0*/  LDGSTS.E [R246+-0x3bffc], desc[UR60][R220.64], !P4 ;  /* 0xc4004000dcf67fae */ /* 0x000fe2000e12187c */
[----:B------:R-:W-:Y:S01]  /*2dcd0*/  ISETP.GE.U32.AND P4, PT, R3, 0x7fffff22, PT ;  /* 0x7fffff220300780c */ /* 0x000fe20003f86070 */
[----:B------:R-:W-:Y:S01]  /*2dce0*/  VIADD R3, R37, 0xffffffa3 ;  /* 0xffffffa325037836 */ /* 0x000fe20000000000 */
[----:B---3--:R-:W3:Y:S01]  /*2dcf0*/  LDC R144, c[0x0][0x240] ;  /* 0x00009000ff907b82 */ /* 0x008ee20000000800 */
[----:B------:R-:W-:Y:S04]  /*2dd00*/  STL [R1+0x291c], R147 ;  /* 0x00291c9301007387 */ /* 0x000fe80000100800 */
[----:B------:R-:W-:Y:S01]  /*2dd10*/  STL [R1+0x2924], R149 ;  /* 0x0029249501007387 */ /* 0x000fe20000100800 */
[----:B------:R-:W-:-:S02]  /*2dd20*/  IMAD R234, R13, R23, RZ ;  /* 0x000000170dea7224 */ /* 0x000fc400078e02ff */
[----:B------:R-:W1:Y:S01]  /*2dd30*/  LDC R13, c[0x0][0x240] ;  /* 0x00009000ff0d7b82 */ /* 0x000e620000000800 */
[----:B------:R4:W-:Y:S04]  /*2dd40*/  LDGSTS.E [R246+-0x3bff8], desc[UR60][R28.64], !P6 ;  /* 0xc40080001cf67fae */ /* 0x0009e8000f12187c */
[----:B------:R-:W4:Y:S01]  /*2dd50*/  LDL.LU R37, [R1+0x5e8] ;  /* 0x0005e80001257983 */ /* 0x000f220000300800 */
[----:B------:R-:W-:Y:S02]  /*2dd60*/  IMAD R128, R36, R11, RZ ;  /* 0x0000000b24807224 */ /* 0x000fe400078e02ff */
[----:B------:R-:W-:Y:S01]  /*2dd70*/  IMAD R140, R48, R26, RZ ;  /* 0x0000001a308c7224 */ /* 0x000fe200078e02ff */
[----:B------:R-:W-:Y:S01]  /*2dd80*/  LDGSTS.E [R246+-0x3bff4], desc[UR60][R244.64], !P5 ;  /* 0xc400c000f4f67fae */ /* 0x000fe2000e92187c */
[----:B------:R-:W-:Y:S01]  /*2dd90*/  IMAD R132, R12, R19, RZ ;  /* 0x000000130c847224 */ /* 0x000fe200078e02ff */
[----:B------:R-:W3:Y:S08]  /*2dda0*/  LDC R11, c[0x0][0x240] ;  /* 0x00009000ff0b7b82 */ /* 0x000ef00000000800 */
[----:B------:R-:W3:Y:S01]  /*2ddb0*/  LDC R12, c[0x0][0x240] ;  /* 0x00009000ff0c7b82 */ /* 0x000ee20000000800 */
[----:B------:R-:W3:Y:S04]  /*2ddc0*/  LDL.LU.64 R244, [R1+0x2928] ;  /* 0x0029280001f47983 */ /* 0x000ee80000300a00 */
[----:B------:R-:W1:Y:S01]  /*2ddd0*/  LDL.LU R6, [R1+0x5e4] ;  /* 0x0005e40001067983 */ /* 0x000e620000300800 */
[----:B------:R-:W-:-:S02]  /*2dde0*/  IMAD R137, R242, R24, RZ ;  /* 0x00000018f2897224 */ /* 0x000fc400078e02ff */
[----:B------:R-:W3:Y:S01]  /*2ddf0*/  LDC R23, c[0x0][0x240] ;  /* 0x00009000ff177b82 */ /* 0x000ee20000000800 */
[----:B------:R-:W3:Y:S04]  /*2de00*/  LDL.LU R36, [R1+0x5e0] ;  /* 0x0005e00001247983 */ /* 0x000ee80000300800 */
[----:B------:R-:W3:Y:S01]  /*2de10*/  LDL.LU R67, [R1+0x5dc] ;  /* 0x0005dc0001437983 */ /* 0x000ee20000300800 */
[----:B------:R-:W-:Y:S02]  /*2de20*/  IMAD R136, R243, R25, RZ ;  /* 0x00000019f3887224 */ /* 0x000fe400078e02ff */
[----:B--2---:R-:W2:Y:S01]  /*2de30*/  LDC R146, c[0x0][0x240] ;  /* 0x00009000ff927b82 */ /* 0x004ea20000000800 */
[----:B------:R-:W2:Y:S04]  /*2de40*/  LDL.LU R28, [R1+0x5d8] ;  /* 0x0005d800011c7983 */ /* 0x000ea80000300800 */
[----:B------:R-:W2:Y:S01]  /*2de50*/  LDL.LU R29, [R1+0x5d4] ;  /* 0x0005d400011d7983 */ /* 0x000ea20000300800 */
[----:B------:R-:W-:-:S02]  /*2de60*/  IMAD R235, R34, R22, RZ ;  /* 0x0000001622eb7224 */ /* 0x000fc400078e02ff */
[----:B------:R-:W2:Y:S01]  /*2de70*/  LDC R145, c[0x0][0x240] ;  /* 0x00009000ff917b82 */ /* 0x000ea20000000800 */
[----:B------:R-:W2:Y:S04]  /*2de80*/  LDL.LU R66, [R1+0x5d0] ;  /* 0x0005d00001427983 */ /* 0x000ea80000300800 */
[----:B------:R-:W2:Y:S01]  /*2de90*/  LDL.LU R26, [R1+0x5cc] ;  /* 0x0005cc00011a7983 */ /* 0x000ea20000300800 */
[----:B----4-:R-:W-:Y:S02]  /*2dea0*/  IMAD R134, R37, R10, RZ ;  /* 0x0000000a25867224 */ /* 0x010fe400078e02ff */
[----:B------:R-:W-:Y:S01]  /*2deb0*/  IMAD R154, R35, R21, RZ ;  /* 0x00000015239a7224 */ /* 0x000fe200078e02ff */
[----:B------:R-:W4:Y:S01]  /*2dec0*/  LDL.LU R37, [R1+0x5c8] ;  /* 0x0005c80001257983 */ /* 0x000f220000300800 */
[----:B------:R-:W-:Y:S01]  /*2ded0*/  IMAD R155, R32, R20, RZ ;  /* 0x00000014209b7224 */ /* 0x000fe200078e02ff */
[----:B------:R-:W4:Y:S02]  /*2dee0*/  LDC R10, c[0x0][0x240] ;  /* 0x00009000ff0a7b82 */ /* 0x000f240000000800 */
[----:B------:R-:W4:Y:S04]  /*2def0*/  LDL.LU R40, [R1+0x5c4] ;  /* 0x0005c40001287983 */ /* 0x000f280000300800 */
[----:B------:R-:W4:Y:S01]  /*2df00*/  LDL.LU R27, [R1+0x5c0] ;  /* 0x0005c000011b7983 */ /* 0x000f220000300800 */
[----:B------:R-:W-:-:S02]  /*2df10*/  IMAD R133, R33, R18, RZ ;  /* 0x0000001221857224 */ /* 0x000fc400078e02ff */
[----:B------:R-:W-:Y:S02]  /*2df20*/  IMAD R152, R16, R15, RZ ;  /* 0x0000000f10987224 */ /* 0x000fe400078e02ff */
[----:B------:R-:W-:Y:S01]  /*2df30*/  IMAD R153, R17, R14, RZ ;  /* 0x0000000e11997224 */ /* 0x000fe200078e02ff */
[----:B------:R-:W-:Y:S01]  /*2df40*/  ISETP.GE.U32.AND P5, PT, R3, 0x7fffff24, PT ;  /* 0x7fffff240300780c */ /* 0x000fe20003fa6070 */
[----:B------:R-:W4:Y:S01]  /*2df50*/  LDC R14, c[0x0][0x240] ;  /* 0x00009000ff0e7b82 */ /* 0x000f220000000800 */
[----:B-1----:R-:W-:Y:S02]  /*2df60*/  IMAD R30, R6, R13, RZ ;  /* 0x0000000d061e7224 */ /* 0x002fe400078e02ff */
[----:B------:R-:W4:Y:S04]  /*2df70*/  LDL.LU R6, [R1+0x5bc] ;  /* 0x0005bc0001067983 */ /* 0x000f280000300800 */
[----:B------:R-:W4:Y:S01]  /*2df80*/  LDL.LU R24, [R1+0x5b8] ;  /* 0x0005b80001187983 */ /* 0x000f220000300800 */
[----:B---3--:R-:W-:Y:S01]  /*2df90*/  IMAD R31, R36, R12, RZ ;  /* 0x0000000c241f7224 */ /* 0x008fe200078e02ff */
[----:B------:R-:W1:Y:S02]  /*2dfa0*/  LDC R3, c[0x0][0x240] ;  /* 0x00009000ff037b82 */ /* 0x000e640000000800 */
[----:B------:R-:W3:Y:S04]  /*2dfb0*/  LDL.LU R49, [R1+0x5b4] ;  /* 0x0005b40001317983 */ /* 0x000ee80000300800 */
[----:B------:R-:W3:Y:S02]  /*2dfc0*/  LDL.LU R48, [R1+0x5b0] ;  /* 0x0005b00001307983 */ /* 0x000ee40000300800 */
[----:B------:R-:W1:Y:S02]  /*2dfd0*/  LDC R12, c[0x0][0x240] ;  /* 0x00009000ff0c7b82 */ /* 0x000e640000000800 */
[----:B------:R-:W3:Y:S04]  /*2dfe0*/  LDL.LU R243, [R1+0x5ac] ;  /* 0x0005ac0001f37983 */ /* 0x000ee80000300800 */
[----:B------:R-:W3:Y:S02]  /*2dff0*/  LDL.LU R242, [R1+0x5a8] ;  /* 0x0005a80001f27983 */ /* 0x000ee40000300800 */
[----:B------:R-:W3:Y:S02]  /*2e000*/  LDC R22, c[0x0][0x240] ;  /* 0x00009000ff167b82 */ /* 0x000ee40000000800 */
[----:B------:R-:W3:Y:S04]  /*2e010*/  LDL.LU R34, [R1+0x5a4] ;  /* 0x0005a40001227983 */ /* 0x000ee80000300800 */
[----:B------:R-:W3:Y:S02]  /*2e020*/  LDL.LU R35, [R1+0x5a0] ;  /* 0x0005a00001237983 */ /* 0x000ee40000300800 */
[----:B------:R-:W3:Y:S02]  /*2e030*/  LDC R15, c[0x0][0x240] ;  /* 0x00009000ff0f7b82 */ /* 0x000ee40000000800 */
[----:B------:R-:W3:Y:S04]  /*2e040*/  LDL.LU R32, [R1+0x59c] ;  /* 0x00059c0001207983 */ /* 0x000ee80000300800 */
[----:B------:R-:W3:Y:S01]  /*2e050*/  LDL.LU R33, [R1+0x598] ;  /* 0x0005980001217983 */ /* 0x000ee20000300800 */
[----:B--2---:R-:W-:Y:S01]  /*2e060*/  IMAD R156, R66, R44, RZ ;  /* 0x0000002c429c7224 */ /* 0x004fe200078e02ff */
[----:B------:R-:W2:Y:S02]  /*2e070*/  LDC R21, c[0x0][0x240] ;  /* 0x00009000ff157b82 */ /* 0x000ea40000000800 */
[----:B------:R-:W2:Y:S04]  /*2e080*/  LDL.LU R16, [R1+0x594] ;  /* 0x0005940001107983 */ /* 0x000ea80000300800 */
[----:B------:R-:W2:Y:S02]  /*2e090*/  LDL.LU R17, [R1+0x590] ;  /* 0x0005900001117983 */ /* 0x000ea40000300800 */
[----:B------:R-:W2:Y:S02]  /*2e0a0*/  LDC R20, c[0x0][0x240] ;  /* 0x00009000ff147b82 */ /* 0x000ea40000000800 */
[----:B------:R-:W2:Y:S06]  /*2e0b0*/  LDL.LU R36, [R1+0x588] ;  /* 0x0005880001247983 */ /* 0x000eac0000300800 */
[----:B------:R-:W2:Y:S08]  /*2e0c0*/  LDC R19, c[0x0][0x240] ;  /* 0x00009000ff137b82 */ /* 0x000eb00000000800 */
[----:B------:R-:W2:Y:S08]  /*2e0d0*/  LDC R18, c[0x0][0x240] ;  /* 0x00009000ff127b82 */ /* 0x000eb00000000800 */
[----:B------:R-:W2:Y:S01]  /*2e0e0*/  LDC R13, c[0x0][0x240] ;  /* 0x00009000ff0d7b82 */ /* 0x000ea20000000800 */
[----:B------:R-:W-:-:S07]  /*2e0f0*/  ISETP.GE.U32.AND P6, PT, R4, 0x7fffff23, PT ;  /* 0x7fffff230400780c */ /* 0x000fce0003fc6070 */
[----:B------:R-:W2:Y:S01]  /*2e100*/  LDC R25, c[0x0][0x240] ;  /* 0x00009000ff197b82 */ /* 0x000ea20000000800 */
[----:B----4-:R-:W-:-:S07]  /*2e110*/  IMAD R129, R37, R42, RZ ;  /* 0x0000002a25817224 */ /* 0x010fce00078e02ff */
[----:B------:R-:W4:Y:S01]  /*2e120*/  LDC R4, c[0x0][0x240] ;  /* 0x00009000ff047b82 */ /* 0x000f220000000800 */
[----:B------:R-:W4:Y:S01]  /*2e130*/  LDL.LU R37, [R1+0x584] ;  /* 0x0005840001257983 */ /* 0x000f220000300800 */
[----:B------:R-:W-:-:S06]  /*2e140*/  IMAD R131, R6, R11, RZ ;  /* 0x0000000b06837224 */ /* 0x000fcc00078e02ff */
[----:B------:R-:W4:Y:S01]  /*2e150*/  LDC R44, c[0x0][0x240] ;  /* 0x00009000ff2c7b82 */ /* 0x000f220000000800 */
[----:B------:R-:W4:Y:S01]  /*2e160*/  LDL.LU R6, [R1+0x580] ;  /* 0x0005800001067983 */ /* 0x000f220000300800 */
[----:B-1----:R-:W-:-:S06]  /*2e170*/  IMAD R135, R67, R3, RZ ;  /* 0x0000000343877224 */ /* 0x002fcc00078e02ff */
[----:B------:R-:W1:Y:S01]  /*2e180*/  LDC R11, c[0x0][0x240] ;  /* 0x00009000ff0b7b82 */ /* 0x000e620000000800 */
[----:B---3--:R-:W-:-:S07]  /*2e190*/  IMAD R118, R243, R10, RZ ;  /* 0x0000000af3767224 */ /* 0x008fce00078e02ff */
[----:B------:R-:W3:Y:S08]  /*2e1a0*/  LDC R42, c[0x0][0x240] ;  /* 0x00009000ff2a7b82 */ /* 0x000ef00000000800 */
[----:B------:R-:W4:Y:S01]  /*2e1b0*/  LDC R10, c[0x0][0x240] ;  /* 0x00009000ff0a7b82 */ /* 0x000f220000000800 */
[----:B--2---:R-:W-:-:S07]  /*2e1c0*/  IMAD R110, R36, R12, RZ ;  /* 0x0000000c246e7224 */ /* 0x004fce00078e02ff */
[----:B------:R-:W2:Y:S01]  /*2e1d0*/  LDC R3, c[0x0][0x240] ;  /* 0x00009000ff037b82 */ /* 0x000ea20000000800 */
[----:B------:R-:W3:Y:S04]  /*2e1e0*/  LDL.LU R36, [R1+0x578] ;  /* 0x0005780001247983 */ /* 0x000ee80000300800 */
[----:B------:R-:W2:Y:S04]  /*2e1f0*/  LDL.LU R65, [R1+0x574] ;  /* 0x0005740001417983 */ /* 0x000ea80000300800 */
[----:B------:R-:W2:Y:S04]  /*2e200*/  LDL.LU R63, [R1+0x570] ;  /* 0x00057000013f7983 */ /* 0x000ea80000300800 */
[----:B------:R-:W2:Y:S04]  /*2e210*/  LDL.LU R62, [R1+0x568] ;  /* 0x00056800013e7983 */ /* 0x000ea80000300800 */
[----:B------:R-:W2:Y:S04]  /*2e220*/  LDL.LU R45, [R1+0x564] ;  /* 0x00056400012d7983 */ /* 0x000ea80000300800 */
[----:B------:R-:W2:Y:S01]  /*2e230*/  LDL.LU R67, [R1+0x560] ;  /* 0x0005600001437983 */ /* 0x000ea20000300800 */
[----:B----4-:R-:W-:-:S03]  /*2e240*/  IMAD R10, R6, R10, RZ ;  /* 0x0000000a060a7224 */ /* 0x010fc600078e02ff */
[----:B------:R-:W4:Y:S01]  /*2e250*/  LDL.LU R6, [R1+0x558] ;  /* 0x0005580001067983 */ /* 0x000f220000300800 */
[----:B------:R-:W-:Y:S02]  /*2e260*/  IMAD R157, R40, R41, RZ ;  /* 0x00000029289d7224 */ /* 0x000fe400078e02ff */
[----:B------:R-:W-:Y:S01]  /*2e270*/  IMAD R130, R27, R38, RZ ;  /* 0x000000261b827224 */ /* 0x000fe200078e02ff */
[----:B------:R-:W4:Y:S01]  /*2e280*/  LDL.LU R66, [R1+0x554] ;  /* 0x0005540001427983 */ /* 0x000f220000300800 */
[----:B------:R-:W-:Y:S01]  /*2e290*/  IMAD R27, R16, R14, RZ ;  /* 0x0000000e101b7224 */ /* 0x000fe200078e02ff */
[----:B------:R-:W4:Y:S01]  /*2e2a0*/  LDC R38, c[0x0][0x240] ;  /* 0x00009000ff267b82 */ /* 0x000f220000000800 */
[----:B------:R-:W-:Y:S01]  /*2e2b0*/  IMAD R121, R49, R23, RZ ;  /* 0x0000001731797224 */ /* 0x000fe200078e02ff */
[----:B------:R-:W4:Y:S01]  /*2e2c0*/  LDL.LU R40, [R1+0x550] ;  /* 0x0005500001287983 */ /* 0x000f220000300800 */
[----:B------:R-:W-:-:S03]  /*2e2d0*/  IMAD R249, R48, R22, RZ ;  /* 0x0000001630f97224 */ /* 0x000fc600078e02ff */
[----:B------:R-:W4:Y:S01]  /*2e2e0*/  LDL.LU R14, [R1+0x548] ;  /* 0x00054800010e7983 */ /* 0x000f220000300800 */
[----:B------:R-:W-:Y:S01]  /*2e2f0*/  IMAD R114, R32, R15, RZ ;  /* 0x0000000f20727224 */ /* 0x000fe200078e02ff */
[----:B------:R-:W4:Y:S02]  /*2e300*/  LDC R22, c[0x0][0x240] ;  /* 0x00009000ff167b82 */ /* 0x000f240000000800 */
[----:B------:R-:W4:Y:S01]  /*2e310*/  LDL.LU R49, [R1+0x544] ;  /* 0x0005440001317983 */ /* 0x000f220000300800 */
[----:B-1----:R-:W-:-:S03]  /*2e320*/  IMAD R111, R37, R11, RZ ;  /* 0x0000000b256f7224 */ /* 0x002fc600078e02ff */
[----:B------:R-:W4:Y:S02]  /*2e330*/  LDL.LU R48, [R1+0x540] ;  /* 0x0005400001307983 */ /* 0x000f240000300800 */
[----:B------:R-:W3:Y:S02]  /*2e340*/  LDC R15, c[0x0][0x240] ;  /* 0x00009000ff0f7b82 */ /* 0x000ee40000000800 */
[----:B------:R-:W4:Y:S04]  /*2e350*/  LDL.LU R243, [R1+0x53c] ;  /* 0x00053c0001f37983 */ /* 0x000f280000300800 */
[----:B------:R-:W4:Y:S01]  /*2e360*/  LDL.LU R37, [R1+0x538] ;  /* 0x0005380001257983 */ /* 0x000f220000300800 */
[----:B------:R-:W-:Y:S01]  /*2e370*/  IMAD R119, R242, R21, RZ ;  /* 0x00000015f2777224 */ /* 0x000fe200078e02ff */
[----:B------:R-:W1:Y:S01]  /*2e380*/  LDC R23, c[0x0][0x240] ;  /* 0x00009000ff177b82 */ /* 0x000e620000000800 */
[----:B------:R-:W-:Y:S01]  /*2e390*/  IMAD R116, R34, R20, RZ ;  /* 0x0000001422747224 */ /* 0x000fe200078e02ff */
[----:B------:R-:W4:Y:S01]  /*2e3a0*/  LDL.LU R242, [R1+0x534] ;  /* 0x0005340001f27983 */ /* 0x000f220000300800 */
[----:B------:R-:W-:-:S03]  /*2e3b0*/  IMAD R117, R35, R19, RZ ;  /* 0x0000001323757224 */ /* 0x000fc600078e02ff */
[----:B------:R-:W4:Y:S01]  /*2e3c0*/  LDL.LU R34, [R1+0x530] ;  /* 0x0005300001227983 */ /* 0x000f220000300800 */
[----:B------:R-:W-:Y:S01]  /*2e3d0*/  IMAD R26, R26, R43, RZ ;  /* 0x0000002b1a1a7224 */ /* 0x000fe200078e02ff */
[----:B------:R-:W1:Y:S02]  /*2e3e0*/  LDC R11, c[0x0][0x240] ;  /* 0x00009000ff0b7b82 */ /* 0x000e640000000800 */
[----:B------:R-:W4:Y:S01]  /*2e3f0*/  LDL.LU R35, [R1+0x52c] ;  /* 0x00052c0001237983 */ /* 0x000f220000300800 */
[----:B------:R-:W-:-:S03]  /*2e400*/  IMAD R112, R33, R18, RZ ;  /* 0x0000001221707224 */ /* 0x000fc600078e02ff */
[----:B------:R-:W4:Y:S01]  /*2e410*/  LDL.LU R12, [R1+0x528] ;  /* 0x00052800010c7983 */ /* 0x000f220000300800 */
[----:B------:R-:W-:Y:S01]  /*2e420*/  IMAD R113, R17, R13, RZ ;  /* 0x0000000d11717224 */ /* 0x000fe200078e02ff */
[----:B------:R-:W4:Y:S02]  /*2e430*/  LDC R43, c[0x0][0x240] ;  /* 0x00009000ff2b7b82 */ /* 0x000f240000000800 */
[----:B------:R-:W4:Y:S01]  /*2e440*/  LDL.LU R32, [R1+0x524] ;  /* 0x0005240001207983 */ /* 0x000f220000300800 */
[----:B---3--:R-:W-:-:S03]  /*2e450*/  IMAD R138, R36, R15, RZ ;  /* 0x0000000f248a7224 */ /* 0x008fc600078e02ff */
[----:B------:R-:W3:Y:S02]  /*2e460*/  LDL.LU R33, [R1+0x520] ;  /* 0x0005200001217983 */ /* 0x000ee40000300800 */
[----:B------:R-:W1:Y:S02]  /*2e470*/  LDC R13, c[0x0][0x240] ;  /* 0x00009000ff0d7b82 */ /* 0x000e640000000800 */
[----:B------:R-:W3:Y:S04]  /*2e480*/  LDL.LU R17, [R1+0x51c] ;  /* 0x00051c0001117983 */ /* 0x000ee80000300800 */
[----:B------:R-:W3:Y:S02]  /*2e490*/  LDL.LU R36, [R1+0x518] ;  /* 0x0005180001247983 */ /* 0x000ee40000300800 */
[----:B------:R-:W3:Y:S01]  /*2e4a0*/  LDC R15, c[0x0][0x240] ;  /* 0x00009000ff0f7b82 */ /* 0x000ee20000000800 */
[----:B------:R-:W-:-:S02]  /*2e4b0*/  IMAD R28, R28, R4, RZ ;  /* 0x000000041c1c7224 */ /* 0x000fc400078e02ff */
[----:B------:R-:W-:-:S05]  /*2e4c0*/  IMAD R29, R29, R8, RZ ;  /* 0x000000081d1d7224 */ /* 0x000fca00078e02ff */
[----:B------:R-:W1:Y:S08]  /*2e4d0*/  LDC R4, c[0x0][0x240] ;  /* 0x00009000ff047b82 */ /* 0x000e700000000800 */
[----:B------:R-:W1:Y:S08]  /*2e4e0*/  LDC R8, c[0x0][0x240] ;  /* 0x00009000ff087b82 */ /* 0x000e700000000800 */
[----:B------:R-:W3:Y:S01]  /*2e4f0*/  LDC R16, c[0x0][0x240] ;  /* 0x00009000ff107b82 */ /* 0x000ee20000000800 */
[----:B--2---:R-:W-:-:S02]  /*2e500*/  IMAD R107, R67, R44, RZ ;  /* 0x0000002c436b7224 */ /* 0x004fc400078e02ff */
[----:B------:R-:W-:-:S05]  /*2e510*/  IMAD R120, R24, R25, RZ ;  /* 0x0000001918787224 */ /* 0x000fca00078e02ff */
[----:B------:R-:W2:Y:S08]  /*2e520*/  LDC R20, c[0x0][0x240] ;  /* 0x00009000ff147b82 */ /* 0x000eb00000000800 */
[----:B------:R-:W2:Y:S08]  /*2e530*/  LDC R19, c[0x0][0x240] ;  /* 0x00009000ff137b82 */ /* 0x000eb00000000800 */
[----:B------:R-:W2:Y:S08]  /*2e540*/  LDC R21, c[0x0][0x240] ;  /* 0x00009000ff157b82 */ /* 0x000eb00000000800 */
[----:B------:R-:W2:Y:S01]  /*2e550*/  LDC R18, c[0x0][0x240] ;  /* 0x00009000ff127b82 */ /* 0x000ea20000000800 */
[----:B------:R-:W-:-:S07]  /*2e560*/  IMAD R115, R45, R46, RZ ;  /* 0x0000002e2d737224 */ /* 0x000fce00078e02ff */
[----:B------:R-:W2:Y:S01]  /*2e570*/  LDC R41, c[0x0][0x240] ;  /* 0x00009000ff297b82 */ /* 0x000ea20000000800 */
[----:B----4-:R-:W-:-:S07]  /*2e580*/  IMAD R236, R6, R43, RZ ;  /* 0x0000002b06ec7224 */ /* 0x010fce00078e02ff */
[----:B------:R-:W4:Y:S01]  /*2e590*/  LDC R24, c[0x0][0x240] ;  /* 0x00009000ff187b82 */ /* 0x000f220000000800 */
[----:B------:R-:W2:Y:S01]  /*2e5a0*/  LDL.LU R6, [R1+0x514] ;  /* 0x0005140001067983 */ /* 0x000ea20000300800 */
[----:B-1----:R-:W-:-:S06]  /*2e5b0*/  IMAD R123, R37, R13, RZ ;  /* 0x0000000d257b7224 */ /* 0x002fcc00078e02ff */
[----:B------:R-:W1:Y:S01]  /*2e5c0*/  LDC R25, c[0x0][0x240] ;  /* 0x00009000ff197b82 */ /* 0x000e620000000800 */
[----:B------:R-:W2:Y:S01]  /*2e5d0*/  LDL.LU R37, [R1+0x510] ;  /* 0x0005100001257983 */ /* 0x000ea20000300800 */
[----:B------:R-:W-:Y:S02]  /*2e5e0*/  IMAD R125, R14, R38, RZ ;  /* 0x000000260e7d7224 */ /* 0x000fe400078e02ff */
[----:B------:R-:W-:-:S04]  /*2e5f0*/  IMAD R104, R34, R22, RZ ;  /* 0x0000001622687224 */ /* 0x000fc800078e02ff */
[----:B------:R-:W2:Y:S01]  /*2e600*/  LDC R14, c[0x0][0x240] ;  /* 0x00009000ff0e7b82 */ /* 0x000ea20000000800 */
[----:B------:R-:W-:Y:S02]  /*2e610*/  IMAD R106, R63, R4, RZ ;  /* 0x000000043f6a7224 */ /* 0x000fe400078e02ff */
[----:B------:R-:W-:Y:S02]  /*2e620*/  IMAD R99, R62, R8, RZ ;  /* 0x000000083e637224 */ /* 0x000fe400078e02ff */
[----:B------:R-:W-:Y:S02]  /*2e630*/  IMAD R122, R243, R23, RZ ;  /* 0x00000017f37a7224 */ /* 0x000fe400078e02ff */
[----:B------:R-:W-:Y:S01]  /*2e640*/  IMAD R11, R242, R11, RZ ;  /* 0x0000000bf20b7224 */ /* 0x000fe200078e02ff */
[----:B------:R-:W2:Y:S01]  /*2e650*/  LDC R13, c[0x0][0x240] ;  /* 0x00009000ff0d7b82 */ /* 0x000ea20000000800 */
[----:B------:R-:W-:Y:S02]  /*2e660*/  IMAD R237, R66, R42, RZ ;  /* 0x0000002a42ed7224 */ /* 0x000fe400078e02ff */
[----:B---3--:R-:W-:-:S05]  /*2e670*/  IMAD R100, R17, R16, RZ ;  /* 0x0000001011647224 */ /* 0x008fca00078e02ff */
[----:B------:R-:W3:Y:S01]  /*2e680*/  LDC R8, c[0x0][0x240] ;  /* 0x00009000ff087b82 */ /* 0x000ee20000000800 */
[----:B------:R-:W-:Y:S02]  /*2e690*/  IMAD R22, R36, R15, RZ ;  /* 0x0000000f24167224 */ /* 0x000fe400078e02ff */
[----:B------:R-:W3:Y:S01]  /*2e6a0*/  LDL.LU R36, [R1+0x50c] ;  /* 0x00050c0001247983 */ /* 0x000ee20000300800 */
[----:B----4-:R-:W-:Y:S02]  /*2e6b0*/  IMAD R103, R48, R24, RZ ;  /* 0x0000001830677224 */ /* 0x010fe400078e02ff */
[----:B-1----:R-:W-:Y:S01]  /*2e6c0*/  IMAD R102, R49, R25, RZ ;  /* 0x0000001931667224 */ /* 0x002fe200078e02ff */
[----:B------:R-:W4:Y:S01]  /*2e6d0*/  LDL.LU R63, [R1+0x508] ;  /* 0x00050800013f7983 */ /* 0x000f220000300800 */
[----:B--2---:R-:W-:Y:S01]  /*2e6e0*/  IMAD R126, R32, R19, RZ ;  /* 0x00000013207e7224 */ /* 0x004fe200078e02ff */
[----:B------:R-:W1:Y:S02]  /*2e6f0*/  LDC R46, c[0x0][0x240] ;  /* 0x00009000ff2e7b82 */ /* 0x000e640000000800 */
[----:B------:R-:W2:Y:S04]  /*2e700*/  LDL.LU R62, [R1+0x504] ;  /* 0x00050400013e7983 */ /* 0x000ea80000300800 */
[----:B------:R-:W4:Y:S01]  /*2e710*/  LDL.LU R243, [R1+0x500] ;  /* 0x0005000001f37983 */ /* 0x000f220000300800 */
[----:B------:R-:W-:Y:S01]  /*2e720*/  IMAD R105, R35, R21, RZ ;  /* 0x0000001523697224 */ /* 0x000fe200078e02ff */
[----:B------:R-:W1:Y:S02]  /*2e730*/  LDC R16, c[0x0][0x240] ;  /* 0x00009000ff107b82 */ /* 0x000e640000000800 */
[----:B------:R-:W1:Y:S01]  /*2e740*/  LDL.LU R242, [R1+0x4fc] ;  /* 0x0004fc0001f27983 */ /* 0x000e620000300800 */
[----:B------:R-:W-:-:S05]  /*2e750*/  IMAD R127, R33, R18, RZ ;  /* 0x00000012217f7224 */ /* 0x000fca00078e02ff */
[----:B------:R-:W2:Y:S01]  /*2e760*/  LDC R34, c[0x0][0x240] ;  /* 0x00009000ff227b82 */ /* 0x000ea20000000800 */
[----:B------:R-:W-:-:S07]  /*2e770*/  IMAD R124, R40, R41, RZ ;  /* 0x00000029287c7224 */ /* 0x000fce00078e02ff */
[----:B------:R-:W2:Y:S08]  /*2e780*/  LDC R43, c[0x0][0x240] ;  /* 0x00009000ff2b7b82 */ /* 0x000eb00000000800 */
[----:B------:R-:W2:Y:S01]  /*2e790*/  LDC R38, c[0x0][0x240] ;  /* 0x00009000ff267b82 */ /* 0x000ea20000000800 */
[----:B------:R-:W-:-:S07]  /*2e7a0*/  IMAD R139, R65, R3, RZ ;  /* 0x00000003418b7224 */ /* 0x000fce00078e02ff */
[----:B------:R-:W2:Y:S08]  /*2e7b0*/  LDC R44, c[0x0][0x240] ;  /* 0x00009000ff2c7b82 */ /* 0x000eb00000000800 */
[----:B------:R-:W2:Y:S01]  /*2e7c0*/  LDC R45, c[0x0][0x240] ;  /* 0x00009000ff2d7b82 */ /* 0x000ea20000000800 */
[----:B------:R-:W-:-:S07]  /*2e7d0*/  IMAD R98, R6, R14, RZ ;  /* 0x0000000e06627224 */ /* 0x000fce00078e02ff */
[----:B------:R-:W2:Y:S01]  /*2e7e0*/  LDC R33, c[0x0][0x240] ;  /* 0x00009000ff217b82 */ /* 0x000ea20000000800 */
[----:B------:R-:W2:Y:S04]  /*2e7f0*/  LDL.LU R6, [R1+0x4f8] ;  /* 0x0004f80001067983 */ /* 0x000ea80000300800 */
[----:B------:R-:W2:Y:S01]  /*2e800*/  LDL.LU R67, [R1+0x4f4] ;  /* 0x0004f40001437983 */ /* 0x000ea20000300800 */
[----:B------:R-:W-:Y:S02]  /*2e810*/  IMAD R24, R12, R20, RZ ;  /* 0x000000140c187224 */ /* 0x000fe400078e02ff */
[----:B------:R-:W3:Y:S01]  /*2e820*/  LDC R12, c[0x0][0x240] ;  /* 0x00009000ff0c7b82 */ /* 0x000ee20000000800 */
[----:B------:R-:W2:Y:S04]  /*2e830*/  LDL.LU R66, [R1+0x4f0] ;  /* 0x0004f00001427983 */ /* 0x000ea80000300800 */
[----:B------:R-:W2:Y:S03]  /*2e840*/  LDL.LU R17, [R1+0x4e8] ;  /* 0x0004e80001117983 */ /* 0x000ea60000300800 */
[----:B------:R-:W2:Y:S01]  /*2e850*/  LDC R21, c[0x0][0x240] ;  /* 0x00009000ff157b82 */ /* 0x000ea20000000800 */
[----:B------:R-:W2:Y:S04]  /*2e860*/  LDL.LU R20, [R1+0x4e4] ;  /* 0x0004e40001147983 */ /* 0x000ea80000300800 */
[----:B------:R-:W2:Y:S03]  /*2e870*/  LDL.LU R49, [R1+0x4e0] ;  /* 0x0004e00001317983 */ /* 0x000ea60000300800 */
[----:B------:R-:W2:Y:S01]  /*2e880*/  LDC R14, c[0x0][0x240] ;  /* 0x00009000ff0e7b82 */ /* 0x000ea20000000800 */
[----:B------:R-:W-:-:S02]  /*2e890*/  IMAD R101, R37, R13, RZ ;  /* 0x0000000d25657224 */ /* 0x000fc400078e02ff */
[----:B------:R-:W2:Y:S05]  /*2e8a0*/  LDL.LU R37, [R1+0x4d8] ;  /* 0x0004d80001257983 */ /* 0x000eaa0000300800 */
[----:B------:R-:W2:Y:S01]  /*2e8b0*/  LDC R40, c[0x0][0x240] ;  /* 0x00009000ff287b82 */ /* 0x000ea20000000800 */
[----:B------:R-:W2:Y:S04]  /*2e8c0*/  LDL.LU R32, [R1+0x4d4] ;  /* 0x0004d40001207983 */ /* 0x000ea80000300800 */
[----:B------:R-:W2:Y:S03]  /*2e8d0*/  LDL.LU R35, [R1+0x4d0] ;  /* 0x0004d00001237983 */ /* 0x000ea60000300800 */
[----:B------:R-:W2:Y:S01]  /*2e8e0*/  LDC R13, c[0x0][0x240] ;  /* 0x00009000ff0d7b82 */ /* 0x000ea20000000800 */
[----:B------:R-:W2:Y:S07]  /*2e8f0*/  LDL.LU R48, [R1+0x4c8] ;  /* 0x0004c80001307983 */ /* 0x000eae0000300800 */
[----:B------:R-:W2:Y:S08]  /*2e900*/  LDC R23, c[0x0][0x240] ;  /* 0x00009000ff177b82 */ /* 0x000eb00000000800 */
[----:B------:R-:W2:Y:S01]  /*2e910*/  LDC R25, c[0x0][0x240] ;  /* 0x00009000ff197b82 */ /* 0x000ea20000000800 */
[----:B---3--:R-:W-:-:S02]  /*2e920*/  IMAD R90, R36, R12, RZ ;  /* 0x0000000c245a7224 */ /* 0x008fc400078e02ff */
[----:B------:R-:W3:Y:S05]  /*2e930*/  LDL.LU R12, [R1+0x4c4] ;  /* 0x0004c400010c7983 */ /* 0x000eea0000300800 */
[----:B------:R-:W3:Y:S01]  /*2e940*/  LDC R18, c[0x0][0x240] ;  /* 0x00009000ff127b82 */ /* 0x000ee20000000800 */
[----:B------:R-:W3:Y:S04]  /*2e950*/  LDL.LU R15, [R1+0x4c0] ;  /* 0x0004c000010f7983 */ /* 0x000ee80000300800 */
[----:B------:R-:W3:Y:S01]  /*2e960*/  LDL.LU R36, [R1+0x4b8] ;  /* 0x0004b80001247983 */ /* 0x000ee20000300800 */
[----:B----4-:R-:W-:-:S02]  /*2e970*/  IMAD R88, R243, R8, RZ ;  /* 0x00000008f3587224 */ /* 0x010fc400078e02ff */
[----:B------:R-:W4:Y:S01]  /*2e980*/  LDC R19, c[0x0][0x240] ;  /* 0x00009000ff137b82 */ /* 0x000f220000000800 */
[----:B------:R-:W4:Y:S01]  /*2e990*/  LDL.LU R243, [R1+0x4b4] ;  /* 0x0004b40001f37983 */ /* 0x000f220000300800 */
[----:B-1----:R-:W-:-:S03]  /*2e9a0*/  IMAD R89, R242, R46, RZ ;  /* 0x0000002ef2597224 */ /* 0x002fc600078e02ff */
[----:B------:R-:W4:Y:S03]  /*2e9b0*/  LDL.LU R242, [R1+0x4b0] ;  /* 0x0004b00001f27983 */ /* 0x000f260000300800 */
[----:B------:R-:W1:Y:S08]  /*2e9c0*/  LDC R3, c[0x0][0x240] ;  /* 0x00009000ff037b82 */ /* 0x000e700000000800 */
[----:B------:R-:W1:Y:S08]  /*2e9d0*/  LDC R4, c[0x0][0x240] ;  /* 0x00009000ff047b82 */ /* 0x000e700000000800 */
[----:B------:R-:W1:Y:S08]  /*2e9e0*/  LDC R41, c[0x0][0x240] ;  /* 0x00009000ff297b82 */ /* 0x000e700000000800 */
[----:B------:R-:W1:Y:S01]  /*2e9f0*/  LDC R42, c[0x0][0x240] ;  /* 0x00009000ff2a7b82 */ /* 0x000e620000000800 */
[----:B--2---:R-:W-:-:S07]  /*2ea00*/  IMAD R86, R6, R33, RZ ;  /* 0x0000002106567224 */ /* 0x004fce00078e02ff */
[----:B------:R-:W2:Y:S01]  /*2ea10*/  LDC R8, c[0x0][0x240] ;  /* 0x00009000ff087b82 */ /* 0x000ea20000000800 */
[----:B------:R-:W2:Y:S04]  /*2ea20*/  LDL.LU R33, [R1+0x4ac] ;  /* 0x0004ac0001217983 */ /* 0x000ea80000300800 */
[----:B------:R-:W2:Y:S01]  /*2ea30*/  LDL.LU R6, [R1+0x4a0] ;  /* 0x0004a00001067983 */ /* 0x000ea20000300800 */
[----:B------:R-:W-:-:S03]  /*2ea40*/  IMAD R85, R17, R16, RZ ;  /* 0x0000001011557224 */ /* 0x000fc600078e02ff */
[----:B------:R-:W2:Y:S01]  /*2ea50*/  LDL.64 R16, [R1+0x10] ;  /* 0x0000100001107983 */ /* 0x000ea20000100a00 */
[----:B------:R-:W-:-:S03]  /*2ea60*/  IMAD R82, R20, R21, RZ ;  /* 0x0000001514527224 */ /* 0x000fc600078e02ff */
[----:B------:R-:W2:Y:S01]  /*2ea70*/  LDL.64 R20, [R1+0x18] ;  /* 0x0000180001147983 */ /* 0x000ea20000100a00 */
[----:B------:R-:W-:-:S03]  /*2ea80*/  IMAD R14, R37, R14, RZ ;  /* 0x0000000e250e7224 */ /* 0x000fc600078e02ff */
[----:B------:R-:W2:Y:S01]  /*2ea90*/  LDL.LU R37, [R1+0x94] ;  /* 0x0000940001257983 */ /* 0x000ea20000300800 */
[----:B------:R-:W-:-:S03]  /*2eaa0*/  IMAD R81, R35, R34, RZ ;  /* 0x0000002223517224 */ /* 0x000fc600078e02ff */
[----:B------:R-:W2:Y:S04]  /*2eab0*/  LDL.LU R34, [R1+0x4bc] ;  /* 0x0004bc0001227983 */ /* 0x000ea80000300800 */
[----:B------:R-:W2:Y:S01]  /*2eac0*/  LDL.LU R35, [R1+0xb4] ;  /* 0x0000b40001237983 */ /* 0x000ea20000300800 */
[----:B------:R-:W-:-:S03]  /*2ead0*/  IMAD R80, R49, R43, RZ ;  /* 0x0000002b31507224 */ /* 0x000fc600078e02ff */
[----:B------:R-:W2:Y:S01]  /*2eae0*/  LDL.LU R49, [R1+0xd4] ;  /* 0x0000d40001317983 */ /* 0x000ea20000300800 */
[----:B------:R-:W-:Y:S02]  /*2eaf0*/  IMAD R23, R48, R23, RZ ;  /* 0x0000001730177224 */ /* 0x000fe400078e02ff */
[----:B---3--:R-:W-:Y:S02]  /*2eb00*/  IMAD R108, R15, R40, RZ ;  /* 0x000000280f6c7224 */ /* 0x008fe400078e02ff */
[----:B------:R-:W3:Y:S04]  /*2eb10*/  LDL.LU R40, [R1+0x4cc] ;  /* 0x0004cc0001287983 */ /* 0x000ee80000300800 */
[----:B------:R-:W3:Y:S01]  /*2eb20*/  LDL.LU R15, [R1+0xf4] ;  /* 0x0000f400010f7983 */ /* 0x000ee20000300800 */
[----:B------:R-:W-:-:S03]  /*2eb30*/  IMAD R36, R36, R13, RZ ;  /* 0x0000000d24247224 */ /* 0x000fc600078e02ff */
[----:B------:R-:W3:Y:S01]  /*2eb40*/  LDL.LU R13, [R1+0x114] ;  /* 0x00011400010d7983 */ /* 0x000ee20000300800 */
[----:B----4-:R-:W-:-:S03]  /*2eb50*/  IMAD R109, R242, R25, RZ ;  /* 0x00000019f26d7224 */ /* 0x010fc600078e02ff */
[----:B------:R-:W4:Y:S01]  /*2eb60*/  LDL.LU R48, [R1+0x4dc] ;  /* 0x0004dc0001307983 */ /* 0x000f220000300800 */
[----:B------:R-:W-:Y:S01]  /*2eb70*/  IMAD R83, R243, R38, RZ ;  /* 0x00000026f3537224 */ /* 0x000fe200078e02ff */
[----:B------:R-:W4:Y:S02]  /*2eb80*/  LDC R25, c[0x0][0x240] ;  /* 0x00009000ff197b82 */ /* 0x000f240000000800 */
[----:B------:R-:W4:Y:S01]  /*2eb90*/  LDL.LU R242, [R1+0x134] ;  /* 0x0001340001f27983 */ /* 0x000f220000300800 */
[----:B--2---:R-:W-:-:S03]  /*2eba0*/  IMAD R77, R6, R18, RZ ;  /* 0x00000012064d7224 */ /* 0x004fc600078e02ff */
[----:B------:R-:W2:Y:S04]  /*2ebb0*/  LDL.LU R6, [R1+0x154] ;  /* 0x0001540001067983 */ /* 0x000ea80000300800 */
[----:B------:R-:W2:Y:S04]  /*2ebc0*/  LDL.LU R243, [R1+0x4ec] ;  /* 0x0004ec0001f37983 */ /* 0x000ea80000300800 */
[----:B------:R-:W-:Y:S01]  /*2ebd0*/  LDGSTS.E [R246+-0x38000], desc[UR60][R16.64], !P5 ;  /* 0xc800000010f67fae */ /* 0x000fe2000e92187c */
[----:B------:R-:W-:-:S03]  /*2ebe0*/  IMAD R76, R33, R19, RZ ;  /* 0x00000013214c7224 */ /* 0x000fc600078e02ff */
[----:B------:R-:W2:Y:S04]  /*2ebf0*/  LDL.LU R17, [R1+0x174] ;  /* 0x0001740001117983 */ /* 0x000ea80000300800 */
[----:B------:R-:W2:Y:S04]  /*2ec00*/  LDL.LU R33, [R1+0x190] ;  /* 0x0001900001217983 */ /* 0x000ea80000300800 */
[----:B------:R-:W2:Y:S01]  /*2ec10*/  LDL.LU R16, [R1+0x1b0] ;  /* 0x0001b00001107983 */ /* 0x000ea20000300800 */
[----:B-1----:R-:W-:Y:S02]  /*2ec20*/  IMAD R91, R63, R3, RZ ;  /* 0x000000033f5b7224 */ /* 0x002fe400078e02ff */
[----:B------:R-:W1:Y:S01]  /*2ec30*/  LDC R3, c[0x0][0x240] ;  /* 0x00009000ff037b82 */ /* 0x000e620000000800 */
[C---:B------:R-:W-:Y:S01]  /*2ec40*/  LEA R18, P5, R244.reuse, R0, 0x2 ;  /* 0x00000000f4127211 */ /* 0x040fe200078a10ff */
[----:B------:R3:W-:Y:S03]  /*2ec50*/  LDGSTS.E [R246+-0x37ffc], desc[UR60][R20.64], !P6 ;  /* 0xc800400014f67fae */ /* 0x0007e6000f12187c */
[----:B------:R-:W-:Y:S01]  /*2ec60*/  LEA.HI.X.SX32 R19, R244, R2, 0x2, P5 ;  /* 0x00000002f4137211 */ /* 0x000fe200028f16ff */
[----:B------:R-:W-:-:S02]  /*2ec70*/  IMAD R250, R62, R4, RZ ;  /* 0x000000043efa7224 */ /* 0x000fc400078e02ff */
[----:B------:R-:W4:Y:S02]  /*2ec80*/  LDC R4, c[0x0][0x240] ;  /* 0x00009000ff047b82 */ /* 0x000f240000000800 */
[----:B------:R3:W-:Y:S02]  /*2ec90*/  STL.64 [R1+0xf50], R18 ;  /* 0x000f501201007387 */ /* 0x0007e40000100a00 */
[----:B---3--:R-:W-:Y:S01]  /*2eca0*/  LEA R20, P6, R245, R0, 0x2 ;  /* 0x00000000f5147211 */ /* 0x008fe200078c10ff */
[----:B------:R-:W-:-:S03]  /*2ecb0*/  IMAD R12, R12, R41, RZ ;  /* 0x000000290c0c7224 */ /* 0x000fc600078e02ff */
[----:B------:R-:W3:Y:S01]  /*2ecc0*/  LDC R244, c[0x0][0x240] ;  /* 0x00009000fff47b82 */ /* 0x000ee20000000800 */
[----:B------:R-:W-:Y:S02]  /*2ecd0*/  LEA.HI.X.SX32 R21, R245, R2, 0x2, P6 ;  /* 0x00000002f5157211 */ /* 0x000fe400030f16ff */
[----:B------:R-:W-:Y:S01]  /*2ece0*/  LEA R18, P5, R37, R0, 0x2 ;  /* 0x0000000025127211 */ /* 0x000fe200078a10ff */
[----:B-1----:R-:W-:-:S04]  /*2ecf0*/  IMAD R238, R34, R3, RZ ;  /* 0x0000000322ee7224 */ /* 0x002fc800078e02ff */
[----:B------:R-:W1:Y:S01]  /*2ed00*/  LDC R245, c[0x0][0x240] ;  /* 0x00009000fff57b82 */ /* 0x000e620000000800 */
[----:B------:R-:W3:Y:S01]  /*2ed10*/  LDL.LU R34, [R1+0x1d0] ;  /* 0x0001d00001227983 */ /* 0x000ee20000300800 */
[----:B------:R-:W-:-:S03]  /*2ed20*/  LEA.HI.X.SX32 R19, R37, R2, 0x2, P5 ;  /* 0x0000000225137211 */ /* 0x000fc600028f16ff */
[----:B------:R4:W-:Y:S02]  /*2ed30*/  STL.64 [R1+0xf48], R20 ;  /* 0x000f481401007387 */ /* 0x0009e40000100a00 */
[----:B----4-:R-:W-:Y:S01]  /*2ed40*/  IMAD R239, R40, R4, RZ ;  /* 0x0000000428ef7224 */ /* 0x010fe200078e02ff */
[----:B------:R-:W4:Y:S01]  /*2ed50*/  LDC R3, c[0x0][0x240] ;  /* 0x00009000ff037b82 */ /* 0x000f220000000800 */
[----:B------:R-:W4:Y:S04]  /*2ed60*/  LDL.LU R37, [R1+0x1e4] ;  /* 0x0001e40001257983 */ /* 0x000f280000300800 */
[----:B------:R1:W-:Y:S01]  /*2ed70*/  STL.64 [R1+0xf40], R18 ;  /* 0x000f401201007387 */ /* 0x0003e20000100a00 */
[----:B------:R-:W-:Y:S02]  /*2ed80*/  IMAD R94, R48, R8, RZ ;  /* 0x00000008305e7224 */ /* 0x000fe400078e02ff */
[----:B------:R-:W4:Y:S01]  /*2ed90*/  LDC R4, c[0x0][0x240] ;  /* 0x00009000ff047b82 */ /* 0x000f220000000800 */
[----:B------:R-:W-:-:S04]  /*2eda0*/  LEA R20, P6, R35, R0, 0x2 ;  /* 0x0000000023147211 */ /* 0x000fc800078c10ff */
[----:B------:R-:W-:Y:S02]  /*2edb0*/  LEA.HI.X.SX32 R21, R35, R2, 0x2, P6 ;  /* 0x0000000223157211 */ /* 0x000fe400030f16ff */
[----:B------:R-:W4:Y:S01]  /*2edc0*/  LDL.LU R35, [R1+0x1f0] ;  /* 0x0001f00001237983 */ /* 0x000f220000300800 */
[----:B------:R-:W-:Y:S01]  /*2edd0*/  IMAD R84, R66, R44, RZ ;  /* 0x0000002c42547224 */ /* 0x000fe200078e02ff */
[C---:B-1----:R-:W-:Y:S01]  /*2ede0*/  LEA R18, P5, R49.reuse, R0, 0x2 ;  /* 0x0000000031127211 */ /* 0x042fe200078a10ff */
[----:B------:R-:W1:Y:S01]  /*2edf0*/  LDC R8, c[0x0][0x240] ;  /* 0x00009000ff087b82 */ /* 0x000e620000000800 */
[----:B------:R1:W-:Y:S02]  /*2ee00*/  STL.64 [R1+0xf38], R20 ;  /* 0x000f381401007387 */ /* 0x0003e40000100a00 */
[----:B------:R-:W-:-:S05]  /*2ee10*/  LEA.HI.X.SX32 R19, R49, R2, 0x2, P5 ;  /* 0x0000000231137211 */ /* 0x000fca00028f16ff */
[----:B------:R1:W-:Y:S02]  /*2ee20*/  STL.64 [R1+0xf30], R18 ;  /* 0x000f301201007387 */ /* 0x0003e40000100a00 */
[----:B-1----:R-:W-:-:S04]  /*2ee30*/  LEA R20, P6, R15, R0, 0x2 ;  /* 0x000000000f147211 */ /* 0x002fc800078c10ff */
[----:B------:R-:W-:Y:S02]  /*2ee40*/  LEA.HI.X.SX32 R21, R15, R2, 0x2, P6 ;  /* 0x000000020f157211 */ /* 0x000fe400030f16ff */
[----:B------:R-:W4:Y:S01]  /*2ee50*/  LDL.LU R15, [R1+0x1fc] ;  /* 0x0001fc00010f7983 */ /* 0x000f220000300800 */
[----:B------:R-:W-:-:S03]  /*2ee60*/  LEA R18, P5, R13, R0, 0x2 ;  /* 0x000000000d127211 */ /* 0x000fc600078a10ff */
[----:B------:R1:W-:Y:S01]  /*2ee70*/  STL.64 [R1+0xf28], R20 ;  /* 0x000f281401007387 */ /* 0x0003e20000100a00 */
[----:B------:R-:W-:-:S03]  /*2ee80*/  LEA.HI.X.SX32 R19, R13, R2, 0x2, P5 ;  /* 0x000000020d137211 */ /* 0x000fc600028f16ff */
[----:B------:R-:W4:Y:S04]  /*2ee90*/  LDL.LU R13, [R1+0x200] ;  /* 0x00020000010d7983 */ /* 0x000f280000300800 */
[----:B------:R2:W-:Y:S01]  /*2eea0*/  STL.64 [R1+0xf20], R18 ;  /* 0x000f201201007387 */ /* 0x0005e20000100a00 */
[----:B-1----:R-:W-:-:S04]  /*2eeb0*/  LEA R20, P6, R242, R0, 0x2 ;  /* 0x00000000f2147211 */ /* 0x002fc800078c10ff */
[----:B------:R-:W-:-:S05]  /*2eec0*/  LEA.HI.X.SX32 R21, R242, R2, 0x2, P6 ;  /* 0x00000002f2157211 */ /* 0x000fca00030f16ff */
[----:B------:R1:W-:Y:S01]  /*2eed0*/  STL.64 [R1+0xf18], R20 ;  /* 0x000f181401007387 */ /* 0x0003e20000100a00 */
[----:B--2---:R-:W-:-:S04]  /*2eee0*/  LEA R18, P5, R6, R0, 0x2 ;  /* 0x0000000006127211 */ /* 0x004fc800078a10ff */
[----:B------:R-:W-:Y:S02]  /*2eef0*/  LEA.HI.X.SX32 R19, R6, R2, 0x2, P5 ;  /* 0x0000000206137211 */ /* 0x000fe400028f16ff */
[----:B------:R-:W2:Y:S04]  /*2ef00*/  LDL.LU R6, [R1+0x210] ;  /* 0x0002100001067983 */ /* 0x000ea80000300800 */
[----:B------:R1:W-:Y:S02]  /*2ef10*/  STL.64 [R1+0xf10], R18 ;  /* 0x000f101201007387 */ /* 0x0003e40000100a00 */
[----:B-1----:R-:W-:-:S04]  /*2ef20*/  LEA R20, P6, R17, R0, 0x2 ;  /* 0x0000000011147211 */ /* 0x002fc800078c10ff */
[----:B------:R-:W-:Y:S02]  /*2ef30*/  LEA.HI.X.SX32 R21, R17, R2, 0x2, P6 ;  /* 0x0000000211157211 */ /* 0x000fe400030f16ff */
[C---:B------:R-:W-:Y:S01]  /*2ef40*/  LEA R18, P5, R33.reuse, R0, 0x2 ;  /* 0x0000000021127211 */ /* 0x040fe200078a10ff */
[----:B------:R-:W2:Y:S03]  /*2ef50*/  LDL.LU R17, [R1+0x218] ;  /* 0x0002180001117983 */ /* 0x000ea60000300800 */
[----:B------:R-:W-:Y:S01]  /*2ef60*/  LEA.HI.X.SX32 R19, R33, R2, 0x2, P5 ;  /* 0x0000000221137211 */ /* 0x000fe200028f16ff */
[----:B------:R1:W-:Y:S04]  /*2ef70*/  STL.64 [R1+0xf08], R20 ;  /* 0x000f081401007387 */ /* 0x0003e80000100a00 */
[----:B------:R-:W2:Y:S04]  /*2ef80*/  LDL.LU R33, [R1+0x220] ;  /* 0x0002200001217983 */ /* 0x000ea80000300800 */
[----:B------:R3:W-:Y:S01]  /*2ef90*/  STL.64 [R1+0xf00], R18 ;  /* 0x000f001201007387 */ /* 0x0007e20000100a00 */
[----:B-1----:R-:W-:-:S04]  /*2efa0*/  LEA R20, P6, R16, R0, 0x2 ;  /* 0x0000000010147211 */ /* 0x002fc800078c10ff */
[----:B------:R-:W-:Y:S02]  /*2efb0*/  LEA.HI.X.SX32 R21, R16, R2, 0x2, P6 ;  /* 0x0000000210157211 */ /* 0x000fe400030f16ff */
[----:B------:R-:W2:Y:S04]  /*2efc0*/  LDL.LU R16, [R1+0x22c] ;  /* 0x00022c0001107983 */ /* 0x000ea80000300800 */
[----:B------:R4:W-:Y:S01]  /*2efd0*/  STL.64 [R1+0xef8], R20 ;  /* 0x000ef81401007387 */ /* 0x0009e20000100a00 */
[----:B---3--:R-:W-:-:S03]  /*2efe0*/  LEA R18, P5, R34, R0, 0x2 ;  /* 0x0000000022127211 */ /* 0x008fc600078a10ff */
[----:B------:R-:W3:Y:S01]  /*2eff0*/  LDL.LU R41, [R1+0x54c] ;  /* 0x00054c0001297983 */ /* 0x000ee20000300800 */
[----:B------:R-:W-:-:S03]  /*2f000*/  LEA.HI.X.SX32 R19, R34, R2, 0x2, P5 ;  /* 0x0000000222137211 */ /* 0x000fc600028f16ff */
[----:B------:R-:W3:Y:S01]  /*2f010*/  LDL.LU R34, [R1+0x230] ;  /* 0x0002300001227983 */ /* 0x000ee20000300800 */
[----:B----4-:R-:W-:-:S03]  /*2f020*/  LEA R20, P6, R37, R0, 0x2 ;  /* 0x0000000025147211 */ /* 0x010fc600078c10ff */
[----:B------:R1:W-:Y:S01]  /*2f030*/  STL.64 [R1+0xef0], R18 ;  /* 0x000ef01201007387 */ /* 0x0003e20000100a00 */
[----:B------:R-:W-:-:S03]  /*2f040*/  LEA.HI.X.SX32 R21, R37, R2, 0x2, P6 ;  /* 0x0000000225157211 */ /* 0x000fc600030f16ff */
[----:B------:R-:W4:Y:S04]  /*2f050*/  LDL.LU R40, [R1+0x55c] ;  /* 0x00055c0001287983 */ /* 0x000f280000300800 */
[----:B------:R-:W4:Y:S01]  /*2f060*/  LDL.LU R37, [R1+0x240] ;  /* 0x0002400001257983 */ /* 0x000f220000300800 */
[----:B-1----:R-:W-:-:S03]  /*2f070*/  LEA R18, P5, R35, R0, 0x2 ;  /* 0x0000000023127211 */ /* 0x002fc600078a10ff */
[----:B------:R1:W-:Y:S01]  /*2f080*/  STL.64 [R1+0xee8], R20 ;  /* 0x000ee81401007387 */ /* 0x0003e20000100a00 */
[----:B------:R-:W-:-:S03]  /*2f090*/  LEA.HI.X.SX32 R19, R35, R2, 0x2, P5 ;  /* 0x0000000223137211 */ /* 0x000fc600028f16ff */
[----:B------:R-:W4:Y:S01]  /*2f0a0*/  LDL.LU R35, [R1+0x24c] ;  /* 0x00024c0001237983 */ /* 0x000f220000300800 */
[----:B------:R-:W-:-:S03]  /*2f0b0*/  IMAD R95, R243, R25, RZ ;  /* 0x00000019f35f7224 */ /* 0x000fc600078e02ff */
[----:B------:R-:W4:Y:S04]  /*2f0c0*/  LDL.LU R49, [R1+0x250] ;  /* 0x0002500001317983 */ /* 0x000f280000300800 */
[----:B------:R1:W-:Y:S04]  /*2f0d0*/  STL.64 [R1+0xee0], R18 ;  /* 0x000ee01201007387 */ /* 0x0003e80000100a00 */
[----:B------:R-:W4:Y:S01]  /*2f0e0*/  LDL.LU R25, [R1+0x56c] ;  /* 0x00056c0001197983 */ /* 0x000f220000300800 */
[----:B-1----:R-:W-:-:S04]  /*2f0f0*/  LEA R20, P6, R15, R0, 0x2 ;  /* 0x000000000f147211 */ /* 0x002fc800078c10ff */
[----:B------:R-:W-:Y:S02]  /*2f100*/  LEA.HI.X.SX32 R21, R15, R2, 0x2, P6 ;  /* 0x000000020f157211 */ /* 0x000fe400030f16ff */
[----:B------:R-:W4:Y:S01]  /*2f110*/  LDL.LU R15, [R1+0x25c] ;  /* 0x00025c00010f7983 */ /* 0x000f220000300800 */
[----:B------:R-:W-:-:S03]  /*2f120*/  LEA R18, P5, R13, R0, 0x2 ;  /* 0x000000000d127211 */ /* 0x000fc600078a10ff */
[----:B------:R2:W-:Y:S01]  /*2f130*/  STL.64 [R1+0xed8], R20 ;  /* 0x000ed81401007387 */ /* 0x0005e20000100a00 */
[----:B------:R-:W-:-:S03]  /*2f140*/  LEA.HI.X.SX32 R19, R13, R2, 0x2, P5 ;  /* 0x000000020d137211 */ /* 0x000fc600028f16ff */
[----:B------:R-:W4:Y:S04]  /*2f150*/  LDL.LU R48, [R1+0x57c] ;  /* 0x00057c0001307983 */ /* 0x000f280000300800 */
[----:B------:R-:W4:Y:S04]  /*2f160*/  LDL.LU R13, [R1+0x268] ;  /* 0x00026800010d7983 */ /* 0x000f280000300800 */
[----:B------:R-:W4:Y:S04]  /*2f170*/  LDL.LU R242, [R1+0x270] ;  /* 0x0002700001f27983 */ /* 0x000f280000300800 */
[----:B------:R1:W-:Y:S01]  /*2f180*/  STL.64 [R1+0xed0], R18 ;  /* 0x000ed01201007387 */ /* 0x0003e20000100a00 */
[----:B--2---:R-:W-:-:S04]  /*2f190*/  LEA R20, P6, R6, R0, 0x2 ;  /* 0x0000000006147211 */ /* 0x004fc800078c10ff */
[----:B------:R-:W-:Y:S02]  /*2f1a0*/  LEA.HI.X.SX32 R21, R6, R2, 0x2, P6 ;  /* 0x0000000206157211 */ /* 0x000fe400030f16ff */
[----:B------:R-:W2:Y:S04]  /*2f1b0*/  LDL.LU R6, [R1+0x280] ;  /* 0x0002800001067983 */ /* 0x000ea80000300800 */
[----:B------:R1:W-:Y:S04]  /*2f1c0*/  STL.64 [R1+0xec8], R20 ;  /* 0x000ec81401007387 */ /* 0x0003e80000100a00 */
[----:B------:R-:W2:Y:S01]  /*2f1d0*/  LDL.LU R243, [R1+0x58c] ;  /* 0x00058c0001f37983 */ /* 0x000ea20000300800 */
[----:B-1----:R-:W-:-:S04]  /*2f1e0*/  LEA R18, P5, R17, R0, 0x2 ;  /* 0x0000000011127211 */ /* 0x002fc800078a10ff */
[----:B------:R-:W-:Y:S02]  /*2f1f0*/  LEA.HI.X.SX32 R19, R17, R2, 0x2, P5 ;  /* 0x0000000211137211 */ /* 0x000fe400028f16ff */
[----:B------:R-:W2:Y:S01]  /*2f200*/  LDL.LU R17, [R1+0x288] ;  /* 0x0002880001117983 */ /* 0x000ea20000300800 */
[----:B------:R-:W-:-:S03]  /*2f210*/  LEA R20, P6, R33, R0, 0x2 ;  /* 0x0000000021147211 */ /* 0x000fc600078c10ff */
[----:B------:R1:W-:Y:S01]  /*2f220*/  STL.64 [R1+0xec0], R18 ;  /* 0x000ec01201007387 */ /* 0x0003e20000100a00 */
[----:B------:R-:W-:-:S03]  /*2f230*/  LEA.HI.X.SX32 R21, R33, R2, 0x2, P6 ;  /* 0x0000000221157211 */ /* 0x000fc600030f16ff */
[----:B------:R-:W2:Y:S04]  /*2f240*/  LDL.LU R33, [R1+0x290] ;  /* 0x0002900001217983 */ /* 0x000ea80000300800 */
[----:B------:R3:W-:Y:S01]  /*2f250*/  STL.64 [R1+0xeb8], R20 ;  /* 0x000eb81401007387 */ /* 0x0007e20000100a00 */
[----:B-1----:R-:W-:-:S04]  /*2f260*/  LEA R18, P5, R16, R0, 0x2 ;  /* 0x0000000010127211 */ /* 0x002fc800078a10ff */
[----:B------:R-:W-:Y:S02]  /*2f270*/  LEA.HI.X.SX32 R19, R16, R2, 0x2, P5 ;  /* 0x0000000210137211 */ /* 0x000fe400028f16ff */
[----:B------:R-:W2:Y:S04]  /*2f280*/  LDL.LU R16, [R1+0x2a0] ;  /* 0x0002a00001107983 */ /* 0x000ea80000300800 */
[----:B------:R4:W-:Y:S01]  /*2f290*/  STL.64 [R1+0xeb0], R18 ;  /* 0x000eb01201007387 */ /* 0x0009e20000100a00 */
[----:B---3--:R-:W-:-:S04]  /*2f2a0*/  LEA R20, P6, R34, R0, 0x2 ;  /* 0x0000000022147211 */ /* 0x008fc800078c10ff */
[----:B------:R-:W-:Y:S02]  /*2f2b0*/  LEA.HI.X.SX32 R21, R34, R2, 0x2, P6 ;  /* 0x0000000222157211 */ /* 0x000fe400030f16ff */
[----:B------:R-:W3:Y:S01]  /*2f2c0*/  LDL.LU R34, [R1+0x2ac] ;  /* 0x0002ac0001227983 */ /* 0x000ee20000300800 */
[----:B----4-:R-:W-:-:S03]  /*2f2d0*/  LEA R18, P5, R37, R0, 0x2 ;  /* 0x0000000025127211 */ /* 0x010fc600078a10ff */
[----:B------:R1:W-:Y:S01]  /*2f2e0*/  STL.64 [R1+0xea8], R20 ;  /* 0x000ea81401007387 */ /* 0x0003e20000100a00 */
[----:B------:R-:W-:-:S03]  /*2f2f0*/  LEA.HI.X.SX32 R19, R37, R2, 0x2, P5 ;  /* 0x0000000225137211 */ /* 0x000fc600028f16ff */
[----:B------:R-:W4:Y:S01]  /*2f300*/  LDL.LU R37, [R1+0x2b0] ;  /* 0x0002b00001257983 */ /* 0x000f220000300800 */
[----:B-1----:R-:W-:-:S03]  /*2f310*/  LEA R20, P6, R35, R0, 0x2 ;  /* 0x0000000023147211 */ /* 0x002fc600078c10ff */
[----:B------:R1:W-:Y:S01]  /*2f320*/  STL.64 [R1+0xea0], R18 ;  /* 0x000ea01201007387 */ /* 0x0003e20000100a00 */
[----:B------:R-:W-:-:S03]  /*2f330*/  LEA.HI.X.SX32 R21, R35, R2, 0x2, P6 ;  /* 0x0000000223157211 */ /* 0x000fc600030f16ff */
[----:B------:R-:W4:Y:S01]  /*2f340*/  LDL.LU R35, [R1+0x2c0] ;  /* 0x0002c00001237983 */ /* 0x000f220000300800 */
[----:B-1----:R-:W-:-:S03]  /*2f350*/  LEA R18, P5, R49, R0, 0x2 ;  /* 0x0000000031127211 */ /* 0x002fc600078a10ff */
[----:B------:R1:W-:Y:S01]  /*2f360*/  STL.64 [R1+0xe98], R20 ;  /* 0x000e981401007387 */ /* 0x0003e20000100a00 */
        /* <DEDUP_REMOVED lines=19> */
[----:B------:R-:W2:Y:S01]  /*2f4a0*/  LDL.LU R17, [R1+0x2e8] ;  /* 0x0002e80001117983 */ /* 0x000ea20000300800 */
[----:B------:R-:W-:-:S03]  /*2f4b0*/  LEA R18, P5, R33, R0, 0x2 ;  /* 0x0000000021127211 */ /* 0x000fc600078a10ff */
[----:B------:R1:W-:Y:S01]  /*2f4c0*/  STL.64 [R1+0xe68], R20 ;  /* 0x000e681401007387 */ /* 0x0003e20000100a00 */
[----:B------:R-:W-:-:S03]  /*2f4d0*/  LEA.HI.X.SX32 R19, R33, R2, 0x2, P5 ;  /* 0x0000000221137211 */ /* 0x000fc600028f16ff */
[----:B------:R-:W2:Y:S01]  /*2f4e0*/  LDL.LU R33, [R1+0x2f0] ;  /* 0x0002f00001217983 */ /* 0x000ea20000300800 */
[----:B-1----:R-:W-:-:S03]  /*2f4f0*/  LEA R20, P6, R16, R0, 0x2 ;  /* 0x0000000010147211 */ /* 0x002fc600078c10ff */
[----:B------:R3:W-:Y:S01]  /*2f500*/  STL.64 [R1+0xe60], R18 ;  /* 0x000e601201007387 */ /* 0x0007e20000100a00 */
[----:B------:R-:W-:Y:S01]  /*2f510*/  LEA.HI.X.SX32 R21, R16, R2, 0x2, P6 ;  /* 0x0000000210157211 */ /* 0x000fe200030f16ff */
[----:B------:R-:W-:Y:S02]  /*2f520*/  IMAD R69, R243, R245, RZ ;  /* 0x000000f5f3457224 */ /* 0x000fe400078e02ff */
[----:B------:R-:W2:Y:S01]  /*2f530*/  LDL.LU R16, [R1+0x2fc] ;  /* 0x0002fc0001107983 */ /* 0x000ea20000300800 */
[----:B------:R-:W-:Y:S01]  /*2f540*/  IMAD R73, R40, R4, RZ ;  /* 0x0000000428497224 */ /* 0x000fe200078e02ff */
[----:B------:R-:W1:Y:S02]  /*2f550*/  LDC R245, c[0x0][0x240] ;  /* 0x00009000fff57b82 */ /* 0x000e640000000800 */
[----:B------:R4:W-:Y:S04]  /*2f560*/  STL.64 [R1+0xe58], R20 ;  /* 0x000e581401007387 */ /* 0x0009e80000100a00 */
[----:B------:R-:W2:Y:S01]  /*2f570*/  LDL.LU R243, [R1+0x5ec] ;  /* 0x0005ec0001f37983 */ /* 0x000ea20000300800 */
[C---:B---3--:R-:W-:Y:S01]  /*2f580*/  LEA R18, P5, R34.reuse, R0, 0x2 ;  /* 0x0000000022127211 */ /* 0x048fe200078a10ff */
[----:B------:R-:W-:Y:S01]  /*2f590*/  IMAD R72, R41, R3, RZ ;  /* 0x0000000329487224 */ /* 0x000fe200078e02ff */
[----:B------:R-:W3:Y:S01]  /*2f5a0*/  LDC R4, c[0x0][0x240] ;  /* 0x00009000ff047b82 */ /* 0x000ee20000000800 */
[----:B------:R-:W3:Y:S01]  /*2f5b0*/  LDL.LU R66, [R1+0x308] ;  /* 0x0003080001427983 */ /* 0x000ee20000300800 */
[----:B------:R-:W-:-:S02]  /*2f5c0*/  LEA.HI.X.SX32 R19, R34, R2, 0x2, P5 ;  /* 0x0000000222137211 */ /* 0x000fc400028f16ff */
[----:B----4-:R-:W-:-:S03]  /*2f5d0*/  LEA R20, P6, R37, R0, 0x2 ;  /* 0x0000000025147211 */ /* 0x010fc600078c10ff */
[----:B------:R4:W-:Y:S01]  /*2f5e0*/  STL.64 [R1+0xe50], R18 ;  /* 0x000e501201007387 */ /* 0x0009e20000100a00 */
[----:B------:R-:W-:Y:S01]  /*2f5f0*/  IMAD R92, R25, R8, RZ ;  /* 0x00000008195c7224 */ /* 0x000fe200078e02ff */
[----:B------:R-:W1:Y:S01]  /*2f600*/  LDC R3, c[0x0][0x240] ;  /* 0x00009000ff037b82 */ /* 0x000e620000000800 */
[----:B------:R-:W-:Y:S02]  /*2f610*/  LEA.HI.X.SX32 R21, R37, R2, 0x2, P6 ;  /* 0x0000000225157211 */ /* 0x000fe400030f16ff */
[----:B------:R-:W3:Y:S04]  /*2f620*/  LDL.LU R37, [R1+0x5fc] ;  /* 0x0005fc0001257983 */ /* 0x000ee80000300800 */
[----:B------:R-:W3:Y:S01]  /*2f630*/  LDL.LU R49, [R1+0x310] ;  /* 0x0003100001317983 */ /* 0x000ee20000300800 */
[----:B------:R-:W-:Y:S01]  /*2f640*/  IMAD R93, R48, R244, RZ ;  /* 0x000000f4305d7224 */ /* 0x000fe200078e02ff */
[----:B------:R-:W3:Y:S01]  /*2f650*/  LDC R8, c[0x0][0x240] ;  /* 0x00009000ff087b82 */ /* 0x000ee20000000800 */
[C---:B----4-:R-:W-:Y:S01]  /*2f660*/  LEA R18, P5, R35.reuse, R0, 0x2 ;  /* 0x0000000023127211 */ /* 0x050fe200078a10ff */
[----:B------:R-:W4:Y:S03]  /*2f670*/  LDL.LU R242, [R1+0x31c] ;  /* 0x00031c0001f27983 */ /* 0x000f260000300800 */
[----:B------:R-:W-:Y:S01]  /*2f680*/  LEA.HI.X.SX32 R19, R35, R2, 0x2, P5 ;  /* 0x0000000223137211 */ /* 0x000fe200028f16ff */
[----:B------:R1:W-:Y:S01]  /*2f690*/  STL.64 [R1+0xe48], R20 ;  /* 0x000e481401007387 */ /* 0x0003e20000100a00 */
[----:B------:R-:W-:Y:S01]  /*2f6a0*/  IMAD R87, R67, R45, RZ ;  /* 0x0000002d43577224 */ /* 0x000fe200078e02ff */
[----:B------:R-:W4:Y:S02]  /*2f6b0*/  LDC R244, c[0x0][0x240] ;  /* 0x00009000fff47b82 */ /* 0x000f240000000800 */
[----:B------:R-:W4:Y:S04]  /*2f6c0*/  LDL.LU R40, [R1+0x328] ;  /* 0x0003280001287983 */ /* 0x000f280000300800 */
[----:B------:R1:W-:Y:S04]  /*2f6d0*/  STL.64 [R1+0xe40], R18 ;  /* 0x000e401201007387 */ /* 0x0003e80000100a00 */
[----:B------:R-:W4:Y:S01]  /*2f6e0*/  LDL.LU R41, [R1+0x60c] ;  /* 0x00060c0001297983 */ /* 0x000f220000300800 */
[----:B-1----:R-:W-:-:S04]  /*2f6f0*/  LEA R20, P6, R15, R0, 0x2 ;  /* 0x000000000f147211 */ /* 0x002fc800078c10ff */
[----:B------:R-:W-:Y:S02]  /*2f700*/  LEA.HI.X.SX32 R21, R15, R2, 0x2, P6 ;  /* 0x000000020f157211 */ /* 0x000fe400030f16ff */
[----:B------:R-:W4:Y:S04]  /*2f710*/  LDL.LU R15, [R1+0x330] ;  /* 0x00033000010f7983 */ /* 0x000f280000300800 */
[----:B------:R1:W-:Y:S04]  /*2f720*/  STL.64 [R1+0xe38], R20 ;  /* 0x000e381401007387 */ /* 0x0003e80000100a00 */
[----:B------:R-:W4:Y:S04]  /*2f730*/  LDL.LU R25, [R1+0x61c] ;  /* 0x00061c0001197983 */ /* 0x000f280000300800 */
[----:B------:R-:W4:Y:S01]  /*2f740*/  LDL.LU R48, [R1+0x33c] ;  /* 0x00033c0001307983 */ /* 0x000f220000300800 */
[----:B------:R-:W-:-:S03]  /*2f750*/  LEA R18, P5, R13, R0, 0x2 ;  /* 0x000000000d127211 */ /* 0x000fc600078a10ff */
[----:B-1----:R-:W4:Y:S01]  /*2f760*/  LDL.LU R21, [R1+0x348] ;  /* 0x0003480001157983 */ /* 0x002f220000300800 */
[----:B------:R-:W-:-:S05]  /*2f770*/  LEA.HI.X.SX32 R19, R13, R2, 0x2, P5 ;  /* 0x000000020d137211 */ /* 0x000fca00028f16ff */
        /* <DEDUP_REMOVED lines=11> */
[----:B------:R-:W-:Y:S02]  /*2f830*/  LEA.HI.X.SX32 R35, R33, R2, 0x2, P6 ;  /* 0x0000000221237211 */ /* 0x000fe400030f16ff */
[C---:B-1----:R-:W-:Y:S01]  /*2f840*/  LEA R18, P5, R16.reuse, R0, 0x2 ;  /* 0x0000000010127211 */ /* 0x042fe200078a10ff */
[----:B------:R-:W-:Y:S02]  /*2f850*/  IMAD R20, R243, R3, RZ ;  /* 0x00000003f3147224 */ /* 0x000fe400078e02ff */
[----:B------:R-:W2:Y:S01]  /*2f860*/  LDL.LU R243, [R1+0x360] ;  /* 0x0003600001f37983 */ /* 0x000ea20000300800 */
[----:B------:R-:W-:Y:S01]  /*2f870*/  LEA.HI.X.SX32 R19, R16, R2, 0x2, P5 ;  /* 0x0000000210137211 */ /* 0x000fe200028f16ff */
[----:B------:R-:W1:Y:S02]  /*2f880*/  LDC R3, c[0x0][0x240] ;  /* 0x00009000ff037b82 */ /* 0x000e640000000800 */
[----:B------:R3:W-:Y:S04]  /*2f890*/  STL.64 [R1+0xe18], R34 ;  /* 0x000e182201007387 */ /* 0x0007e80000100a00 */
[----:B------:R-:W2:Y:S04]  /*2f8a0*/  LDL.LU R16, [R1+0x36c] ;  /* 0x00036c0001107983 */ /* 0x000ea80000300800 */
[----:B------:R3:W-:Y:S04]  /*2f8b0*/  STL.64 [R1+0xe10], R18 ;  /* 0x000e101201007387 */ /* 0x0007e80000100a00 */
[----:B------:R-:W2:Y:S01]  /*2f8c0*/  LDL.LU R33, [R1+0x370] ;  /* 0x0003700001217983 */ /* 0x000ea20000300800 */
[----:B---3--:R-:W-:-:S04]  /*2f8d0*/  LEA R34, P6, R66, R0, 0x2 ;  /* 0x0000000042227211 */ /* 0x008fc800078c10ff */
[----:B------:R-:W-:Y:S02]  /*2f8e0*/  LEA.HI.X.SX32 R35, R66, R2, 0x2, P6 ;  /* 0x0000000242237211 */ /* 0x000fe400030f16ff */
[----:B------:R-:W-:-:S03]  /*2f8f0*/  LEA R18, P5, R49, R0, 0x2 ;  /* 0x0000000031127211 */ /* 0x000fc600078a10ff */
[----:B------:R4:W-:Y:S01]  /*2f900*/  STL.64 [R1+0xe08], R34 ;  /* 0x000e082201007387 */ /* 0x0009e20000100a00 */
[----:B------:R-:W-:-:S03]  /*2f910*/  LEA.HI.X.SX32 R19, R49, R2, 0x2, P5 ;  /* 0x0000000231137211 */ /* 0x000fc600028f16ff */
[----:B------:R-:W3:Y:S04]  /*2f920*/  LDL.LU R49, [R1+0x380] ;  /* 0x0003800001317983 */ /* 0x000ee80000300800 */
[----:B------:R1:W-:Y:S01]  /*2f930*/  STL.64 [R1+0xe00], R18 ;  /* 0x000e001201007387 */ /* 0x0003e20000100a00 */
[----:B----4-:R-:W-:-:S04]  /*2f940*/  LEA R34, P6, R242, R0, 0x2 ;  /* 0x00000000f2227211 */ /* 0x010fc800078c10ff */
[----:B------:R-:W-:Y:S02]  /*2f950*/  LEA.HI.X.SX32 R35, R242, R2, 0x2, P6 ;  /* 0x00000002f2237211 */ /* 0x000fe400030f16ff */
        /* <DEDUP_REMOVED lines=22> */
[----:B------:R-:W2:Y:S04]  /*2fac0*/  LDL.LU R17, [R1+0x3b0] ;  /* 0x0003b00001117983 */ /* 0x000ea80000300800 */
[----:B------:R1:W-:Y:S01]  /*2fad0*/  STL.64 [R1+0xdc8], R34 ;  /* 0x000dc82201007387 */ /* 0x0003e20000100a00 */
[----:B------:R-:W-:-:S04]  /*2fae0*/  LEA R18, P5, R243, R0, 0x2 ;  /* 0x00000000f3127211 */ /* 0x000fc800078a10ff */
[----:B------:R-:W-:Y:S02]  /*2faf0*/  LEA.HI.X.SX32 R19, R243, R2, 0x2, P5 ;  /* 0x00000002f3137211 */ /* 0x000fe400028f16ff */
[----:B------:R-:W2:Y:S01]  /*2fb00*/  LDL.LU R243, [R1+0x3b4] ;  /* 0x0003b40001f37983 */ /* 0x000ea20000300800 */
[----:B-1----:R-:W-:-:S03]  /*2fb10*/  LEA R34, P6, R16, R0, 0x2 ;  /* 0x0000000010227211 */ /* 0x002fc600078c10ff */
[----:B------:R1:W-:Y:S01]  /*2fb20*/  STL.64 [R1+0xdc0], R18 ;  /* 0x000dc01201007387 */ /* 0x0003e20000100a00 */
[----:B------:R-:W-:-:S03]  /*2fb30*/  LEA.HI.X.SX32 R35, R16, R2, 0x2, P6 ;  /* 0x0000000210237211 */ /* 0x000fc600030f16ff */
[----:B------:R-:W2:Y:S04]  /*2fb40*/  LDL.LU R16, [R1+0x3a8] ;  /* 0x0003a80001107983 */ /* 0x000ea80000300800 */
[----:B------:R3:W-:Y:S01]  /*2fb50*/  STL.64 [R1+0xdb8], R34 ;  /* 0x000db82201007387 */ /* 0x0007e20000100a00 */
[----:B-1----:R-:W-:-:S03]  /*2fb60*/  LEA R18, P5, R33, R0, 0x2 ;  /* 0x0000000021127211 */ /* 0x002fc600078a10ff */
[----:B------:R-:W2:Y:S01]  /*2fb70*/  LDL.LU R45, [R1+0x634] ;  /* 0x00063400012d7983 */ /* 0x000ea20000300800 */
[----:B------:R-:W-:-:S03]  /*2fb80*/  LEA.HI.X.SX32 R19, R33, R2, 0x2, P5 ;  /* 0x0000000221137211 */ /* 0x000fc600028f16ff */
[----:B------:R-:W2:Y:S01]  /*2fb90*/  LDL.LU R33, [R1+0x3a4] ;  /* 0x0003a40001217983 */ /* 0x000ea20000300800 */
[----:B---3--:R-:W-:-:S04]  /*2fba0*/  LEA R34, P6, R49, R0, 0x2 ;  /* 0x0000000031227211 */ /* 0x008fc800078c10ff */
[----:B------:R-:W-:Y:S01]  /*2fbb0*/  LEA.HI.X.SX32 R35, R49, R2, 0x2, P6 ;  /* 0x0000000231237211 */ /* 0x000fe200030f16ff */
[----:B------:R4:W-:Y:S04]  /*2fbc0*/  STL.64 [R1+0xdb0], R18 ;  /* 0x000db01201007387 */ /* 0x0009e80000100a00 */
[----:B------:R1:W-:Y:S01]  /*2fbd0*/  STL.64 [R1+0xda8], R34 ;  /* 0x000da82201007387 */ /* 0x0003e20000100a00 */
[----:B----4-:R-:W-:-:S03]  /*2fbe0*/  LEA R18, P5, R242, R0, 0x2 ;  /* 0x00000000f2127211 */ /* 0x010fc600078a10ff */
[----:B-1----:R-:W3:Y:S04]  /*2fbf0*/  LDL.LU R35, [R1+0x638] ;  /* 0x0006380001237983 */ /* 0x002ee80000300800 */
[----:B------:R-:W4:Y:S01]  /*2fc00*/  LDL.LU R34, [R1+0x39c] ;  /* 0x00039c0001227983 */ /* 0x000f220000300800 */
[----:B------:R-:W-:-:S03]  /*2fc10*/  LEA.HI.X.SX32 R19, R242, R2, 0x2, P5 ;  /* 0x00000002f2137211 */ /* 0x000fc600028f16ff */
[----:B------:R-:W3:Y:S01]  /*2fc20*/  LDL.LU R242, [R1+0x398] ;  /* 0x0003980001f27983 */ /* 0x000ee20000300800 */
[----:B------:R-:W-:Y:S02]  /*2fc30*/  IMAD R74, R41, R8, RZ ;  /* 0x00000008294a7224 */ /* 0x000fe400078e02ff */
[----:B------:R-:W1:Y:S01]  /*2fc40*/  LDC R8, c[0x0][0x240] ;  /* 0x00009000ff087b82 */ /* 0x000e620000000800 */
[----:B------:R-:W3:Y:S01]  /*2fc50*/  LDL.LU R67, [R1+0x394] ;  /* 0x0003940001437983 */ /* 0x000ee20000300800 */
[----:B------:R-:W-:-:S03]  /*2fc60*/  LEA R40, P6, R15, R0, 0x2 ;  /* 0x000000000f287211 */ /* 0x000fc600078c10ff */
[----:B------:R1:W-:Y:S01]  /*2fc70*/  STL.64 [R1+0xda0], R18 ;  /* 0x000da01201007387 */ /* 0x0003e20000100a00 */
[----:B------:R-:W-:-:S03]  /*2fc80*/  LEA.HI.X.SX32 R41, R15, R2, 0x2, P6 ;  /* 0x000000020f297211 */ /* 0x000fc600030f16ff */
[----:B------:R-:W3:Y:S04]  /*2fc90*/  LDL.LU R44, [R1+0x63c] ;  /* 0x00063c00012c7983 */ /* 0x000ee80000300800 */
[----:B------:R-:W3:Y:S01]  /*2fca0*/  LDL.LU R15, [R1+0x388] ;  /* 0x00038800010f7983 */ /* 0x000ee20000300800 */
[----:B-1----:R-:W-:-:S03]  /*2fcb0*/  LEA R18, P5, R48, R0, 0x2 ;  /* 0x0000000030127211 */ /* 0x002fc600078a10ff */
[----:B------:R2:W-:Y:S01]  /*2fcc0*/  STL.64 [R1+0xd98], R40 ;  /* 0x000d982801007387 */ /* 0x0005e20000100a00 */
[----:B------:R-:W-:-:S03]  /*2fcd0*/  LEA.HI.X.SX32 R19, R48, R2, 0x2, P5 ;  /* 0x0000000230137211 */ /* 0x000fc600028f16ff */
[----:B------:R-:W3:Y:S04]  /*2fce0*/  LDL.LU R66, [R1+0x640] ;  /* 0x0006400001427983 */ /* 0x000ee80000300800 */
[----:B------:R-:W3:Y:S04]  /*2fcf0*/  LDL.LU R48, [R1+0x384] ;  /* 0x0003840001307983 */ /* 0x000ee80000300800 */
[----:B------:R-:W3:Y:S04]  /*2fd00*/  LDL.LU R49, [R1+0x37c] ;  /* 0x00037c0001317983 */ /* 0x000ee80000300800 */
        /* <DEDUP_REMOVED lines=22> */
[----:B----4-:R-:W-:-:S04]  /*2fe70*/  LEA R18, P5, R34, R0, 0x2 ;  /* 0x0000000022127211 */ /* 0x010fc800078a10ff */
[----:B------:R-:W-:Y:S02]  /*2fe80*/  LEA.HI.X.SX32 R19, R34, R2, 0x2, P5 ;  /* 0x0000000222137211 */ /* 0x000fe400028f16ff */
[C---:B---3--:R-:W-:Y:S01]  /*2fe90*/  LEA R40, P6, R242.reuse, R0, 0x2 ;  /* 0x00000000f2287211 */ /* 0x048fe200078c10ff */
[----:B------:R-:W3:Y:S03]  /*2fea0*/  LDL.LU R34, [R1+0x354] ;  /* 0x0003540001227983 */ /* 0x000ee60000300800 */
[----:B------:R-:W-:Y:S01]  /*2feb0*/  LEA.HI.X.SX32 R41, R242, R2, 0x2, P6 ;  /* 0x00000002f2297211 */ /* 0x000fe200030f16ff */
[----:B------:R1:W-:Y:S04]  /*2fec0*/  STL.64 [R1+0xd60], R18 ;  /* 0x000d601201007387 */ /* 0x0003e80000100a00 */
[----:B------:R-:W4:Y:S04]  /*2fed0*/  LDL.LU R242, [R1+0x34c] ;  /* 0x00034c0001f27983 */ /* 0x000f280000300800 */
[----:B------:R1:W-:Y:S02]  /*2fee0*/  STL.64 [R1+0xd58], R40 ;  /* 0x000d582801007387 */ /* 0x0003e40000100a00 */
[----:B-1----:R-:W-:-:S04]  /*2fef0*/  LEA R18, P5, R67, R0, 0x2 ;  /* 0x0000000043127211 */ /* 0x002fc800078a10ff */
[----:B------:R-:W-:Y:S02]  /*2ff00*/  LEA.HI.X.SX32 R19, R67, R2, 0x2, P5 ;  /* 0x0000000243137211 */ /* 0x000fe400028f16ff */
[----:B------:R-:W-:-:S03]  /*2ff10*/  LEA R40, P6, R15, R0, 0x2 ;  /* 0x000000000f287211 */ /* 0x000fc600078c10ff */
        /* <DEDUP_REMOVED lines=31> */
[----:B------:R-:W-:Y:S02]  /*30110*/  IMAD R25, R25, R244, RZ ;  /* 0x000000f419197224 */ /* 0x000fe400078e02ff */
[----:B------:R-:W1:Y:S01]  /*30120*/  LDC R244, c[0x0][0x240] ;  /* 0x00009000fff47b82 */ /* 0x000e620000000800 */
[----:B------:R-:W-:Y:S01]  /*30130*/  IMAD R75, R45, R3, RZ ;  /* 0x000000032d4b7224 */ /* 0x000fe200078e02ff */
[----:B------:R4:W-:Y:S04]  /*30140*/  STL.64 [R1+0xd10], R18 ;  /* 0x000d101201007387 */ /* 0x0009e80000100a00 */
[----:B------:R-:W2:Y:S01]  /*30150*/  LDL.LU R45, [R1+0x64c] ;  /* 0x00064c00012d7983 */ /* 0x000ea20000300800 */
[----:B------:R-:W-:Y:S01]  /*30160*/  IMAD R68, R44, R8, RZ ;  /* 0x000000082c447224 */ /* 0x000fe200078e02ff */
[----:B------:R-:W2:Y:S01]  /*30170*/  LDC R3, c[0x0][0x240] ;  /* 0x00009000ff037b82 */ /* 0x000ea20000000800 */
[----:B------:R-:W-:-:S07]  /*30180*/  IMAD R13, R13, R245, RZ ;  /* 0x000000f50d0d7224 */ /* 0x000fce00078e02ff */
[----:B------:R-:W4:Y:S01]  /*30190*/  LDC R245, c[0x0][0x240] ;  /* 0x00009000fff57b82 */ /* 0x000f220000000800 */
[----:B---3--:R-:W-:-:S04]  /*301a0*/  LEA R40, P6, R34, R0, 0x2 ;  /* 0x0000000022287211 */ /* 0x008fc800078c10ff */
[----:B------:R-:W-:Y:S01]  /*301b0*/  LEA.HI.X.SX32 R41, R34, R2, 0x2, P6 ;  /* 0x0000000222297211 */ /* 0x000fe200030f16ff */
[----:B-1----:R-:W-:Y:S01]  /*301c0*/  IMAD R96, R66, R244, RZ ;  /* 0x000000f442607224 */ /* 0x002fe200078e02ff */
[----:B------:R-:W3:Y:S01]  /*301d0*/  LDL.LU R34, [R1+0x318] ;  /* 0x0003180001227983 */ /* 0x000ee20000300800 */
[----:B------:R-:W1:Y:S01]  /*301e0*/  LDC R8, c[0x0][0x240] ;  /* 0x00009000ff087b82 */ /* 0x000e620000000800 */
[C---:B----4-:R-:W-:Y:S02]  /*301f0*/  LEA R18, P5, R242.reuse, R0, 0x2 ;  /* 0x00000000f2127211 */ /* 0x050fe400078a10ff */
[----:B------:R4:W-:Y:S02]  /*30200*/  STL.64 [R1+0xd08], R40 ;  /* 0x000d082801007387 */ /* 0x0009e40000100a00 */
[----:B------:R-:W-:Y:S02]  /*30210*/  LEA.HI.X.SX32 R19, R242, R2, 0x2, P5 ;  /* 0x00000002f2137211 */ /* 0x000fe400028f16ff */
[----:B------:R-:W3:Y:S01]  /*30220*/  LDL.LU R242, [R1+0x314] ;  /* 0x0003140001f27983 */ /* 0x000ee20000300800 */
[----:B------:R-:W1:Y:S03]  /*30230*/  LDC R244, c[0x0][0x240] ;  /* 0x00009000fff47b82 */ /* 0x000e660000000800 */
[----:B------:R-:W3:Y:S04]  /*30240*/  LDL.LU R67, [R1+0x30c] ;  /* 0x00030c0001437983 */ /* 0x000ee80000300800 */
[----:B------:R4:W-:Y:S04]  /*30250*/  STL.64 [R1+0xd00], R18 ;  /* 0x000d001201007387 */ /* 0x0009e80000100a00 */
[----:B------:R-:W1:Y:S01]  /*30260*/  LDL.LU R44, [R1+0x650] ;  /* 0x00065000012c7983 */ /* 0x000e620000300800 */
[----:B----4-:R-:W-:-:S04]  /*30270*/  LEA R40, P6, R15, R0, 0x2 ;  /* 0x000000000f287211 */ /* 0x010fc800078c10ff */
[----:B------:R-:W-:Y:S02]  /*30280*/  LEA.HI.X.SX32 R41, R15, R2, 0x2, P6 ;  /* 0x000000020f297211 */ /* 0x000fe400030f16ff */
[----:B------:R-:W4:Y:S04]  /*30290*/  LDL.LU R15, [R1+0x304] ;  /* 0x00030400010f7983 */ /* 0x000f280000300800 */
[----:B------:R2:W-:Y:S01]  /*302a0*/  STL.64 [R1+0xcf8], R40 ;  /* 0x000cf82801007387 */ /* 0x0005e20000100a00 */
[----:B------:R-:W-:-:S03]  /*302b0*/  LEA R18, P5, R48, R0, 0x2 ;  /* 0x0000000030127211 */ /* 0x000fc600078a10ff */
[----:B------:R-:W4:Y:S01]  /*302c0*/  LDL.LU R66, [R1+0x654] ;  /* 0x0006540001427983 */ /* 0x000f220000300800 */
[----:B------:R-:W-:-:S03]  /*302d0*/  LEA.HI.X.SX32 R19, R48, R2, 0x2, P5 ;  /* 0x0000000230137211 */ /* 0x000fc600028f16ff */
[----:B------:R-:W4:Y:S04]  /*302e0*/  LDL.LU R48, [R1+0x300] ;  /* 0x0003000001307983 */ /* 0x000f280000300800 */
[----:B------:R-:W4:Y:S04]  /*302f0*/  LDL.LU R49, [R1+0x2f8] ;  /* 0x0002f80001317983 */ /* 0x000f280000300800 */
[----:B------:R2:W-:Y:S01]  /*30300*/  STL.64 [R1+0xcf0], R18 ;  /* 0x000cf01201007387 */ /* 0x0005e20000100a00 */
[----:B------:R-:W-:Y:S02]  /*30310*/  IMAD R97, R21, R245, RZ ;  /* 0x000000f515617224 */ /* 0x000fe400078e02ff */
[----:B------:R-:W1:Y:S01]  /*30320*/  LDC R245, c[0x0][0x240] ;  /* 0x00009000fff57b82 */ /* 0x000e620000000800 */
[----:B--2---:R-:W-:-:S04]  /*30330*/  LEA R40, P6, R6, R0, 0x2 ;  /* 0x0000000006287211 */ /* 0x004fc800078c10ff */
[----:B------:R-:W-:Y:S02]  /*30340*/  LEA.HI.X.SX32 R41, R6, R2, 0x2, P6 ;  /* 0x0000000206297211 */ /* 0x000fe400030f16ff */
[----:B------:R-:W2:Y:S04]  /*30350*/  LDL.LU R6, [R1+0x2f4] ;  /* 0x0002f40001067983 */ /* 0x000ea80000300800 */
[----:B------:R3:W-:Y:S04]  /*30360*/  STL.64 [R1+0xce8], R40 ;  /* 0x000ce82801007387 */ /* 0x0007e80000100a00 */
[----:B------:R-:W2:Y:S01]  /*30370*/  LDL.LU R21, [R1+0x658] ;  /* 0x0006580001157983 */ /* 0x000ea20000300800 */
[----:B------:R-:W-:-:S04]  /*30380*/  LEA R18, P5, R17, R0, 0x2 ;  /* 0x0000000011127211 */ /* 0x000fc800078a10ff */
[----:B------:R-:W-:Y:S02]  /*30390*/  LEA.HI.X.SX32 R19, R17, R2, 0x2, P5 ;  /* 0x0000000211137211 */ /* 0x000fe400028f16ff */
[----:B------:R-:W2:Y:S04]  /*303a0*/  LDL.LU R17, [R1+0x2ec] ;  /* 0x0002ec0001117983 */ /* 0x000ea80000300800 */
[----:B------:R3:W-:Y:S02]  /*303b0*/  STL.64 [R1+0xce0], R18 ;  /* 0x000ce01201007387 */ /* 0x0007e40000100a00 */
[----:B---3--:R-:W-:-:S04]  /*303c0*/  LEA R40, P6, R243, R0, 0x2 ;  /* 0x00000000f3287211 */ /* 0x008fc800078c10ff */
[----:B------:R-:W-:Y:S02]  /*303d0*/  LEA.HI.X.SX32 R41, R243, R2, 0x2, P6 ;  /* 0x00000002f3297211 */ /* 0x000fe400030f16ff */
[----:B------:R-:W3:Y:S01]  /*303e0*/  LDL.LU R243, [R1+0x2e4] ;  /* 0x0002e40001f37983 */ /* 0x000ee20000300800 */
[----:B------:R-:W-:-:S03]  /*303f0*/  LEA R18, P5, R16, R0, 0x2 ;  /* 0x0000000010127211 */ /* 0x000fc600078a10ff */
[----:B------:R1:W-:Y:S01]  /*30400*/  STL.64 [R1+0xcd8], R40 ;  /* 0x000cd82801007387 */ /* 0x0003e20000100a00 */
[----:B------:R-:W-:-:S03]  /*30410*/  LEA.HI.X.SX32 R19, R16, R2, 0x2, P5 ;  /* 0x0000000210137211 */ /* 0x000fc600028f16ff */
[----:B------:R-:W3:Y:S04]  /*30420*/  LDL.LU R16, [R1+0x2dc] ;  /* 0x0002dc0001107983 */ /* 0x000ee80000300800 */
[----:B------:R1:W-:Y:S02]  /*30430*/  STL.64 [R1+0xcd0], R18 ;  /* 0x000cd01201007387 */ /* 0x0003e40000100a00 */
[----:B-1----:R-:W-:-:S04]  /*30440*/  LEA R40, P6, R33, R0, 0x2 ;  /* 0x0000000021287211 */ /* 0x002fc800078c10ff */
[----:B------:R-:W-:Y:S02]  /*30450*/  LEA.HI.X.SX32 R41, R33, R2, 0x2, P6 ;  /* 0x0000000221297211 */ /* 0x000fe400030f16ff */
[----:B------:R-:W3:Y:S04]  /*30460*/  LDL.LU R33, [R1+0x2d8] ;  /* 0x0002d80001217983 */ /* 0x000ee80000300800 */
[----:B------:R1:W-:Y:S01]  /*30470*/  STL.64 [R1+0xcc8], R40 ;  /* 0x000cc82801007387 */ /* 0x0003e20000100a00 */
[----:B------:R-:W-:-:S04]  /*30480*/  LEA R18, P5, R34, R0, 0x2 ;  /* 0x0000000022127211 */ /* 0x000fc800078a10ff */
[----:B------:R-:W-:Y:S02]  /*30490*/  LEA.HI.X.SX32 R19, R34, R2, 0x2, P5 ;  /* 0x0000000222137211 */ /* 0x000fe400028f16ff */
[----:B------:R-:W3:Y:S01]  /*304a0*/  LDL.LU R34, [R1+0x2d4] ;  /* 0x0002d40001227983 */ /* 0x000ee20000300800 */
[----:B-1----:R-:W-:-:S03]  /*304b0*/  LEA R40, P6, R242, R0, 0x2 ;  /* 0x00000000f2287211 */ /* 0x002fc600078c10ff */
[----:B------:R1:W-:Y:S01]  /*304c0*/  STL.64 [R1+0xcc0], R18 ;  /* 0x000cc01201007387 */ /* 0x0003e20000100a00 */
[----:B------:R-:W-:-:S03]  /*304d0*/  LEA.HI.X.SX32 R41, R242, R2, 0x2, P6 ;  /* 0x00000002f2297211 */ /* 0x000fc600030f16ff */
[----:B------:R-:W3:Y:S04]  /*304e0*/  LDL.LU R242, [R1+0x2cc] ;  /* 0x0002cc0001f27983 */ /* 0x000ee80000300800 */
[----:B------:R4:W-:Y:S01]  /*304f0*/  STL.64 [R1+0xcb8], R40 ;  /* 0x000cb82801007387 */ /* 0x0009e20000100a00 */
[----:B-1----:R-:W-:-:S04]  /*30500*/  LEA R18, P5, R67, R0, 0x2 ;  /* 0x0000000043127211 */ /* 0x002fc800078a10ff */
[----:B------:R-:W-:Y:S02]  /*30510*/  LEA.HI.X.SX32 R19, R67, R2, 0x2, P5 ;  /* 0x0000000243137211 */ /* 0x000fe400028f16ff */
        /* <DEDUP_REMOVED lines=12> */
[----:B------:R-:W-:Y:S02]  /*305e0*/  IMAD R60, R44, R8, RZ ;  /* 0x000000082c3c7224 */ /* 0x000fe400078e02ff */
[----:B------:R-:W-:Y:S01]  /*305f0*/  IMAD R61, R66, R244, RZ ;  /* 0x000000f4423d7224 */ /* 0x000fe200078e02ff */
[----:B------:R-:W4:Y:S01]  /*30600*/  LDC R8, c[0x0][0x240] ;  /* 0x00009000ff087b82 */ /* 0x000f220000000800 */
[----:B------:R-:W-:Y:S02]  /*30610*/  IMAD R32, R32, R42, RZ ;  /* 0x0000002a20207224 */ /* 0x000fe400078e02ff */
[----:B------:R-:W-:-:S05]  /*30620*/  IMAD R37, R37, R4, RZ ;  /* 0x0000000425257224 */ /* 0x000fca00078e02ff */
[----:B------:R-:W3:Y:S01]  /*30630*/  LDC R4, c[0x0][0x240] ;  /* 0x00009000ff047b82 */ /* 0x000ee20000000800 */
[----:B------:R-:W-:-:S07]  /*30640*/  IMAD R70, R38, R3, RZ ;  /* 0x0000000326467224 */ /* 0x000fce00078e02ff */
[----:B------:R-:W4:Y:S08]  /*30650*/  LDC R3, c[0x0][0x240] ;  /* 0x00009000ff037b82 */ /* 0x000f300000000800 */
[----:B------:R-:W4:Y:S01]  /*30660*/  LDC R244, c[0x0][0x240] ;  /* 0x00009000fff47b82 */ /* 0x000f220000000800 */
[----:B--2---:R-:W-:-:S04]  /*30670*/  LEA R18, P5, R6, R0, 0x2 ;  /* 0x0000000006127211 */ /* 0x004fc800078a10ff */
[----:B------:R-:W-:Y:S02]  /*30680*/  LEA.HI.X.SX32 R19, R6, R2, 0x2, P5 ;  /* 0x0000000206137211 */ /* 0x000fe400028f16ff */
        /* <DEDUP_REMOVED lines=9> */
[----:B-1----:R-:W-:-:S03]  /*30720*/  LEA R40, P6, R16, R0, 0x2 ;  /* 0x0000000010287211 */ /* 0x002fc600078c10ff */
[----:B------:R1:W-:Y:S01]  /*30730*/  STL.64 [R1+0xc80], R18 ;  /* 0x000c801201007387 */ /* 0x0003e20000100a00 */
[----:B------:R-:W-:-:S03]  /*30740*/  LEA.HI.X.SX32 R41, R16, R2, 0x2, P6 ;  /* 0x0000000210297211 */ /* 0x000fc600030f16ff */
[----:B------:R-:W3:Y:S04]  /*30750*/  LDL.LU R16, [R1+0x2a4] ;  /* 0x0002a40001107983 */ /* 0x000ee80000300800 */
[----:B------:R1:W-:Y:S02]  /*30760*/  STL.64 [R1+0xc78], R40 ;  /* 0x000c782801007387 */ /* 0x0003e40000100a00 */
[C---:B-1----:R-:W-:Y:S02]  /*30770*/  LEA R18, P5, R33.reuse, R0, 0x2 ;  /* 0x0000000021127211 */ /* 0x042fe400078a10ff */
[----:B------:R-:W3:Y:S02]  /*30780*/  LDL.LU R44, [R1+0x65c] ;  /* 0x00065c00012c7983 */ /* 0x000ee40000300800 */
[----:B------:R-:W-:-:S02]  /*30790*/  LEA.HI.X.SX32 R19, R33, R2, 0x2, P5 ;  /* 0x0000000221137211 */ /* 0x000fc400028f16ff */
[----:B------:R-:W3:Y:S04]  /*307a0*/  LDL.LU R33, [R1+0x29c] ;  /* 0x00029c0001217983 */ /* 0x000ee80000300800 */
[----:B------:R1:W-:Y:S04]  /*307b0*/  STL.64 [R1+0xc70], R18 ;  /* 0x000c701201007387 */ /* 0x0003e80000100a00 */
[----:B------:R-:W3:Y:S01]  /*307c0*/  LDL.LU R67, [R1+0x664] ;  /* 0x0006640001437983 */ /* 0x000ee20000300800 */
[----:B------:R-:W-:-:S04]  /*307d0*/  LEA R40, P6, R34, R0, 0x2 ;  /* 0x0000000022287211 */ /* 0x000fc800078c10ff */
[----:B------:R-:W-:Y:S02]  /*307e0*/  LEA.HI.X.SX32 R41, R34, R2, 0x2, P6 ;  /* 0x0000000222297211 */ /* 0x000fe400030f16ff */
[----:B------:R-:W3:Y:S01]  /*307f0*/  LDL.LU R34, [R1+0x298] ;  /* 0x0002980001227983 */ /* 0x000ee20000300800 */
[----:B-1----:R-:W-:-:S03]  /*30800*/  LEA R18, P5, R242, R0, 0x2 ;  /* 0x00000000f2127211 */ /* 0x002fc600078a10ff */
[----:B------:R4:W-:Y:S01]  /*30810*/  STL.64 [R1+0xc68], R40 ;  /* 0x000c682801007387 */ /* 0x0009e20000100a00 */
[----:B------:R-:W-:-:S03]  /*30820*/  LEA.HI.X.SX32 R19, R242, R2, 0x2, P5 ;  /* 0x00000002f2137211 */ /* 0x000fc600028f16ff */
[----:B------:R-:W3:Y:S01]  /*30830*/  LDL.LU R242, [R1+0x294] ;  /* 0x0002940001f27983 */ /* 0x000ee20000300800 */
[----:B------:R-:W-:Y:S02]  /*30840*/  IMAD R251, R21, R245, RZ ;  /* 0x000000f515fb7224 */ /* 0x000fe400078e02ff */
[----:B------:R-:W-:Y:S01]  /*30850*/  IMAD R35, R35, R4, RZ ;  /* 0x0000000423237224 */ /* 0x000fe200078e02ff */
[----:B------:R-:W3:Y:S01]  /*30860*/  LDL.LU R21, [R1+0x28c] ;  /* 0x00028c0001157983 */ /* 0x000ee20000300800 */
[----:B------:R-:W1:Y:S03]  /*30870*/  LDC R4, c[0x0][0x240] ;  /* 0x00009000ff047b82 */ /* 0x000e660000000800 */
[----:B------:R4:W-:Y:S04]  /*30880*/  STL.64 [R1+0xc60], R18 ;  /* 0x000c601201007387 */ /* 0x0009e80000100a00 */
[----:B------:R-:W3:Y:S01]  /*30890*/  LDL.LU R66, [R1+0x670] ;  /* 0x0006700001427983 */ /* 0x000ee20000300800 */
[----:B------:R-:W1:Y:S01]  /*308a0*/  LDC R245, c[0x0][0x240] ;  /* 0x00009000fff57b82 */ /* 0x000e620000000800 */
[----:B----4-:R-:W-:-:S04]  /*308b0*/  LEA R40, P6, R15, R0, 0x2 ;  /* 0x000000000f287211 */ /* 0x010fc800078c10ff */
[----:B------:R-:W-:Y:S02]  /*308c0*/  LEA.HI.X.SX32 R41, R15, R2, 0x2, P6 ;  /* 0x000000020f297211 */ /* 0x000fe400030f16ff */
[----:B------:R-:W4:Y:S01]  /*308d0*/  LDL.LU R15, [R1+0x284] ;  /* 0x00028400010f7983 */ /* 0x000f220000300800 */
[----:B------:R-:W-:-:S03]  /*308e0*/  LEA R18, P5, R48, R0, 0x2 ;  /* 0x0000000030127211 */ /* 0x000fc600078a10ff */
[----:B------:R-:W-:Y:S01]  /*308f0*/  STL.64 [R1+0xc58], R40 ;  /* 0x000c582801007387 */ /* 0x000fe20000100a00 */
[----:B------:R-:W-:-:S03]  /*30900*/  LEA.HI.X.SX32 R19, R48, R2, 0x2, P5 ;  /* 0x0000000230137211 */ /* 0x000fc600028f16ff */
[----:B------:R-:W4:Y:S04]  /*30910*/  LDL.LU R49, [R1+0x674] ;  /* 0x0006740001317983 */ /* 0x000f280000300800 */
[----:B------:R1:W-:Y:S04]  /*30920*/  STL.64 [R1+0xc50], R18 ;  /* 0x000c501201007387 */ /* 0x0003e80000100a00 */
[----:B-1----:R-:W4:Y:S04]  /*30930*/  LDL.LU R18, [R1+0x27c] ;  /* 0x00027c0001127983 */ /* 0x002f280000300800 */
[----:B------:R-:W4:Y:S01]  /*30940*/  LDL.LU R19, [R1+0x278] ;  /* 0x0002780001137983 */ /* 0x000f220000300800 */
        /* <DEDUP_REMOVED lines=34> */
[----:B------:R-:W4:Y:S04]  /*30b70*/  LDL.LU R15, [R1+0x244] ;  /* 0x00024400010f7983 */ /* 0x000f280000300800 */
[----:B------:R1:W-:Y:S02]  /*30b80*/  STL.64 [R1+0xc08], R42 ;  /* 0x000c082a01007387 */ /* 0x0003e40000100a00 */
[----:B-1----:R-:W-:-:S04]  /*30b90*/  LEA R40, P5, R18, R0, 0x2 ;  /* 0x0000000012287211 */ /* 0x002fc800078a10ff */
[----:B------:R-:W-:Y:S02]  /*30ba0*/  LEA.HI.X.SX32 R41, R18, R2, 0x2, P5 ;  /* 0x0000000212297211 */ /* 0x000fe400028f16ff */
[C---:B------:R-:W-:Y:S01]  /*30bb0*/  LEA R42, P6, R19.reuse, R0, 0x2 ;  /* 0x00000000132a7211 */ /* 0x040fe200078c10ff */
[----:B------:R-:W4:Y:S03]  /*30bc0*/  LDL.LU R18, [R1+0x23c] ;  /* 0x00023c0001127983 */ /* 0x000f260000300800 */
[----:B------:R-:W-:Y:S01]  /*30bd0*/  LEA.HI.X.SX32 R43, R19, R2, 0x2, P6 ;  /* 0x00000002132b7211 */ /* 0x000fe200030f16ff */
[----:B------:R2:W-:Y:S04]  /*30be0*/  STL.64 [R1+0xc00], R40 ;  /* 0x000c002801007387 */ /* 0x0005e80000100a00 */
[----:B------:R1:W-:Y:S01]  /*30bf0*/  STL.64 [R1+0xbf8], R42 ;  /* 0x000bf82a01007387 */ /* 0x0003e20000100a00 */
[----:B--2---:R-:W-:-:S04]  /*30c00*/  LEA R40, P5, R6, R0, 0x2 ;  /* 0x0000000006287211 */ /* 0x004fc800078a10ff */
[----:B------:R-:W-:Y:S02]  /*30c10*/  LEA.HI.X.SX32 R41, R6, R2, 0x2, P5 ;  /* 0x0000000206297211 */ /* 0x000fe400028f16ff */
[----:B------:R-:W2:Y:S04]  /*30c20*/  LDL.LU R6, [R1+0x238] ;  /* 0x0002380001067983 */ /* 0x000ea80000300800 */
[----:B------:R3:W-:Y:S01]  /*30c30*/  STL.64 [R1+0xbf0], R40 ;  /* 0x000bf02801007387 */ /* 0x0007e20000100a00 */
[----:B-1----:R-:W-:-:S04]  /*30c40*/  LEA R42, P6, R17, R0, 0x2 ;  /* 0x00000000112a7211 */ /* 0x002fc800078c10ff */
[----:B------:R-:W-:Y:S02]  /*30c50*/  LEA.HI.X.SX32 R43, R17, R2, 0x2, P6 ;  /* 0x00000002112b7211 */ /* 0x000fe400030f16ff */
[----:B------:R-:W2:Y:S04]  /*30c60*/  LDL.LU R17, [R1+0x234] ;  /* 0x0002340001117983 */ /* 0x000ea80000300800 */
[----:B------:R1:W-:Y:S04]  /*30c70*/  STL.64 [R1+0xbe8], R42 ;  /* 0x000be82a01007387 */ /* 0x0003e80000100a00 */
[----:B------:R-:W2:Y:S01]  /*30c80*/  LDL.LU R19, [R1+0x228] ;  /* 0x0002280001137983 */ /* 0x000ea20000300800 */
[----:B---3--:R-:W-:-:S04]  /*30c90*/  LEA R40, P5, R243, R0, 0x2 ;  /* 0x00000000f3287211 */ /* 0x008fc800078a10ff */
[----:B------:R-:W-:Y:S02]  /*30ca0*/  LEA.HI.X.SX32 R41, R243, R2, 0x2, P5 ;  /* 0x00000002f3297211 */ /* 0x000fe400028f16ff */
        /* <DEDUP_REMOVED lines=8> */
[----:B------:R-:W3:Y:S01]  /*30d30*/  LDL.LU R33, [R1+0x21c] ;  /* 0x00021c0001217983 */ /* 0x000ee20000300800 */
[----:B------:R-:W-:Y:S02]  /*30d40*/  IMAD R71, R45, R4, RZ ;  /* 0x000000042d477224 */ /* 0x000fe400078e02ff */
[----:B------:R-:W1:Y:S01]  /*30d50*/  LDC R4, c[0x0][0x240] ;  /* 0x00009000ff047b82 */ /* 0x000e620000000800 */
[----:B------:R-:W-:Y:S01]  /*30d60*/  IMAD R55, R48, R245, RZ ;  /* 0x000000f530377224 */ /* 0x000fe200078e02ff */
[----:B------:R1:W-:Y:S04]  /*30d70*/  STL.64 [R1+0xbd0], R40 ;  /* 0x000bd02801007387 */ /* 0x0003e80000100a00 */
[----:B------:R-:W3:Y:S01]  /*30d80*/  LDL.LU R48, [R1+0x6b4] ;  /* 0x0006b40001307983 */ /* 0x000ee20000300800 */
[----:B------:R-:W-:Y:S01]  /*30d90*/  IMAD R58, R44, R3, RZ ;  /* 0x000000032c3a7224 */ /* 0x000fe200078e02ff */
[----:B------:R-:W3:Y:S01]  /*30da0*/  LDC R245, c[0x0][0x240] ;  /* 0x00009000fff57b82 */ /* 0x000ee20000000800 */
[----:B------:R-:W-:-:S02]  /*30db0*/  IMAD R57, R49, R244, RZ ;  /* 0x000000f431397224 */ /* 0x000fc400078e02ff */
[----:B------:R-:W-:-:S05]  /*30dc0*/  IMAD R56, R66, R8, RZ ;  /* 0x0000000842387224 */ /* 0x000fca00078e02ff */
[----:B------:R-:W3:Y:S01]  /*30dd0*/  LDC R8, c[0x0][0x240] ;  /* 0x00009000ff087b82 */ /* 0x000ee20000000800 */
[----:B------:R-:W-:-:S04]  /*30de0*/  LEA R42, P6, R34, R0, 0x2 ;  /* 0x00000000222a7211 */ /* 0x000fc800078c10ff */
[----:B------:R-:W-:Y:S01]  /*30df0*/  LEA.HI.X.SX32 R43, R34, R2, 0x2, P6 ;  /* 0x00000002222b7211 */ /* 0x000fe200030f16ff */
[----:B-1----:R-:W-:Y:S01]  /*30e00*/  IMAD R59, R67, R4, RZ ;  /* 0x00000004433b7224 */ /* 0x002fe200078e02ff */
[----:B------:R-:W3:Y:S01]  /*30e10*/  LDL.LU R34, [R1+0x214] ;  /* 0x0002140001227983 */ /* 0x000ee20000300800 */
[----:B------:R-:W1:Y:S01]  /*30e20*/  LDC R3, c[0x0][0x240] ;  /* 0x00009000ff037b82 */ /* 0x000e620000000800 */
[C---:B------:R-:W-:Y:S02]  /*30e30*/  LEA R40, P5, R242.reuse, R0, 0x2 ;  /* 0x00000000f2287211 */ /* 0x040fe400078a10ff */
[----:B------:R4:W-:Y:S04]  /*30e40*/  STL.64 [R1+0xbc8], R42 ;  /* 0x000bc82a01007387 */ /* 0x0009e80000100a00 */
[----:B------:R-:W3:Y:S01]  /*30e50*/  LDL.LU R243, [R1+0x20c] ;  /* 0x00020c0001f37983 */ /* 0x000ee20000300800 */
[----:B------:R-:W-:Y:S01]  /*30e60*/  LEA.HI.X.SX32 R41, R242, R2, 0x2, P5 ;  /* 0x00000002f2297211 */ /* 0x000fe200028f16ff */
[----:B------:R-:W1:Y:S02]  /*30e70*/  LDC R4, c[0x0][0x240] ;  /* 0x00009000ff047b82 */ /* 0x000e640000000800 */
[----:B------:R-:W3:Y:S04]  /*30e80*/  LDL.LU R67, [R1+0x208] ;  /* 0x0002080001437983 */ /* 0x000ee80000300800 */
[----:B------:R4:W-:Y:S02]  /*30e90*/  STL.64 [R1+0xbc0], R40 ;  /* 0x000bc02801007387 */ /* 0x0009e40000100a00 */
[----:B------:R-:W1:Y:S02]  /*30ea0*/  LDC R244, c[0x0][0x240] ;  /* 0x00009000fff47b82 */ /* 0x000e640000000800 */
[----:B------:R-:W3:Y:S04]  /*30eb0*/  LDL.LU R44, [R1+0x6b8] ;  /* 0x0006b800012c7983 */ /* 0x000ee80000300800 */
[----:B------:R-:W3:Y:S01]  /*30ec0*/  LDL.LU R242, [R1+0x204] ;  /* 0x0002040001f27983 */ /* 0x000ee20000300800 */
[----:B----4-:R-:W-:-:S04]  /*30ed0*/  LEA R42, P6, R15, R0, 0x2 ;  /* 0x000000000f2a7211 */ /* 0x010fc800078c10ff */
[----:B------:R-:W-:Y:S02]  /*30ee0*/  LEA.HI.X.SX32 R43, R15, R2, 0x2, P6 ;  /* 0x000000020f2b7211 */ /* 0x000fe400030f16ff */
[----:B------:R-:W4:Y:S04]  /*30ef0*/  LDL.LU R15, [R1+0x1f8] ;  /* 0x0001f800010f7983 */ /* 0x000f280000300800 */
[----:B------:R2:W-:Y:S04]  /*30f00*/  STL.64 [R1+0xbb8], R42 ;  /* 0x000bb82a01007387 */ /* 0x0005e80000100a00 */
[----:B------:R-:W4:Y:S04]  /*30f10*/  LDL.LU R49, [R1+0x6bc] ;  /* 0x0006bc0001317983 */ /* 0x000f280000300800 */
[----:B------:R-:W4:Y:S01]  /*30f20*/  LDL.LU R66, [R1+0x1f4] ;  /* 0x0001f40001427983 */ /* 0x000f220000300800 */
[----:B------:R-:W-:-:S04]  /*30f30*/  LEA R40, P5, R18, R0, 0x2 ;  /* 0x0000000012287211 */ /* 0x000fc800078a10ff */
        /* <DEDUP_REMOVED lines=15> */
[----:B---3--:R-:W-:-:S04]  /*31030*/  LEA R40, P5, R16, R0, 0x2 ;  /* 0x0000000010287211 */ /* 0x008fc800078a10ff */
[----:B------:R-:W-:Y:S02]  /*31040*/  LEA.HI.X.SX32 R41, R16, R2, 0x2, P5 ;  /* 0x0000000210297211 */ /* 0x000fe400028f16ff */
        /* <DEDUP_REMOVED lines=16> */
[----:B------:R-:W-:-:S03]  /*31150*/  LEA R42, P6, R242, R0, 0x2 ;  /* 0x00000000f22a7211 */ /* 0x000fc600078c10ff */
[----:B------:R4:W-:Y:S01]  /*31160*/  STL.64 [R1+0xb70], R40 ;  /* 0x000b702801007387 */ /* 0x0009e20000100a00 */
[----:B------:R-:W-:-:S03]  /*31170*/  LEA.HI.X.SX32 R43, R242, R2, 0x2, P6 ;  /* 0x00000002f22b7211 */ /* 0x000fc600030f16ff */
[----:B------:R-:W3:Y:S01]  /*31180*/  LDL.LU R242, [R1+0x1c8] ;  /* 0x0001c80001f27983 */ /* 0x000ee20000300800 */
[----:B----4-:R-:W-:-:S03]  /*31190*/  LEA R40, P5, R15, R0, 0x2 ;  /* 0x000000000f287211 */ /* 0x010fc600078a10ff */
        /* <DEDUP_REMOVED lines=8> */
[----:B------:R-:W4:Y:S01]  /*31220*/  LDC R8, c[0x0][0x240] ;  /* 0x00009000ff087b82 */ /* 0x000f220000000800 */
[----:B--2---:R-:W-:-:S04]  /*31230*/  LEA R40, P5, R6, R0, 0x2 ;  /* 0x0000000006287211 */ /* 0x004fc800078a10ff */
[----:B------:R-:W-:Y:S02]  /*31240*/  LEA.HI.X.SX32 R41, R6, R2, 0x2, P5 ;  /* 0x0000000206297211 */ /* 0x000fe400028f16ff */
[----:B------:R-:W2:Y:S04]  /*31250*/  LDL.LU R6, [R1+0x1c0] ;  /* 0x0001c00001067983 */ /* 0x000ea80000300800 */
[----:B------:R1:W-:Y:S02]  /*31260*/  STL.64 [R1+0xb50], R40 ;  /* 0x000b502801007387 */ /* 0x0003e40000100a00 */
[----:B-1----:R-:W-:-:S04]  /*31270*/  LEA R42, P6, R17, R0, 0x2 ;  /* 0x00000000112a7211 */ /* 0x002fc800078c10ff */
[----:B------:R-:W-:Y:S02]  /*31280*/  LEA.HI.X.SX32 R43, R17, R2, 0x2, P6 ;  /* 0x00000002112b7211 */ /* 0x000fe400030f16ff */
[----:B------:R-:W2:Y:S01]  /*31290*/  LDL.LU R17, [R1+0x1bc] ;  /* 0x0001bc0001117983 */ /* 0x000ea20000300800 */
[----:B------:R-:W-:-:S04]  /*312a0*/  LEA R40, P5, R19, R0, 0x2 ;  /* 0x0000000013287211 */ /* 0x000fc800078a10ff */
[----:B------:R-:W-:Y:S01]  /*312b0*/  LEA.HI.X.SX32 R41, R19, R2, 0x2, P5 ;  /* 0x0000000213297211 */ /* 0x000fe200028f16ff */
[----:B------:R-:W-:Y:S04]  /*312c0*/  STL.64 [R1+0xb48], R42 ;  /* 0x000b482a01007387 */ /* 0x000fe80000100a00 */
[----:B------:R1:W-:Y:S04]  /*312d0*/  STL.64 [R1+0xb40], R40 ;  /* 0x000b402801007387 */ /* 0x0003e80000100a00 */
[----:B-1----:R-:W2:Y:S01]  /*312e0*/  LDL.LU R41, [R1+0x1b8] ;  /* 0x0001b80001297983 */ /* 0x002ea20000300800 */
[----:B---3--:R-:W-:-:S04]  /*312f0*/  LEA R44, P6, R16, R0, 0x2 ;  /* 0x00000000102c7211 */ /* 0x008fc800078c10ff */
[----:B------:R-:W-:Y:S02]  /*31300*/  LEA.HI.X.SX32 R45, R16, R2, 0x2, P6 ;  /* 0x00000002102d7211 */ /* 0x000fe400030f16ff */
[----:B------:R-:W3:Y:S04]  /*31310*/  LDL.LU R16, [R1+0x1b4] ;  /* 0x0001b40001107983 */ /* 0x000ee80000300800 */
[----:B------:R1:W-:Y:S04]  /*31320*/  STL.64 [R1+0xb38], R44 ;  /* 0x000b382c01007387 */ /* 0x0003e80000100a00 */
[----:B------:R-:W3:Y:S04]  /*31330*/  LDL.LU R63, [R1+0x6c4] ;  /* 0x0006c400013f7983 */ /* 0x000ee80000300800 */
[----:B------:R-:W3:Y:S01]  /*31340*/  LDL.LU R40, [R1+0x1ac] ;  /* 0x0001ac0001287983 */ /* 0x000ee20000300800 */
[----:B------:R-:W-:-:S04]  /*31350*/  LEA R42, P5, R33, R0, 0x2 ;  /* 0x00000000212a7211 */ /* 0x000fc800078a10ff */
[----:B------:R-:W-:Y:S02]  /*31360*/  LEA.HI.X.SX32 R43, R33, R2, 0x2, P5 ;  /* 0x00000002212b7211 */ /* 0x000fe400028f16ff */
[----:B------:R-:W3:Y:S04]  /*31370*/  LDL.LU R33, [R1+0x1a8] ;  /* 0x0001a80001217983 */ /* 0x000ee80000300800 */
[----:B------:R1:W-:Y:S02]  /*31380*/  STL.64 [R1+0xb30], R42 ;  /* 0x000b302a01007387 */ /* 0x0003e40000100a00 */
[----:B-1----:R-:W-:-:S04]  /*31390*/  LEA R44, P6, R34, R0, 0x2 ;  /* 0x00000000222c7211 */ /* 0x002fc800078c10ff */
[----:B------:R-:W-:Y:S02]  /*313a0*/  LEA.HI.X.SX32 R45, R34, R2, 0x2, P6 ;  /* 0x00000002222d7211 */ /* 0x000fe400030f16ff */
[----:B------:R-:W3:Y:S01]  /*313b0*/  LDL.LU R34, [R1+0x6c8] ;  /* 0x0006c80001227983 */ /* 0x000ee20000300800 */
[----:B------:R-:W-:-:S03]  /*313c0*/  LEA R42, P5, R243, R0, 0x2 ;  /* 0x00000000f32a7211 */ /* 0x000fc600078a10ff */
[----:B------:R1:W-:Y:S01]  /*313d0*/  STL.64 [R1+0xb28], R44 ;  /* 0x000b282c01007387 */ /* 0x0003e20000100a00 */
[----:B------:R-:W-:-:S03]  /*313e0*/  LEA.HI.X.SX32 R43, R243, R2, 0x2, P5 ;  /* 0x00000002f32b7211 */ /* 0x000fc600028f16ff */
[----:B------:R-:W3:Y:S04]  /*313f0*/  LDL.LU R243, [R1+0x1a4] ;  /* 0x0001a40001f37983 */ /* 0x000ee80000300800 */
[----:B------:R-:W3:Y:S04]  /*31400*/  LDL.LU R38, [R1+0x1a0] ;  /* 0x0001a00001267983 */ /* 0x000ee80000300800 */
[----:B------:R4:W-:Y:S04]  /*31410*/  STL.64 [R1+0xb20], R42 ;  /* 0x000b202a01007387 */ /* 0x0009e80000100a00 */
[----:B------:R-:W3:Y:S01]  /*31420*/  LDL.LU R62, [R1+0x6cc] ;  /* 0x0006cc00013e7983 */ /* 0x000ee20000300800 */
[----:B-1----:R-:W-:-:S04]  /*31430*/  LEA R44, P6, R242, R0, 0x2 ;  /* 0x00000000f22c7211 */ /* 0x002fc800078c10ff */
[----:B------:R-:W-:Y:S02]  /*31440*/  LEA.HI.X.SX32 R45, R242, R2, 0x2, P6 ;  /* 0x00000002f22d7211 */ /* 0x000fe400030f16ff */
[----:B------:R-:W3:Y:S04]  /*31450*/  LDL.LU R242, [R1+0x19c] ;  /* 0x00019c0001f27983 */ /* 0x000ee80000300800 */
[----:B------:R2:W-:Y:S01]  /*31460*/  STL.64 [R1+0xb18], R44 ;  /* 0x000b182c01007387 */ /* 0x0005e20000100a00 */
[----:B----4-:R-:W-:-:S03]  /*31470*/  LEA R42, P5, R15, R0, 0x2 ;  /* 0x000000000f2a7211 */ /* 0x010fc600078a10ff */
[----:B------:R-:W4:Y:S01]  /*31480*/  LDL.LU R19, [R1+0x6d0] ;  /* 0x0006d00001137983 */ /* 0x000f220000300800 */
[----:B------:R-:W-:-:S03]  /*31490*/  LEA.HI.X.SX32 R43, R15, R2, 0x2, P5 ;  /* 0x000000020f2b7211 */ /* 0x000fc600028f16ff */
        /* <DEDUP_REMOVED lines=15> */
[----:B---3--:R-:W-:-:S03]  /*31590*/  LEA R42, P5, R16, R0, 0x2 ;  /* 0x00000000102a7211 */ /* 0x008fc600078a10ff */
[----:B------:R1:W-:Y:S01]  /*315a0*/  STL.64 [R1+0xaf8], R44 ;  /* 0x000af82c01007387 */ /* 0x0003e20000100a00 */
[----:B------:R-:W-:-:S03]  /*315b0*/  LEA.HI.X.SX32 R43, R16, R2, 0x2, P5 ;  /* 0x00000002102b7211 */ /* 0x000fc600028f16ff */
[----:B------:R-:W3:Y:S01]  /*315c0*/  LDL.LU R16, [R1+0x180] ;  /* 0x0001800001107983 */ /* 0x000ee20000300800 */
[----:B-1----:R-:W-:-:S03]  /*315d0*/  LEA R44, P6, R40, R0, 0x2 ;  /* 0x00000000282c7211 */ /* 0x002fc600078c10ff */
[----:B------:R1:W-:Y:S01]  /*315e0*/  STL.64 [R1+0xaf0], R42 ;  /* 0x000af02a01007387 */ /* 0x0003e20000100a00 */
[----:B------:R-:W-:-:S03]  /*315f0*/  LEA.HI.X.SX32 R45, R40, R2, 0x2, P6 ;  /* 0x00000002282d7211 */ /* 0x000fc600030f16ff */
        /* <DEDUP_REMOVED lines=8> */
[C---:B------:R-:W-:Y:S01]  /*31680*/  LEA R42, P5, R38.reuse, R0, 0x2 ;  /* 0x00000000262a7211 */ /* 0x040fe200078a10ff */
[----:B------:R-:W3:Y:S03]  /*31690*/  LDL.LU R243, [R1+0x170] ;  /* 0x0001700001f37983 */ /* 0x000ee60000300800 */
[----:B------:R-:W-:Y:S01]  /*316a0*/  LEA.HI.X.SX32 R43, R38, R2, 0x2, P5 ;  /* 0x00000002262b7211 */ /* 0x000fe200028f16ff */
[----:B------:R1:W-:Y:S04]  /*316b0*/  STL.64 [R1+0xad8], R44 ;  /* 0x000ad82c01007387 */ /* 0x0003e80000100a00 */
[----:B------:R4:W-:Y:S01]  /*316c0*/  STL.64 [R1+0xad0], R42 ;  /* 0x000ad02a01007387 */ /* 0x0009e20000100a00 */
[----:B-1----:R-:W-:-:S04]  /*316d0*/  LEA R44, P6, R242, R0, 0x2 ;  /* 0x00000000f22c7211 */ /* 0x002fc800078c10ff */
        /* <DEDUP_REMOVED lines=30> */
[----:B------:R1:W-:Y:S01]  /*318c0*/  STL.64 [R1+0xa90], R42 ;  /* 0x000a902a01007387 */ /* 0x0003e20000100a00 */
[----:B------:R-:W-:-:S03]  /*318d0*/  LEA R44, P6, R33, R0, 0x2 ;  /* 0x00000000212c7211 */ /* 0x000fc600078c10ff */
[----:B------:R-:W3:Y:S01]  /*318e0*/  LDL.LU R65, [R1+0x6dc] ;  /* 0x0006dc0001417983 */ /* 0x000ee20000300800 */
[----:B------:R-:W-:-:S03]  /*318f0*/  LEA.HI.X.SX32 R45, R33, R2, 0x2, P6 ;  /* 0x00000002212d7211 */ /* 0x000fc600030f16ff */
[----:B------:R-:W3:Y:S01]  /*31900*/  LDL.LU R33, [R1+0x14c] ;  /* 0x00014c0001217983 */ /* 0x000ee20000300800 */
[----:B------:R-:W-:Y:S02]  /*31910*/  IMAD R21, R21, R3, RZ ;  /* 0x0000000315157224 */ /* 0x000fe400078e02ff */
[----:B------:R-:W1:Y:S01]  /*31920*/  LDC R3, c[0x0][0x240] ;  /* 0x00009000ff037b82 */ /* 0x000e620000000800 */
[----:B------:R1:W-:Y:S01]  /*31930*/  STL.64 [R1+0xa88], R44 ;  /* 0x000a882c01007387 */ /* 0x0003e20000100a00 */
[----:B------:R-:W-:Y:S02]  /*31940*/  IMAD R50, R62, R8, RZ ;  /* 0x000000083e327224 */ /* 0x000fe400078e02ff */
[----:B------:R-:W-:-:S04]  /*31950*/  IMAD R18, R18, R245, RZ ;  /* 0x000000f512127224 */ /* 0x000fc800078e02ff */
[----:B------:R-:W4:Y:S01]  /*31960*/  LDC R245, c[0x0][0x240] ;  /* 0x00009000fff57b82 */ /* 0x000f220000000800 */
[----:B-1----:R-:W-:Y:S01]  /*31970*/  LEA R42, P5, R243, R0, 0x2 ;  /* 0x00000000f32a7211 */ /* 0x002fe200078a10ff */
[----:B------:R-:W-:-:S06]  /*31980*/  IMAD R48, R48, R4, RZ ;  /* 0x0000000430307224 */ /* 0x000fcc00078e02ff */
[----:B------:R-:W1:Y:S01]  /*31990*/  LDC R8, c[0x0][0x240] ;  /* 0x00009000ff087b82 */ /* 0x000e620000000800 */
[----:B------:R-:W-:Y:S02]  /*319a0*/  LEA.HI.X.SX32 R43, R243, R2, 0x2, P5 ;  /* 0x00000002f32b7211 */ /* 0x000fe400028f16ff */
[----:B------:R-:W3:Y:S04]  /*319b0*/  LDL.LU R243, [R1+0x148] ;  /* 0x0001480001f37983 */ /* 0x000ee80000300800 */
[----:B------:R-:W3:Y:S01]  /*319c0*/  LDL.LU R62, [R1+0x144] ;  /* 0x00014400013e7983 */ /* 0x000ee20000300800 */
[----:B------:R-:W-:Y:S01]  /*319d0*/  IMAD R53, R63, R3, RZ ;  /* 0x000000033f357224 */ /* 0x000fe200078e02ff */
[----:B------:R-:W1:Y:S02]  /*319e0*/  LDC R4, c[0x0][0x240] ;  /* 0x00009000ff047b82 */ /* 0x000e640000000800 */
[----:B------:R4:W-:Y:S04]  /*319f0*/  STL.64 [R1+0xa80], R42 ;  /* 0x000a802a01007387 */ /* 0x0009e80000100a00 */
[----:B------:R-:W3:Y:S01]  /*31a00*/  LDL.LU R63, [R1+0x6e0] ;  /* 0x0006e000013f7983 */ /* 0x000ee20000300800 */
[C---:B------:R-:W-:Y:S01]  /*31a10*/  LEA R44, P6, R242.reuse, R0, 0x2 ;  /* 0x00000000f22c7211 */ /* 0x040fe200078c10ff */
[----:B----4-:R-:W-:Y:S01]  /*31a20*/  IMAD R54, R67, R245, RZ ;  /* 0x000000f543367224 */ /* 0x010fe200078e02ff */
[----:B------:R-:W4:Y:S02]  /*31a30*/  LDC R3, c[0x0][0x240] ;  /* 0x00009000ff037b82 */ /* 0x000f240000000800 */
[----:B------:R-:W-:-:S02]  /*31a40*/  LEA.HI.X.SX32 R45, R242, R2, 0x2, P6 ;  /* 0x00000002f22d7211 */ /* 0x000fc400030f16ff */
[----:B------:R-:W4:Y:S01]  /*31a50*/  LDL.LU R242, [R1+0x140] ;  /* 0x0001400001f27983 */ /* 0x000f220000300800 */
[----:B------:R-:W-:-:S03]  /*31a60*/  LEA R42, P5, R15, R0, 0x2 ;  /* 0x000000000f2a7211 */ /* 0x000fc600078a10ff */
[----:B------:R2:W-:Y:S01]  /*31a70*/  STL.64 [R1+0xa78], R44 ;  /* 0x000a782c01007387 */ /* 0x0005e20000100a00 */
[----:B-1----:R-:W-:Y:S01]  /*31a80*/  IMAD R34, R34, R4, RZ ;  /* 0x0000000422227224 */ /* 0x002fe200078e02ff */
[----:B------:R-:W1:Y:S01]  /*31a90*/  LDC R245, c[0x0][0x240] ;  /* 0x00009000fff57b82 */ /* 0x000e620000000800 */
[----:B------:R-:W-:Y:S01]  /*31aa0*/  LEA.HI.X.SX32 R43, R15, R2, 0x2, P5 ;  /* 0x000000020f2b7211 */ /* 0x000fe200028f16ff */
[----:B------:R-:W4:Y:S04]  /*31ab0*/  LDL.LU R38, [R1+0x6e4] ;  /* 0x0006e40001267983 */ /* 0x000f280000300800 */
[----:B------:R-:W4:Y:S02]  /*31ac0*/  LDL.LU R15, [R1+0x13c] ;  /* 0x00013c00010f7983 */ /* 0x000f240000300800 */
[----:B------:R-:W1:Y:S02]  /*31ad0*/  LDC R4, c[0x0][0x240] ;  /* 0x00009000ff047b82 */ /* 0x000e640000000800 */
[----:B------:R-:W4:Y:S04]  /*31ae0*/  LDL.LU R66, [R1+0x138] ;  /* 0x0001380001427983 */ /* 0x000f280000300800 */
[----:B------:R2:W-:Y:S02]  /*31af0*/  STL.64 [R1+0xa70], R42 ;  /* 0x000a702a01007387 */ /* 0x0005e40000100a00 */
        /* <DEDUP_REMOVED lines=9> */
[----:B-1----:R-:W-:-:S04]  /*31b90*/  LEA R44, P6, R41, R0, 0x2 ;  /* 0x00000000292c7211 */ /* 0x002fc800078c10ff */
        /* <DEDUP_REMOVED lines=22> */
[----:B----4-:R-:W-:-:S04]  /*31d00*/  LEA R44, P6, R242, R0, 0x2 ;  /* 0x00000000f22c7211 */ /* 0x010fc800078c10ff */
[----:B------:R-:W-:Y:S02]  /*31d10*/  LEA.HI.X.SX32 R45, R242, R2, 0x2, P6 ;  /* 0x00000002f22d7211 */ /* 0x000fe400030f16ff */
[----:B------:R-:W4:Y:S04]  /*31d20*/  LDL.LU R242, [R1+0x110] ;  /* 0x0001100001f27983 */ /* 0x000f280000300800 */
[----:B------:R1:W-:Y:S02]  /*31d30*/  STL.64 [R1+0xa28], R44 ;  /* 0x000a282c01007387 */ /* 0x0003e40000100a00 */
[----:B-1----:R-:W-:-:S04]  /*31d40*/  LEA R42, P5, R15, R0, 0x2 ;  /* 0x000000000f2a7211 */ /* 0x002fc800078a10ff */
[----:B------:R-:W-:Y:S02]  /*31d50*/  LEA.HI.X.SX32 R43, R15, R2, 0x2, P5 ;  /* 0x000000020f2b7211 */ /* 0x000fe400028f16ff */
[----:B------:R-:W4:Y:S01]  /*31d60*/  LDL.LU R15, [R1+0x10c] ;  /* 0x00010c00010f7983 */ /* 0x000f220000300800 */
[----:B------:R-:W-:-:S03]  /*31d70*/  LEA R44, P6, R66, R0, 0x2 ;  /* 0x00000000422c7211 */ /* 0x000fc600078c10ff */
[----:B------:R2:W-:Y:S01]  /*31d80*/  STL.64 [R1+0xa20], R42 ;  /* 0x000a202a01007387 */ /* 0x0005e20000100a00 */
[----:B------:R-:W-:-:S05]  /*31d90*/  LEA.HI.X.SX32 R45, R66, R2, 0x2, P6 ;  /* 0x00000002422d7211 */ /* 0x000fca00030f16ff */
[----:B------:R1:W-:Y:S01]  /*31da0*/  STL.64 [R1+0xa18], R44 ;  /* 0x000a182c01007387 */ /* 0x0003e20000100a00 */
[----:B------:R-:W-:Y:S02]  /*31db0*/  IMAD R51, R64, R3, RZ ;  /* 0x0000000340337224 */ /* 0x000fe400078e02ff */
[----:B------:R-:W-:Y:S01]  /*31dc0*/  IMAD R78, R65, R4, RZ ;  /* 0x00000004414e7224 */ /* 0x000fe200078e02ff */
[----:B------:R-:W4:Y:S01]  /*31dd0*/  LDC R3, c[0x0][0x240] ;  /* 0x00009000ff037b82 */ /* 0x000f220000000800 */
[----:B------:R-:W-:-:S07]  /*31de0*/  IMAD R49, R49, R244, RZ ;  /* 0x000000f431317224 */ /* 0x000fce00078e02ff */
[----:B------:R-:W3:Y:S01]  /*31df0*/  LDC R244, c[0x0][0x240] ;  /* 0x00009000fff47b82 */ /* 0x000ee20000000800 */
[----:B------:R-:W-:-:S07]  /*31e00*/  IMAD R79, R63, R8, RZ ;  /* 0x000000083f4f7224 */ /* 0x000fce00078e02ff */
[----:B------:R-:W4:Y:S08]  /*31e10*/  LDC R4, c[0x0][0x240] ;  /* 0x00009000ff047b82 */ /* 0x000f300000000800 */
[----:B------:R-:W4:Y:S01]  /*31e20*/  LDC R8, c[0x0][0x240] ;  /* 0x00009000ff087b82 */ /* 0x000f220000000800 */
        /* <DEDUP_REMOVED lines=22> */
[----:B------:R-:W4:Y:S03]  /*31f90*/  LDC R244, c[0x0][0x240] ;  /* 0x00009000fff47b82 */ /* 0x000f260000000800 */
[----:B------:R1:W-:Y:S02]  /*31fa0*/  STL.64 [R1+0x9f0], R42 ;  /* 0x0009f02a01007387 */ /* 0x0003e40000100a00 */
[----:B-1----:R-:W-:-:S02]  /*31fb0*/  LEA R44, P6, R33, R0, 0x2 ;  /* 0x00000000212c7211 */ /* 0x002fc400078c10ff */
[----:B------:R-:W3:Y:S02]  /*31fc0*/  LDL.LU R67, [R1+0x6f0] ;  /* 0x0006f00001437983 */ /* 0x000ee40000300800 */
[----:B------:R-:W-:Y:S01]  /*31fd0*/  LEA.HI.X.SX32 R45, R33, R2, 0x2, P6 ;  /* 0x00000002212d7211 */ /* 0x000fe200030f16ff */
[----:B------:R-:W1:Y:S01]  /*31fe0*/  LDC R245, c[0x0][0x240] ;  /* 0x00009000fff57b82 */ /* 0x000e620000000800 */
[----:B------:R-:W3:Y:S04]  /*31ff0*/  LDL.LU R33, [R1+0xf0] ;  /* 0x0000f00001217983 */ /* 0x000ee80000300800 */
[----:B------:R-:W3:Y:S04]  /*32000*/  LDL.LU R66, [R1+0xec] ;  /* 0x0000ec0001427983 */ /* 0x000ee80000300800 */
[----:B------:R4:W-:Y:S04]  /*32010*/  STL.64 [R1+0x9e8], R44 ;  /* 0x0009e82c01007387 */ /* 0x0009e80000100a00 */
[----:B------:R-:W3:Y:S01]  /*32020*/  LDL.LU R63, [R1+0xe8] ;  /* 0x0000e800013f7983 */ /* 0x000ee20000300800 */
[----:B------:R-:W-:-:S04]  /*32030*/  LEA R42, P5, R243, R0, 0x2 ;  /* 0x00000000f32a7211 */ /* 0x000fc800078a10ff */
[----:B------:R-:W-:-:S05]  /*32040*/  LEA.HI.X.SX32 R43, R243, R2, 0x2, P5 ;  /* 0x00000002f32b7211 */ /* 0x000fca00028f16ff */
[----:B------:R1:W-:Y:S04]  /*32050*/  STL.64 [R1+0x9e0], R42 ;  /* 0x0009e02a01007387 */ /* 0x0003e80000100a00 */
[----:B------:R-:W3:Y:S04]  /*32060*/  LDL.LU R243, [R1+0x6f4] ;  /* 0x0006f40001f37983 */ /* 0x000ee80000300800 */
[----:B------:R-:W3:Y:S01]  /*32070*/  LDL.LU R40, [R1+0xe4] ;  /* 0x0000e40001287983 */ /* 0x000ee20000300800 */
[----:B----4-:R-:W-:-:S04]  /*32080*/  LEA R44, P6, R242, R0, 0x2 ;  /* 0x00000000f22c7211 */ /* 0x010fc800078c10ff */
[----:B------:R-:W-:-:S05]  /*32090*/  LEA.HI.X.SX32 R45, R242, R2, 0x2, P6 ;  /* 0x00000002f22d7211 */ /* 0x000fca00030f16ff */
[----:B------:R2:W-:Y:S04]  /*320a0*/  STL.64 [R1+0x9d8], R44 ;  /* 0x0009d82c01007387 */ /* 0x0005e80000100a00 */
[----:B------:R-:W4:Y:S01]  /*320b0*/  LDL.LU R242, [R1+0x6f8] ;  /* 0x0006f80001f27983 */ /* 0x000f220000300800 */
[----:B-1----:R-:W-:-:S04]  /*320c0*/  LEA R42, P5, R15, R0, 0x2 ;  /* 0x000000000f2a7211 */ /* 0x002fc800078a10ff */
[----:B------:R-:W-:Y:S02]  /*320d0*/  LEA.HI.X.SX32 R43, R15, R2, 0x2, P5 ;  /* 0x000000020f2b7211 */ /* 0x000fe400028f16ff */
[----:B------:R-:W4:Y:S04]  /*320e0*/  LDL.LU R15, [R1+0xe0] ;  /* 0x0000e000010f7983 */ /* 0x000f280000300800 */
[----:B------:R-:W4:Y:S04]  /*320f0*/  LDL.LU R62, [R1+0xdc] ;  /* 0x0000dc00013e7983 */ /* 0x000f280000300800 */
[----:B------:R1:W-:Y:S01]  /*32100*/  STL.64 [R1+0x9d0], R42 ;  /* 0x0009d02a01007387 */ /* 0x0003e20000100a00 */
[----:B------:R-:W-:-:S02]  /*32110*/  IMAD R46, R38, R244, RZ ;  /* 0x000000f4262e7224 */ /* 0x000fc400078e02ff */
        /* <DEDUP_REMOVED lines=18> */
[----:B-1----:R-:W-:Y:S01]  /*32240*/  LEA R44, P6, R65, R0, 0x2 ;  /* 0x00000000412c7211 */ /* 0x002fe200078c10ff */
[----:B------:R-:W-:Y:S02]  /*32250*/  IMAD R241, R67, R4, RZ ;  /* 0x0000000443f17224 */ /* 0x000fe400078e02ff */
[----:B------:R-:W3:Y:S01]  /*32260*/  LDL.LU R67, [R1+0xc4] ;  /* 0x0000c40001437983 */ /* 0x000ee20000300800 */
[----:B------:R-:W-:Y:S01]  /*32270*/  LEA.HI.X.SX32 R45, R65, R2, 0x2, P6 ;  /* 0x00000002412d7211 */ /* 0x000fe200030f16ff */
[----:B------:R-:W-:Y:S01]  /*32280*/  IMAD R240, R64, R3, RZ ;  /* 0x0000000340f07224 */ /* 0x000fe200078e02ff */
[C---:B------:R-:W-:Y:S01]  /*32290*/  LEA R42, P5, R33.reuse, R0, 0x2 ;  /* 0x00000000212a7211 */ /* 0x040fe200078a10ff */
[----:B------:R-:W1:Y:S02]  /*322a0*/  LDC R3, c[0x0][0x240] ;  /* 0x00009000ff037b82 */ /* 0x000e640000000800 */
[----:B------:R1:W-:Y:S01]  /*322b0*/  STL.64 [R1+0x9a8], R44 ;  /* 0x0009a82c01007387 */ /* 0x0003e20000100a00 */
[----:B------:R-:W-:-:S03]  /*322c0*/  LEA.HI.X.SX32 R43, R33, R2, 0x2, P5 ;  /* 0x00000002212b7211 */ /* 0x000fc600028f16ff */
[----:B------:R-:W3:Y:S02]  /*322d0*/  LDL.LU R33, [R1+0xc0] ;  /* 0x0000c00001217983 */ /* 0x000ee40000300800 */
[----:B------:R-:W3:Y:S02]  /*322e0*/  LDC R4, c[0x0][0x240] ;  /* 0x00009000ff047b82 */ /* 0x000ee40000000800 */
[----:B------:R1:W-:Y:S02]  /*322f0*/  STL.64 [R1+0x9a0], R42 ;  /* 0x0009a02a01007387 */ /* 0x0003e40000100a00 */
[----:B-1----:R-:W-:-:S04]  /*32300*/  LEA R44, P6, R66, R0, 0x2 ;  /* 0x00000000422c7211 */ /* 0x002fc800078c10ff */
[----:B------:R-:W-:Y:S02]  /*32310*/  LEA.HI.X.SX32 R45, R66, R2, 0x2, P6 ;  /* 0x00000002422d7211 */ /* 0x000fe400030f16ff */
[----:B------:R-:W3:Y:S01]  /*32320*/  LDL.LU R66, [R1+0xbc] ;  /* 0x0000bc0001427983 */ /* 0x000ee20000300800 */
[----:B------:R-:W-:-:S03]  /*32330*/  LEA R42, P5, R63, R0, 0x2 ;  /* 0x000000003f2a7211 */ /* 0x000fc600078a10ff */
[----:B------:R1:W-:Y:S01]  /*32340*/  STL.64 [R1+0x998], R44 ;  /* 0x0009982c01007387 */ /* 0x0003e20000100a00 */
[----:B------:R-:W-:-:S05]  /*32350*/  LEA.HI.X.SX32 R43, R63, R2, 0x2, P5 ;  /* 0x000000023f2b7211 */ /* 0x000fca00028f16ff */
[----:B------:R4:W-:Y:S01]  /*32360*/  STL.64 [R1+0x990], R42 ;  /* 0x0009902a01007387 */ /* 0x0009e20000100a00 */
[----:B-1----:R-:W-:-:S04]  /*32370*/  LEA R44, P6, R40, R0, 0x2 ;  /* 0x00000000282c7211 */ /* 0x002fc800078c10ff */
[----:B------:R-:W-:Y:S02]  /*32380*/  LEA.HI.X.SX32 R45, R40, R2, 0x2, P6 ;  /* 0x00000002282d7211 */ /* 0x000fe400030f16ff */
        /* <DEDUP_REMOVED lines=24> */
[----:B------:R1:W-:Y:S04]  /*32510*/  STL.64 [R1+0x958], R44 ;  /* 0x0009582c01007387 */ /* 0x0003e80000100a00 */
[----:B------:R-:W3:Y:S01]  /*32520*/  LDL.LU R141, [R1+0x700] ;  /* 0x00070000018d7983 */ /* 0x000ee20000300800 */
[----:B-1----:R-:W-:-:S04]  /*32530*/  LEA R42, P5, R67, R0, 0x2 ;  /* 0x00000000432a7211 */ /* 0x002fc800078a10ff */
[----:B------:R-:W-:Y:S02]  /*32540*/  LEA.HI.X.SX32 R43, R67, R2, 0x2, P5 ;  /* 0x00000002432b7211 */ /* 0x000fe400028f16ff */
        /* <DEDUP_REMOVED lines=16> */
[----:B------:R2:W-:Y:S04]  /*32650*/  STL.64 [R1+0x938], R44 ;  /* 0x0009382c01007387 */ /* 0x0005e80000100a00 */
[----:B------:R-:W3:Y:S01]  /*32660*/  LDL.LU R65, [R1+0x70c] ;  /* 0x00070c0001417983 */ /* 0x000ee20000300800 */
[----:B----4-:R-:W-:-:S04]  /*32670*/  LEA R42, P5, R15, R0, 0x2 ;  /* 0x000000000f2a7211 */ /* 0x010fc800078a10ff */
[----:B------:R-:W-:Y:S02]  /*32680*/  LEA.HI.X.SX32 R43, R15, R2, 0x2, P5 ;  /* 0x000000020f2b7211 */ /* 0x000fe400028f16ff */
        /* <DEDUP_REMOVED lines=46> */
[----:B------:R-:W-:Y:S01]  /*32970*/  IMAD R4, R65, R4, RZ ;  /* 0x0000000441047224 */ /* 0x000fe200078e02ff */
[----:B--2---:R-:W-:-:S04]  /*32980*/  LEA R42, P5, R6, R0, 0x2 ;  /* 0x00000000062a7211 */ /* 0x004fc800078a10ff */
[----:B------:R-:W-:Y:S02]  /*32990*/  LEA.HI.X.SX32 R43, R6, R2, 0x2, P5 ;  /* 0x00000002062b7211 */ /* 0x000fe400028f16ff */
[----:B------:R-:W2:Y:S04]  /*329a0*/  LDL.LU R6, [R1+0x3bc] ;  /* 0x0003bc0001067983 */ /* 0x000ea80000300800 */
[----:B------:R1:W-:Y:S04]  /*329b0*/  STL.64 [R1+0x8d0], R42 ;  /* 0x0008d02a01007387 */ /* 0x0003e80000100a00 */
[----:B------:R-:W2:Y:S01]  /*329c0*/  LDL.LU R62, [R1+0x3c0] ;  /* 0x0003c000013e7983 */ /* 0x000ea20000300800 */
[----:B-1----:R-:W-:-:S04]  /*329d0*/  LEA R44, P6, R38, R0, 0x2 ;  /* 0x00000000262c7211 */ /* 0x002fc800078c10ff */
[----:B------:R-:W-:-:S05]  /*329e0*/  LEA.HI.X.SX32 R45, R38, R2, 0x2, P6 ;  /* 0x00000002262d7211 */ /* 0x000fca00030f16ff */
        /* <DEDUP_REMOVED lines=8> */
[----:B------:R-:W-:-:S03]  /*32a70*/  IMAD R3, R63, R3, RZ ;  /* 0x000000033f037224 */ /* 0x000fc600078e02ff */
[----:B------:R1:W-:Y:S02]  /*32a80*/  STL.64 [R1+0x8b8], R44 ;  /* 0x0008b82c01007387 */ /* 0x0003e40000100a00 */
[----:B-1----:R-:W-:-:S04]  /*32a90*/  LEA R42, P5, R67, R0, 0x2 ;  /* 0x00000000432a7211 */ /* 0x002fc800078a10ff */
[----:B------:R-:W-:Y:S01]  /*32aa0*/  LEA.HI.X.SX32 R43, R67, R2, 0x2, P5 ;  /* 0x00000002432b7211 */ /* 0x000fe200028f16ff */
[----:B------:R-:W-:Y:S01]  /*32ab0*/  IMAD R242, R242, R244, RZ ;  /* 0x000000f4f2f27224 */ /* 0x000fe200078e02ff */
[----:B------:R-:W1:Y:S03]  /*32ac0*/  LDC R67, c[0x0][0x240] ;  /* 0x00009000ff437b82 */ /* 0x000e660000000800 */
[----:B------:R1:W-:Y:S01]  /*32ad0*/  STL.64 [R1+0x8b0], R42 ;  /* 0x0008b02a01007387 */ /* 0x0003e20000100a00 */
[----:B------:R-:W-:-:S04]  /*32ae0*/  LEA R44, P6, R33, R0, 0x2 ;  /* 0x00000000212c7211 */ /* 0x000fc800078c10ff */
[----:B------:R-:W4:Y:S01]  /*32af0*/  LDC R244, c[0x0][0x240] ;  /* 0x00009000fff47b82 */ /* 0x000f220000000800 */
[----:B------:R-:W-:Y:S01]  /*32b00*/  LEA.HI.X.SX32 R45, R33, R2, 0x2, P6 ;  /* 0x00000002212d7211 */ /* 0x000fe200030f16ff */
[----:B-1----:R-:W3:Y:S04]  /*32b10*/  LDL.LU R42, [R1+0x714] ;  /* 0x00071400012a7983 */ /* 0x002ee80000300800 */
[----:B------:R-:W3:Y:S04]  /*32b20*/  LDL.LU R63, [R1+0x3cc] ;  /* 0x0003cc00013f7983 */ /* 0x000ee80000300800 */
[----:B------:R-:W3:Y:S04]  /*32b30*/  LDL.LU R33, [R1+0x718] ;  /* 0x0007180001217983 */ /* 0x000ee80000300800 */
[----:B------:R-:W3:Y:S01]  /*32b40*/  LDL.LU R38, [R1+0x3d0] ;  /* 0x0003d00001267983 */ /* 0x000ee20000300800 */
[----:B------:R-:W-:-:S03]  /*32b50*/  LEA R64, P5, R66, R0, 0x2 ;  /* 0x0000000042407211 */ /* 0x000fc600078a10ff */
[----:B------:R1:W-:Y:S01]  /*32b60*/  STL.64 [R1+0x8a8], R44 ;  /* 0x0008a82c01007387 */ /* 0x0003e20000100a00 */
[----:B------:R-:W-:-:S03]  /*32b70*/  LEA.HI.X.SX32 R65, R66, R2, 0x2, P5 ;  /* 0x0000000242417211 */ /* 0x000fc600028f16ff */
[----:B------:R-:W3:Y:S01]  /*32b80*/  LDL.LU R66, [R1+0x3d4] ;  /* 0x0003d40001427983 */ /* 0x000ee20000300800 */
[----:B------:R-:W-:Y:S02]  /*32b90*/  IMAD R243, R243, R8, RZ ;  /* 0x00000008f3f37224 */ /* 0x000fe400078e02ff */
[----:B------:R-:W4:Y:S01]  /*32ba0*/  LDC R8, c[0x0][0x240] ;  /* 0x00009000ff087b82 */ /* 0x000f220000000800 */
[----:B------:R-:W3:Y:S01]  /*32bb0*/  LDL.LU R143, [R1+0x3d8] ;  /* 0x0003d800018f7983 */ /* 0x000ee20000300800 */
[----:B-1----:R-:W-:-:S03]  /*32bc0*/  LEA R44, P6, R40, R0, 0x2 ;  /* 0x00000000282c7211 */ /* 0x002fc600078c10ff */
[----:B------:R4:W-:Y:S01]  /*32bd0*/  STL.64 [R1+0x8a0], R64 ;  /* 0x0008a04001007387 */ /* 0x0009e20000100a00 */
[----:B------:R-:W-:-:S03]  /*32be0*/  LEA.HI.X.SX32 R45, R40, R2, 0x2, P6 ;  /* 0x00000002282d7211 */ /* 0x000fc600030f16ff */
[----:B------:R-:W3:Y:S04]  /*32bf0*/  LDL.LU R43, [R1+0x71c] ;  /* 0x00071c00012b7983 */ /* 0x000ee80000300800 */
[----:B------:R-:W3:Y:S01]  /*32c00*/  LDL.LU R142, [R1+0x3dc] ;  /* 0x0003dc00018e7983 */ /* 0x000ee20000300800 */
[----:B----4-:R-:W-:-:S03]  /*32c10*/  LEA R64, P5, R15, R0, 0x2 ;  /* 0x000000000f407211 */ /* 0x010fc600078a10ff */
[----:B------:R2:W-:Y:S01]  /*32c20*/  STL.64 [R1+0x898], R44 ;  /* 0x0008982c01007387 */ /* 0x0005e20000100a00 */
[----:B------:R-:W-:-:S03]  /*32c30*/  LEA.HI.X.SX32 R65, R15, R2, 0x2, P5 ;  /* 0x000000020f417211 */ /* 0x000fc600028f16ff */
[----:B------:R-:W4:Y:S04]  /*32c40*/  LDL.LU R15, [R1+0x720] ;  /* 0x00072000010f7983 */ /* 0x000f280000300800 */
[----:B------:R-:W4:Y:S01]  /*32c50*/  LDL.LU R40, [R1+0x3e0] ;  /* 0x0003e00001287983 */ /* 0x000f220000300800 */
[----:B------:R-:W-:-:S03]  /*32c60*/  IMAD R244, R169, R244, RZ ;  /* 0x000000f4a9f47224 */ /* 0x000fc600078e02ff */
[----:B------:R-:W4:Y:S04]  /*32c70*/  LDL.LU R169, [R1+0x3e4] ;  /* 0x0003e40001a97983 */ /* 0x000f280000300800 */
[----:B------:R1:W-:Y:S01]  /*32c80*/  STL.64 [R1+0x890], R64 ;  /* 0x0008904001007387 */ /* 0x0003e20000100a00 */
[----:B------:R-:W-:Y:S01]  /*32c90*/  IMAD R8, R168, R8, RZ ;  /* 0x00000008a8087224 */ /* 0x000fe200078e02ff */
[----:B--2---:R-:W-:-:S04]  /*32ca0*/  LEA R44, P6, R6, R0, 0x2 ;  /* 0x00000000062c7211 */ /* 0x004fc800078c10ff */
[----:B------:R-:W-:Y:S02]  /*32cb0*/  LEA.HI.X.SX32 R45, R6, R2, 0x2, P6 ;  /* 0x00000002062d7211 */ /* 0x000fe400030f16ff */
[----:B------:R-:W2:Y:S01]  /*32cc0*/  LDL.LU R6, [R1+0x3e8] ;  /* 0x0003e80001067983 */ /* 0x000ea20000300800 */
[----:B-1----:R-:W-:-:S03]  /*32cd0*/  LEA R64, P5, R62, R0, 0x2 ;  /* 0x000000003e407211 */ /* 0x002fc600078a10ff */
[----:B------:R1:W-:Y:S01]  /*32ce0*/  STL.64 [R1+0x888], R44 ;  /* 0x0008882c01007387 */ /* 0x0003e20000100a00 */
[----:B------:R-:W-:-:S03]  /*32cf0*/  LEA.HI.X.SX32 R65, R62, R2, 0x2, P5 ;  /* 0x000000023e417211 */ /* 0x000fc600028f16ff */
[----:B------:R-:W2:Y:S04]  /*32d00*/  LDL.LU R62, [R1+0x724] ;  /* 0x00072400013e7983 */ /* 0x000ea80000300800 */
        /* <DEDUP_REMOVED lines=23> */
[----:B------:R-:W-:Y:S01]  /*32e80*/  LEA.HI.X.SX32 R65, R143, R2, 0x2, P5 ;  /* 0x000000028f417211 */ /* 0x000fe200028f16ff */
[----:B------:R-:W-:Y:S02]  /*32e90*/  IMAD R17, R17, R245, RZ ;  /* 0x000000f511117224 */ /* 0x000fe400078e02ff */
[----:B------:R-:W4:Y:S02]  /*32ea0*/  LDC R245, c[0x0][0x240] ;  /* 0x00009000fff57b82 */ /* 0x000f240000000800 */
[----:B------:R4:W-:Y:S01]  /*32eb0*/  STL.64 [R1+0x850], R64 ;  /* 0x0008504001007387 */ /* 0x0009e20000100a00 */
[----:B-1----:R-:W-:-:S04]  /*32ec0*/  LEA R44, P6, R142, R0, 0x2 ;  /* 0x000000008e2c7211 */ /* 0x002fc800078c10ff */
[----:B------:R-:W-:Y:S01]  /*32ed0*/  LEA.HI.X.SX32 R45, R142, R2, 0x2, P6 ;  /* 0x000000028e2d7211 */ /* 0x000fe200030f16ff */
[----:B----4-:R-:W-:Y:S02]  /*32ee0*/  IMAD R15, R15, R67, RZ ;  /* 0x000000430f0f7224 */ /* 0x010fe400078e02ff */
        /* <DEDUP_REMOVED lines=9> */
[----:B------:R-:W-:Y:S02]  /*32f80*/  IMAD R245, R141, R245, RZ ;  /* 0x000000f58df57224 */ /* 0x000fe400078e02ff */
[----:B------:R-:W1:Y:S01]  /*32f90*/  LDC R141, c[0x0][0x240] ;  /* 0x00009000ff8d7b82 */ /* 0x000e620000000800 */
        /* <DEDUP_REMOVED lines=8> */
[----:B------:R3:W-:Y:S01]  /*33020*/  STL.64 [R1+0x828], R44 ;  /* 0x0008282c01007387 */ /* 0x0007e20000100a00 */
[----:B------:R-:W-:Y:S01]  /*33030*/  IMAD R62, R62, R141, RZ ;  /* 0x0000008d3e3e7224 */ /* 0x000fe200078e02ff */
[----:B-1----:R-:W-:-:S04]  /*33040*/  LEA R64, P5, R41, R0, 0x2 ;  /* 0x0000000029407211 */ /* 0x002fc800078a10ff */
[----:B------:R-:W-:Y:S02]  /*33050*/  LEA.HI.X.SX32 R65, R41, R2, 0x2, P5 ;  /* 0x0000000229417211 */ /* 0x000fe400028f16ff */
[----:B------:R-:W2:Y:S01]  /*33060*/  LDL.LU R41, [R1+0x414] ;  /* 0x0004140001297983 */ /* 0x000ea20000300800 */
[----:B---3--:R-:W-:-:S03]  /*33070*/  LEA R44, P6, R16, R0, 0x2 ;  /* 0x00000000102c7211 */ /* 0x008fc600078c10ff */
[----:B------:R1:W-:Y:S01]  /*33080*/  STL.64 [R1+0x820], R64 ;  /* 0x0008204001007387 */ /* 0x0003e20000100a00 */
[----:B------:R-:W-:-:S03]  /*33090*/  LEA.HI.X.SX32 R45, R16, R2, 0x2, P6 ;  /* 0x00000002102d7211 */ /* 0x000fc600030f16ff */
[----:B------:R-:W3:Y:S04]  /*330a0*/  LDL.LU R16, [R1+0x418] ;  /* 0x0004180001107983 */ /* 0x000ee80000300800 */
[----:B------:R1:W-:Y:S04]  /*330b0*/  STL.64 [R1+0x818], R44 ;  /* 0x0008182c01007387 */ /* 0x0003e80000100a00 */
[----:B------:R-:W3:Y:S04]  /*330c0*/  LDL.LU R141, [R1+0x728] ;  /* 0x00072800018d7983 */ /* 0x000ee80000300800 */
[----:B------:R-:W3:Y:S01]  /*330d0*/  LDL.LU R149, [R1+0x41c] ;  /* 0x00041c0001957983 */ /* 0x000ee20000300800 */
[----:B-1----:R-:W-:-:S04]  /*330e0*/  LEA R64, P5, R63, R0, 0x2 ;  /* 0x000000003f407211 */ /* 0x002fc800078a10ff */
[----:B------:R-:W-:Y:S02]  /*330f0*/  LEA.HI.X.SX32 R65, R63, R2, 0x2, P5 ;  /* 0x000000023f417211 */ /* 0x000fe400028f16ff */
[----:B------:R-:W-:-:S04]  /*33100*/  LEA R44, P6, R38, R0, 0x2 ;  /* 0x00000000262c7211 */ /* 0x000fc800078c10ff */
[----:B------:R-:W-:Y:S01]  /*33110*/  LEA.HI.X.SX32 R45, R38, R2, 0x2, P6 ;  /* 0x00000002262d7211 */ /* 0x000fe200030f16ff */
[----:B------:R-:W-:Y:S04]  /*33120*/  STL.64 [R1+0x810], R64 ;  /* 0x0008104001007387 */ /* 0x000fe80000100a00 */
[----:B------:R1:W-:Y:S04]  /*33130*/  STL.64 [R1+0x808], R44 ;  /* 0x0008082c01007387 */ /* 0x0003e80000100a00 */
[----:B-1----:R-:W3:Y:S04]  /*33140*/  LDL.LU R45, [R1+0x420] ;  /* 0x00042000012d7983 */ /* 0x002ee80000300800 */
[----:B------:R-:W3:Y:S01]  /*33150*/  LDL.LU R38, [R1+0x72c] ;  /* 0x00072c0001267983 */ /* 0x000ee20000300800 */
[----:B------:R-:W-:-:S04]  /*33160*/  LEA R142, P5, R66, R0, 0x2 ;  /* 0x00000000428e7211 */ /* 0x000fc800078a10ff */
[----:B------:R-:W-:Y:S02]  /*33170*/  LEA.HI.X.SX32 R143, R66, R2, 0x2, P5 ;  /* 0x00000002428f7211 */ /* 0x000fe400028f16ff */
[----:B------:R-:W3:Y:S04]  /*33180*/  LDL.LU R66, [R1+0x428] ;  /* 0x0004280001427983 */ /* 0x000ee80000300800 */
[----:B------:R-:W3:Y:S04]  /*33190*/  LDL.LU R146, [R1+0x430] ;  /* 0x0004300001927983 */ /* 0x000ee80000300800 */
[----:B------:R1:W-:Y:S04]  /*331a0*/  STL.64 [R1+0x800], R142 ;  /* 0x0008008e01007387 */ /* 0x0003e80000100a00 */
[----:B------:R-:W3:Y:S01]  /*331b0*/  LDL.LU R147, [R1+0x730] ;  /* 0x0007300001937983 */ /* 0x000ee20000300800 */
[----:B----4-:R-:W-:-:S03]  /*331c0*/  LEA R64, P6, R67, R0, 0x2 ;  /* 0x0000000043407211 */ /* 0x010fc600078c10ff */
[----:B------:R-:W4:Y:S01]  /*331d0*/  LDL.LU R63, [R1+0x43c] ;  /* 0x00043c00013f7983 */ /* 0x000f220000300800 */
[----:B------:R-:W-:Y:S02]  /*331e0*/  LEA.HI.X.SX32 R65, R67, R2, 0x2, P6 ;  /* 0x0000000243417211 */ /* 0x000fe400030f16ff */
[----:B-1----:R-:W-:-:S03]  /*331f0*/  LEA R142, P5, R40, R0, 0x2 ;  /* 0x00000000288e7211 */ /* 0x002fc600078a10ff */
        /* <DEDUP_REMOVED lines=13> */
[----:B------:R-:W1:Y:S03]  /*332d0*/  LDC R65, c[0x0][0x240] ;  /* 0x00009000ff417b82 */ /* 0x000e660000000800 */
[----:B------:R-:W2:Y:S04]  /*332e0*/  LDL.LU R169, [R1+0x468] ;  /* 0x0004680001a97983 */ /* 0x000ea80000300800 */
[----:B------:R3:W-:Y:S01]  /*332f0*/  STL.64 [R1+0x7e0], R142 ;  /* 0x0007e08e01007387 */ /* 0x0007e20000100a00 */
[----:B------:R-:W-:-:S02]  /*33300*/  LEA R64, P6, R41, R0, 0x2 ;  /* 0x0000000029407211 */ /* 0x000fc400078c10ff */
[----:B---3--:R-:W-:Y:S01]  /*33310*/  LEA R142, P5, R16, R0, 0x2 ;  /* 0x00000000108e7211 */ /* 0x008fe200078a10ff */
[----:B-1----:R-:W-:Y:S01]  /*33320*/  IMAD R141, R141, R65, RZ ;  /* 0x000000418d8d7224 */ /* 0x002fe200078e02ff */
[----:B------:R-:W-:-:S04]  /*33330*/  LEA.HI.X.SX32 R65, R41, R2, 0x2, P6 ;  /* 0x0000000229417211 */ /* 0x000fc800030f16ff */
[----:B------:R1:W-:Y:S04]  /*33340*/  STL [R1+0x6c], R141 ;  /* 0x00006c8d01007387 */ /* 0x0003e80000100800 */
[----:B------:R-:W3:Y:S01]  /*33350*/  LDL.LU R41, [R1+0x470] ;  /* 0x0004700001297983 */ /* 0x000ee20000300800 */
[----:B------:R-:W-:-:S03]  /*33360*/  LEA.HI.X.SX32 R143, R16, R2, 0x2, P5 ;  /* 0x00000002108f7211 */ /* 0x000fc600028f16ff */
[----:B------:R1:W-:Y:S04]  /*33370*/  STL.64 [R1+0x7d8], R64 ;  /* 0x0007d84001007387 */ /* 0x0003e80000100a00 */
[----:B------:R-:W3:Y:S04]  /*33380*/  LDL.LU R16, [R1+0x478] ;  /* 0x0004780001107983 */ /* 0x000ee80000300800 */
[----:B-1----:R-:W3:Y:S01]  /*33390*/  LDL.LU R141, [R1+0x47c] ;  /* 0x00047c00018d7983 */ /* 0x002ee20000300800 */
[----:B------:R-:W1:Y:S01]  /*333a0*/  LDC R65, c[0x0][0x240] ;  /* 0x00009000ff417b82 */ /* 0x000e620000000800 */
[----:B------:R-:W-:-:S02]  /*333b0*/  LEA R64, P6, R149, R0, 0x2 ;  /* 0x0000000095407211 */ /* 0x000fc400078c10ff */
[----:B------:R1:W-:Y:S02]  /*333c0*/  STL.64 [R1+0x7d0], R142 ;  /* 0x0007d08e01007387 */ /* 0x0003e40000100a00 */
[----:B-1----:R-:W-:Y:S01]  /*333d0*/  LEA R142, P5, R45, R0, 0x2 ;  /* 0x000000002d8e7211 */ /* 0x002fe200078a10ff */
[----:B------:R-:W-:Y:S01]  /*333e0*/  IMAD R38, R38, R65, RZ ;  /* 0x0000004126267224 */ /* 0x000fe200078e02ff */
[-C--:B------:R-:W-:Y:S02]  /*333f0*/  LEA.HI.X.SX32 R65, R149, R2.reuse, 0x2, P6 ;  /* 0x0000000295417211 */ /* 0x080fe400030f16ff */
[----:B------:R-:W3:Y:S01]  /*33400*/  LDL.LU R149, [R1+0x2924] ;  /* 0x0029240001957983 */ /* 0x000ee20000300800 */
[----:B------:R-:W-:-:S03]  /*33410*/  LEA.HI.X.SX32 R143, R45, R2, 0x2, P5 ;  /* 0x000000022d8f7211 */ /* 0x000fc600028f16ff */
[----:B------:R1:W-:Y:S04]  /*33420*/  STL.64 [R1+0x7c8], R64 ;  /* 0x0007c84001007387 */ /* 0x0003e80000100a00 */
[----:B------:R-:W3:Y:S01]  /*33430*/  LDL.LU R45, [R1+0x484] ;  /* 0x00048400012d7983 */ /* 0x000ee20000300800 */
[----:B-1----:R-:W1:Y:S01]  /*33440*/  LDC R65, c[0x0][0x240] ;  /* 0x00009000ff417b82 */ /* 0x002e620000000800 */
[C---:B------:R-:W-:Y:S02]  /*33450*/  LEA R64, P6, R66.reuse, R0, 0x2 ;  /* 0x0000000042407211 */ /* 0x040fe400078c10ff */
[----:B------:R1:W-:Y:S02]  /*33460*/  STL.64 [R1+0x7c0], R142 ;  /* 0x0007c08e01007387 */ /* 0x0003e40000100a00 */
[----:B-1----:R-:W-:Y:S01]  /*33470*/  IMAD R143, R147, R65, RZ ;  /* 0x00000041938f7224 */ /* 0x002fe200078e02ff */
[----:B------:R-:W-:-:S02]  /*33480*/  LEA.HI.X.SX32 R65, R66, R2, 0x2, P6 ;  /* 0x0000000242417211 */ /* 0x000fc400030f16ff */
[----:B------:R-:W3:Y:S01]  /*33490*/  LDL.LU R66, [R1+0x48c] ;  /* 0x00048c0001427983 */ /* 0x000ee20000300800 */
[----:B------:R-:W-:Y:S02]  /*334a0*/  IMAD R43, R43, R144, RZ ;  /* 0x000000902b2b7224 */ /* 0x000fe400078e02ff */
[----:B------:R-:W2:Y:S01]  /*334b0*/  LDC R144, c[0x0][0x240] ;  /* 0x00009000ff907b82 */ /* 0x000ea20000000800 */
[C---:B------:R-:W-:Y:S01]  /*334c0*/  LEA R142, P5, R146.reuse, R0, 0x2 ;  /* 0x00000000928e7211 */ /* 0x040fe200078a10ff */
[----:B------:R1:W-:Y:S04]  /*334d0*/  STL [R1+0x74], R143 ;  /* 0x0000748f01007387 */ /* 0x0003e80000100800 */
[----:B------:R4:W-:Y:S01]  /*334e0*/  STL.64 [R1+0x7b8], R64 ;  /* 0x0007b84001007387 */ /* 0x0009e20000100a00 */
[----:B-1----:R-:W-:-:S02]  /*334f0*/  LEA.HI.X.SX32 R143, R146, R2, 0x2, P5 ;  /* 0x00000002928f7211 */ /* 0x002fc400028f16ff */
        /* <DEDUP_REMOVED lines=12> */
[----:B------:R-:W-:Y:S02]  /*335c0*/  IMAD.MOV.U32 R67, RZ, RZ, R7 ;  /* 0x000000ffff437224 */ /* 0x000fe400078e0007 */
[----:B--2---:R-:W-:-:S05]  /*335d0*/  IMAD R143, R168, R144, RZ ;  /* 0x00000090a88f7224 */ /* 0x004fca00078e02ff */
[----:B------:R2:W-:Y:S04]  /*335e0*/  STL [R1+0x7c], R143 ;  /* 0x00007c8f01007387 */ /* 0x0005e80000100800 */
[----:B------:R-:W4:Y:S01]  /*335f0*/  LDL.LU R168, [R1+0x4a8] ;  /* 0x0004a80001a87983 */ /* 0x000f220000300800 */
[CC--:B------:R-:W-:Y:S02]  /*33600*/  LEA R142, P5, R6.reuse, R0.reuse, 0x2 ;  /* 0x00000000068e7211 */ /* 0x0c0fe400078a10ff */
[C---:B-1----:R-:W-:Y:S02]  /*33610*/  LEA R64, P6, R169.reuse, R0, 0x2 ;  /* 0x00000000a9407211 */ /* 0x042fe400078c10ff */
[-C--:B--2---:R-:W-:Y:S02]  /*33620*/  LEA.HI.X.SX32 R143, R6, R2.reuse, 0x2, P5 ;  /* 0x00000002068f7211 */ /* 0x084fe400028f16ff */
[----:B------:R-:W-:-:S03]  /*33630*/  LEA.HI.X.SX32 R65, R169, R2, 0x2, P6 ;  /* 0x00000002a9417211 */ /* 0x000fc600030f16ff */
[----:B------:R-:W-:Y:S04]  /*33640*/  STL.64 [R1+0x790], R142 ;  /* 0x0007908e01007387 */ /* 0x000fe80000100a00 */
[----:B------:R1:W-:Y:S01]  /*33650*/  STL.64 [R1+0x788], R64 ;  /* 0x0007884001007387 */ /* 0x0003e20000100a00 */
[----:B---3--:R-:W-:-:S04]  /*33660*/  LEA R6, P5, R41, R0, 0x2 ;  /* 0x0000000029067211 */ /* 0x008fc800078a10ff */
[----:B------:R-:W-:Y:S02]  /*33670*/  LEA.HI.X.SX32 R7, R41, R2, 0x2, P5 ;  /* 0x0000000229077211 */ /* 0x000fe400028f16ff */
[----:B-1----:R-:W-:-:S03]  /*33680*/  LEA R64, P6, R16, R0, 0x2 ;  /* 0x0000000010407211 */ /* 0x002fc600078c10ff */
[----:B------:R1:W-:Y:S01]  /*33690*/  STL.64 [R1+0x780], R6 ;  /* 0x0007800601007387 */ /* 0x0003e20000100a00 */
[----:B------:R-:W-:-:S03]  /*336a0*/  LEA.HI.X.SX32 R65, R16, R2, 0x2, P6 ;  /* 0x0000000210417211 */ /* 0x000fc600030f16ff */
[----:B------:R-:W2:Y:S04]  /*336b0*/  LDL.LU R41, [R1+0x668] ;  /* 0x0006680001297983 */ /* 0x000ea80000300800 */
[----:B------:R-:W3:Y:S01]  /*336c0*/  LDL.LU R16, [R1+0x73c] ;  /* 0x00073c0001107983 */ /* 0x000ee20000300800 */
[----:B-1----:R-:W-:-:S03]  /*336d0*/  LEA R6, P5, R141, R0, 0x2 ;  /* 0x000000008d067211 */ /* 0x002fc600078a10ff */
[----:B------:R-:W3:Y:S01]  /*336e0*/  LDL.LU R169, [R1+0x66c] ;  /* 0x00066c0001a97983 */ /* 0x000ee20000300800 */
[----:B------:R-:W-:-:S03]  /*336f0*/  LEA.HI.X.SX32 R7, R141, R2, 0x2, P5 ;  /* 0x000000028d077211 */ /* 0x000fc600028f16ff */
[----:B------:R1:W-:Y:S04]  /*33700*/  STL.64 [R1+0x778], R64 ;  /* 0x0007784001007387 */ /* 0x0003e80000100a00 */
[----:B------:R-:W3:Y:S04]  /*33710*/  LDL.LU R146, [R1+0x678] ;  /* 0x0006780001927983 */ /* 0x000ee80000300800 */
[----:B------:R1:W-:Y:S02]  /*33720*/  STL.64 [R1+0x770], R6 ;  /* 0x0007700601007387 */ /* 0x0003e40000100a00 */
[----:B-1----:R-:W-:-:S04]  /*33730*/  LEA R64, P6, R45, R0, 0x2 ;  /* 0x000000002d407211 */ /* 0x002fc800078c10ff */
[----:B------:R-:W-:Y:S02]  /*33740*/  LEA.HI.X.SX32 R65, R45, R2, 0x2, P6 ;  /* 0x000000022d417211 */ /* 0x000fe400030f16ff */
[----:B------:R-:W3:Y:S04]  /*33750*/  LDL.LU R45, [R1+0x1130] ;  /* 0x00113000012d7983 */ /* 0x000ee80000300800 */
[----:B------:R-:W3:Y:S04]  /*33760*/  LDL.LU R147, [R1+0x680] ;  /* 0x0006800001937983 */ /* 0x000ee80000300800 */
[----:B------:R-:W3:Y:S04]  /*33770*/  LDL.LU R144, [R1+0x684] ;  /* 0x0006840001907983 */ /* 0x000ee80000300800 */
[----:B------:R4:W-:Y:S01]  /*33780*/  STL.64 [R1+0x768], R64 ;  /* 0x0007684001007387 */ /* 0x0009e20000100a00 */
[----:B------:R-:W-:-:S04]  /*33790*/  LEA R6, P5, R66, R0, 0x2 ;  /* 0x0000000042067211 */ /* 0x000fc800078a10ff */
[----:B------:R-:W-:Y:S02]  /*337a0*/  LEA.HI.X.SX32 R7, R66, R2, 0x2, P5 ;  /* 0x0000000242077211 */ /* 0x000fe400028f16ff */
[----:B------:R-:W3:Y:S01]  /*337b0*/  LDL.LU R66, [R1+0x1134] ;  /* 0x0011340001427983 */ /* 0x000ee20000300800 */
[----:B------:R-:W-:Y:S02]  /*337c0*/  IMAD R33, R33, R145, RZ ;  /* 0x0000009121217224 */ /* 0x000fe400078e02ff */
[----:B------:R-:W1:Y:S01]  /*337d0*/  LDC R145, c[0x0][0x240] ;  /* 0x00009000ff917b82 */ /* 0x000e620000000800 */
[C---:B----4-:R-:W-:Y:S01]  /*337e0*/  LEA R64, P6, R63.reuse, R0, 0x2 ;  /* 0x000000003f407211 */ /* 0x050fe200078c10ff */
[----:B-1----:R-:W-:Y:S02]  /*337f0*/  IMAD R44, R44, R145, RZ ;  /* 0x000000912c2c7224 */ /* 0x002fe400078e02ff */
[----:B------:R-:W4:Y:S01]  /*33800*/  LDL.LU R145, [R1+0x688] ;  /* 0x0006880001917983 */ /* 0x000f220000300800 */
[----:B------:R-:W-:-:S03]  /*33810*/  LEA.HI.X.SX32 R65, R63, R2, 0x2, P6 ;  /* 0x000000023f417211 */ /* 0x000fc600030f16ff */
[----:B------:R-:W4:Y:S04]  /*33820*/  LDL.LU R142, [R1+0x68c] ;  /* 0x00068c00018e7983 */ /* 0x000f280000300800 */
[----:B------:R1:W-:Y:S04]  /*33830*/  STL.64 [R1+0x760], R6 ;  /* 0x0007600601007387 */ /* 0x0003e80000100a00 */
[----:B------:R-:W4:Y:S04]  /*33840*/  LDL.LU R143, [R1+0x690] ;  /* 0x00069000018f7983 */ /* 0x000f280000300800 */
[----:B------:R-:W4:Y:S01]  /*33850*/  LDL.LU R141, [R1+0x694] ;  /* 0x00069400018d7983 */ /* 0x000f220000300800 */
[----:B-1----:R-:W-:-:S03]  /*33860*/  LEA R6, P5, R40, R0, 0x2 ;  /* 0x0000000028067211 */ /* 0x002fc600078a10ff */
[----:B------:R1:W-:Y:S01]  /*33870*/  STL.64 [R1+0x758], R64 ;  /* 0x0007584001007387 */ /* 0x0003e20000100a00 */
[----:B------:R-:W-:Y:S01]  /*33880*/  LEA.HI.X.SX32 R7, R40, R2, 0x2, P5 ;  /* 0x0000000228077211 */ /* 0x000fe200028f16ff */
[----:B-1----:R-:W-:Y:S02]  /*33890*/  IMAD.MOV.U32 R65, RZ, RZ, R67 ;  /* 0x000000ffff417224 */ /* 0x002fe400078e0043 */
[----:B------:R-:W4:Y:S04]  /*338a0*/  LDL.LU R67, [R1+0x113c] ;  /* 0x00113c0001437983 */ /* 0x000f280000300800 */
[----:B------:R-:W4:Y:S04]  /*338b0*/  LDL.LU R63, [R1+0x698] ;  /* 0x00069800013f7983 */ /* 0x000f280000300800 */
[----:B------:R-:W4:Y:S04]  /*338c0*/  LDL.LU R40, [R1+0x69c] ;  /* 0x00069c0001287983 */ /* 0x000f280000300800 */
[----:B------:R1:W-:Y:S02]  /*338d0*/  STL.64 [R1+0x750], R6 ;  /* 0x0007500601007387 */ /* 0x0003e40000100a00 */
[----:B-1----:R-:W-:Y:S01]  /*338e0*/  LEA R6, P5, R65, R0, 0x2 ;  /* 0x0000000041067211 */ /* 0x002fe200078a10ff */
[----:B------:R-:W-:-:S05]  /*338f0*/  IMAD.MOV.U32 R7, RZ, RZ, R65 ;  /* 0x000000ffff077224 */ /* 0x000fca00078e0041 */
[----:B------:R-:W-:Y:S02]  /*33900*/  LEA.HI.X.SX32 R7, R7, R2, 0x2, P5 ;  /* 0x0000000207077211 */ /* 0x000fe400028f16ff */
[----:B------:R-:W-:-:S04]  /*33910*/  LEA R64, P6, R168, R0, 0x2 ;  /* 0x00000000a8407211 */ /* 0x000fc800078c10ff */
[----:B------:R-:W-:Y:S02]  /*33920*/  LEA.HI.X.SX32 R65, R168, R2, 0x2, P6 ;  /* 0x00000002a8417211 */ /* 0x000fe400030f16ff */
[----:B------:R-:W4:Y:S04]  /*33930*/  LDL.LU R168, [R1+0x6a0] ;  /* 0x0006a00001a87983 */ /* 0x000f280000300800 */
[----:B------:R1:W-:Y:S02]  /*33940*/  STL.64 [R1+0x748], R64 ;  /* 0x0007484001007387 */ /* 0x0003e40000100a00 */
[----:B-1----:R-:W3:Y:S02]  /*33950*/  LDC R65, c[0x0][0x240] ;  /* 0x00009000ff417b82 */ /* 0x002ee40000000800 */
[----:B------:R3:W-:Y:S01]  /*33960*/  STL.64 [R1+0x740], R6 ;  /* 0x0007400601007387 */ /* 0x0007e20000100a00 */
[----:B--2---:R-:W-:Y:S01]  /*33970*/  LEA R64, P6, R41, R0, 0x2 ;  /* 0x0000000029407211 */ /* 0x004fe200078c10ff */
[----:B---3--:R-:W-:-:S03]  /*33980*/  IMAD R7, R16, R65, RZ ;  /* 0x0000004110077224 */ /* 0x008fc600078e02ff */
[----:B------:R-:W-:Y:S01]  /*33990*/  LEA.HI.X.SX32 R65, R41, R2, 0x2, P6 ;  /* 0x0000000229417211 */ /* 0x000fe200030f16ff */
[----:B------:R-:W2:Y:S04]  /*339a0*/  LDL.LU R16, [R1+0x6a4] ;  /* 0x0006a40001107983 */ /* 0x000ea80000300800 */
[----:B------:R-:W-:Y:S04]  /*339b0*/  STL [R1+0x80], R7 ;  /* 0x0000800701007387 */ /* 0x000fe80000100800 */
[----:B------:R-:W3:Y:S04]  /*339c0*/  LDL.LU R41, [R1+0x6ac] ;  /* 0x0006ac0001297983 */ /* 0x000ee80000300800 */
[----:B------:R1:W-:Y:S02]  /*339d0*/  STL.64 [R1+0x738], R64 ;  /* 0x0007384001007387 */ /* 0x0003e40000100a00 */
[----:B-1----:R-:W1:Y:S01]  /*339e0*/  LDC R65, c[0x0][0x240] ;  /* 0x00009000ff417b82 */ /* 0x002e620000000800 */
[----:B------:R-:W-:-:S02]  /*339f0*/  LEA R6, P5, R169, R0, 0x2 ;  /* 0x00000000a9067211 */ /* 0x000fc400078a10ff */
[C---:B------:R-:W-:Y:S02]  /*33a00*/  LEA R64, P6, R146.reuse, R0, 0x2 ;  /* 0x0000000092407211 */ /* 0x040fe400078c10ff */
[-C--:B------:R-:W-:Y:S02]  /*33a10*/  LEA.HI.X.SX32 R7, R169, R2.reuse, 0x2, P5 ;  /* 0x00000002a9077211 */ /* 0x080fe400028f16ff */
[----:B------:R-:W3:Y:S04]  /*33a20*/  LDL.LU R169, [R1+0x6a8] ;  /* 0x0006a80001a97983 */ /* 0x000ee80000300800 */
[----:B------:R-:W-:Y:S01]  /*33a30*/  STL.64 [R1+0x730], R6 ;  /* 0x0007300601007387 */ /* 0x000fe20000100a00 */
[----:B-1----:R-:W-:Y:S01]  /*33a40*/  IMAD R45, R45, R65, RZ ;  /* 0x000000412d2d7224 */ /* 0x002fe200078e02ff */
[----:B------:R-:W-:-:S02]  /*33a50*/  LEA.HI.X.SX32 R65, R146, R2, 0x2, P6 ;  /* 0x0000000292417211 */ /* 0x000fc400030f16ff */
[----:B------:R-:W3:Y:S04]  /*33a60*/  LDL.LU R146, [R1+0x2920] ;  /* 0x0029200001927983 */ /* 0x000ee80000300800 */
[----:B------:R1:W-:Y:S02]  /*33a70*/  STL.64 [R1+0x728], R64 ;  /* 0x0007284001007387 */ /* 0x0003e40000100a00 */
[----:B-1----:R-:W1:Y:S01]  /*33a80*/  LDC R65, c[0x0][0x240] ;  /* 0x00009000ff417b82 */ /* 0x002e620000000800 */
[CC--:B------:R-:W-:Y:S02]  /*33a90*/  LEA R6, P5, R147.reuse, R0.reuse, 0x2 ;  /* 0x0000000093067211 */ /* 0x0c0fe400078a10ff */
[----:B------:R-:W-:Y:S02]  /*33aa0*/  LEA R64, P6, R144, R0, 0x2 ;  /* 0x0000000090407211 */ /* 0x000fe400078c10ff */
[----:B------:R-:W-:-:S02]  /*33ab0*/  LEA.HI.X.SX32 R7, R147, R2, 0x2, P5 ;  /* 0x0000000293077211 */ /* 0x000fc400028f16ff */
[----:B------:R-:W3:Y:S04]  /*33ac0*/  LDL.LU R147, [R1+0x291c] ;  /* 0x00291c0001937983 */ /* 0x000ee80000300800 */
[----:B------:R-:W-:Y:S01]  /*33ad0*/  STL.64 [R1+0x720], R6 ;  /* 0x0007200601007387 */ /* 0x000fe20000100a00 */
[----:B-1----:R-:W-:Y:S01]  /*33ae0*/  IMAD R66, R66, R65, RZ ;  /* 0x0000004142427224 */ /* 0x002fe200078e02ff */
[----:B------:R-:W-:Y:S02]  /*33af0*/  LEA.HI.X.SX32 R65, R144, R2, 0x2, P6 ;  /* 0x0000000290417211 */ /* 0x000fe400030f16ff */
[----:B------:R-:W3:Y:S04]  /*33b00*/  LDL.LU R144, [R1+0x2918] ;  /* 0x0029180001907983 */ /* 0x000ee80000300800 */
[----:B------:R1:W-:Y:S04]  /*33b10*/  STL.64 [R1+0x718], R64 ;  /* 0x0007184001007387 */ /* 0x0003e80000100a00 */
[----:B-1----:R-:W2:Y:S01]  /*33b20*/  LDL.LU R65, [R1+0x1138] ;  /* 0x0011380001417983 */ /* 0x002ea20000300800 */
[----:B----4-:R-:W-:-:S04]  /*33b30*/  LEA R6, P5, R145, R0, 0x2 ;  /* 0x0000000091067211 */ /* 0x010fc800078a10ff */
[----:B------:R-:W-:Y:S02]  /*33b40*/  LEA.HI.X.SX32 R7, R145, R2, 0x2, P5 ;  /* 0x0000000291077211 */ /* 0x000fe400028f16ff */
[----:B------:R-:W4:Y:S04]  /*33b50*/  LDL.LU R145, [R1+0x2914] ;  /* 0x0029140001917983 */ /* 0x000f280000300800 */
[----:B------:R1:W-:Y:S02]  /*33b60*/  STL.64 [R1+0x710], R6 ;  /* 0x0007100601007387 */ /* 0x0003e40000100a00 */
[----:B-1----:R-:W2:Y:S01]  /*33b70*/  LDC R7, c[0x0][0x240] ;  /* 0x00009000ff077b82 */ /* 0x002ea20000000800 */
[CC--:B------:R-:W-:Y:S02]  /*33b80*/  LEA R64, P6, R142.reuse, R0.reuse, 0x2 ;  /* 0x000000008e407211 */ /* 0x0c0fe400078c10ff */
[----:B------:R-:W-:Y:S01]  /*33b90*/  LEA R6, P5, R143, R0, 0x2 ;  /* 0x000000008f067211 */ /* 0x000fe200078a10ff */
[----:B--2---:R-:W-:Y:S01]  /*33ba0*/  IMAD R7, R65, R7, RZ ;  /* 0x0000000741077224 */ /* 0x004fe200078e02ff */
[----:B------:R-:W-:-:S02]  /*33bb0*/  LEA.HI.X.SX32 R65, R142, R2, 0x2, P6 ;  /* 0x000000028e417211 */ /* 0x000fc400030f16ff */
[----:B------:R-:W2:Y:S04]  /*33bc0*/  LDL.LU R142, [R1+0x2910] ;  /* 0x00291000018e7983 */ /* 0x000ea80000300800 */
[----:B------:R-:W-:Y:S04]  /*33bd0*/  STL [R1+0x8c], R7 ;  /* 0x00008c0701007387 */ /* 0x000fe80000100800 */
[----:B------:R1:W-:Y:S02]  /*33be0*/  STL.64 [R1+0x708], R64 ;  /* 0x0007084001007387 */ /* 0x0003e40000100a00 */
[----:B-1----:R-:W1:Y:S01]  /*33bf0*/  LDC R65, c[0x0][0x240] ;  /* 0x00009000ff417b82 */ /* 0x002e620000000800 */
[----:B------:R-:W-:-:S02]  /*33c00*/  LEA R64, P6, R141, R0, 0x2 ;  /* 0x000000008d407211 */ /* 0x000fc400078c10ff */
[-C--:B------:R-:W-:Y:S02]  /*33c10*/  LEA.HI.X.SX32 R7, R143, R2.reuse, 0x2, P5 ;  /* 0x000000028f077211 */ /* 0x080fe400028f16ff */
[----:B------:R-:W2:Y:S04]  /*33c20*/  LDL.LU R143, [R1+0x290c] ;  /* 0x00290c00018f7983 */ /* 0x000ea80000300800 */
[----:B------:R3:W-:Y:S02]  /*33c30*/  STL.64 [R1+0x700], R6 ;  /* 0x0007000601007387 */ /* 0x0007e40000100a00 */
[----:B---3--:R-:W-:Y:S02]  /*33c40*/  IMAD.MOV.U32 R7, RZ, RZ, R140 ;  /* 0x000000ffff077224 */ /* 0x008fe400078e008c */
[----:B-1----:R-:W-:Y:S01]  /*33c50*/  IMAD R67, R67, R65, RZ ;  /* 0x0000004143437224 */ /* 0x002fe200078e02ff */
[----:B------:R-:W-:Y:S01]  /*33c60*/  LEA.HI.X.SX32 R65, R141, R2, 0x2, P6 ;  /* 0x000000028d417211 */ /* 0x000fe200030f16ff */
[----:B------:R-:W3:Y:S01]  /*33c70*/  LDL.LU R140, [R1+0x2908] ;  /* 0x00290800018c7983 */ /* 0x000ee20000300800 */
[----:B------:R-:W-:-:S03]  /*33c80*/  LEA R6, P5, R63, R0, 0x2 ;  /* 0x000000003f067211 */ /* 0x000fc600078a10ff */
[----:B------:R-:W3:Y:S04]  /*33c90*/  LDL.LU R141, [R1+0x2904] ;  /* 0x00290400018d7983 */ /* 0x000ee80000300800 */
[----:B------:R1:W-:Y:S02]  /*33ca0*/  STL.64 [R1+0x6f8], R64 ;  /* 0x0006f84001007387 */ /* 0x0003e40000100a00 */
[----:B-1----:R-:W-:Y:S01]  /*33cb0*/  IMAD.MOV.U32 R65, RZ, RZ, R7 ;  /* 0x000000ffff417224 */ /* 0x002fe200078e0007 */
[----:B------:R-:W-:Y:S02]  /*33cc0*/  LEA.HI.X.SX32 R7, R63, R2, 0x2, P5 ;  /* 0x000000023f077211 */ /* 0x000fe400028f16ff */
[----:B------:R-:W4:Y:S01]  /*33cd0*/  LDL.LU R63, [R1+0x1140] ;  /* 0x00114000013f7983 */ /* 0x000f220000300800 */
[----:B------:R-:W-:-:S03]  /*33ce0*/  LEA R64, P6, R40, R0, 0x2 ;  /* 0x0000000028407211 */ /* 0x000fc600078c10ff */
[----:B------:R1:W-:Y:S02]  /*33cf0*/  STL.64 [R1+0x6f0], R6 ;  /* 0x0006f00601007387 */ /* 0x0003e40000100a00 */
[----:B-1----:R-:W-:Y:S01]  /*33d00*/  IMAD.MOV.U32 R7, RZ, RZ, R65 ;  /* 0x000000ffff077224 */ /* 0x002fe200078e0041 */
[----:B------:R-:W-:Y:S02]  /*33d10*/  LEA.HI.X.SX32 R65, R40, R2, 0x2, P6 ;  /* 0x0000000228417211 */ /* 0x000fe400030f16ff */
[----:B------:R-:W2:Y:S01]  /*33d20*/  LDL.LU R40, [R1+0x1144] ;  /* 0x0011440001287983 */ /* 0x000ea20000300800 */
[----:B------:R-:W-:-:S03]  /*33d30*/  LEA R6, P5, R168, R0, 0x2 ;  /* 0x00000000a8067211 */ /* 0x000fc600078a10ff */
[----:B------:R1:W-:Y:S02]  /*33d40*/  STL.64 [R1+0x6e8], R64 ;  /* 0x0006e84001007387 */ /* 0x0003e40000100a00 */
[----:B-1----:R-:W-:Y:S02]  /*33d50*/  MOV R65, R7 ;  /* 0x0000000700417202 */ /* 0x002fe40000000f00 */
[----:B------:R-:W-:Y:S02]  /*33d60*/  LEA.HI.X.SX32 R7, R168, R2, 0x2, P5 ;  /* 0x00000002a8077211 */ /* 0x000fe400028f16ff */
[C---:B------:R-:W-:Y:S01]  /*33d70*/  LEA R64, P6, R16.reuse, R0, 0x2 ;  /* 0x0000000010407211 */ /* 0x040fe200078c10ff */
[----:B------:R-:W3:Y:S04]  /*33d80*/  LDL.LU R168, [R1+0x2900] ;  /* 0x0029000001a87983 */ /* 0x000ee80000300800 */
[----:B------:R1:W-:Y:S02]  /*33d90*/  STL.64 [R1+0x6e0], R6 ;  /* 0x0006e00601007387 */ /* 0x0003e40000100a00 */
[----:B-1----:R-:W-:Y:S01]  /*33da0*/  IMAD.MOV.U32 R7, RZ, RZ, R65 ;  /* 0x000000ffff077224 */ /* 0x002fe200078e0041 */
[----:B------:R-:W-:-:S02]  /*33db0*/  LEA.HI.X.SX32 R65, R16, R2, 0x2, P6 ;  /* 0x0000000210417211 */ /* 0x000fc400030f16ff */
[----:B------:R-:W3:Y:S01]  /*33dc0*/  LDL.LU R16, [R1+0x1148] ;  /* 0x0011480001107983 */ /* 0x000ee20000300800 */
[----:B------:R-:W-:-:S03]  /*33dd0*/  LEA R6, P5, R41, R0, 0x2 ;  /* 0x0000000029067211 */ /* 0x000fc600078a10ff */
[----:B------:R1:W-:Y:S02]  /*33de0*/  STL.64 [R1+0x6d8], R64 ;  /* 0x0006d84001007387 */ /* 0x0003e40000100a00 */
[----:B-1----:R-:W-:Y:S01]  /*33df0*/  IMAD.MOV.U32 R65, RZ, RZ, R7 ;  /* 0x000000ffff417224 */ /* 0x002fe200078e0007 */
[----:B------:R-:W-:Y:S02]  /*33e00*/  LEA.HI.X.SX32 R7, R41, R2, 0x2, P5 ;  /* 0x0000000229077211 */ /* 0x000fe400028f16ff */
[----:B------:R-:W3:Y:S01]  /*33e10*/  LDL.LU R41, [R1+0x114c] ;  /* 0x00114c0001297983 */ /* 0x000ee20000300800 */
[----:B------:R-:W-:-:S03]  /*33e20*/  LEA R64, P6, R169, R0, 0x2 ;  /* 0x00000000a9407211 */ /* 0x000fc600078c10ff */
[----:B------:R1:W-:Y:S02]  /*33e30*/  STL.64 [R1+0x6d0], R6 ;  /* 0x0006d00601007387 */ /* 0x0003e40000100a00 */
[----:B-1----:R-:W-:Y:S01]  /*33e40*/  IMAD.MOV.U32 R7, RZ, RZ, R65 ;  /* 0x000000ffff077224 */ /* 0x002fe200078e0041 */
[----:B------:R-:W-:Y:S02]  /*33e50*/  LEA.HI.X.SX32 R65, R169, R2, 0x2, P6 ;  /* 0x00000002a9417211 */ /* 0x000fe400030f16ff */
[-C--:B------:R-:W-:Y:S01]  /*33e60*/  LEA R6, P5, R39, R0.reuse, 0x2 ;  /* 0x0000000027067211 */ /* 0x080fe200078a10ff */
[----:B------:R-:W3:Y:S04]  /*33e70*/  LDL.LU R169, [R1+0x28fc] ;  /* 0x0028fc0001a97983 */ /* 0x000ee80000300800 */
[----:B------:R1:W-:Y:S02]  /*33e80*/  STL.64 [R1+0x6c8], R64 ;  /* 0x0006c84001007387 */ /* 0x0003e40000100a00 */
[----:B-1----:R-:W-:Y:S01]  /*33e90*/  LEA R64, P6, R7, R0, 0x2 ;  /* 0x0000000007407211 */ /* 0x002fe200078c10ff */
[----:B------:R-:W-:Y:S01]  /*33ea0*/  IMAD.MOV.U32 R65, RZ, RZ, R7 ;  /* 0x000000ffff417224 */ /* 0x000fe200078e0007 */
[----:B------:R-:W-:-:S02]  /*33eb0*/  LEA.HI.X.SX32 R7, R39, R2, 0x2, P5 ;  /* 0x0000000227077211 */ /* 0x000fc400028f16ff */
[----:B------:R-:W3:Y:S02]  /*33ec0*/  LDL.LU R39, [R1+0x1150] ;  /* 0x0011500001277983 */ /* 0x000ee40000300800 */
[----:B------:R-:W-:Y:S02]  /*33ed0*/  LEA.HI.X.SX32 R65, R65, R2, 0x2, P6 ;  /* 0x0000000241417211 */ /* 0x000fe400030f16ff */
[----:B------:R1:W-:Y:S04]  /*33ee0*/  STL.64 [R1+0x6c0], R6 ;  /* 0x0006c00601007387 */ /* 0x0003e80000100a00 */
[----:B------:R1:W-:Y:S02]  /*33ef0*/  STL.64 [R1+0x6b8], R64 ;  /* 0x0006b84001007387 */ /* 0x0003e40000100a00 */
[----:B-1----:R-:W-:-:S02]  /*33f00*/  LEA R6, P5, R136, R0, 0x2 ;  /* 0x0000000088067211 */ /* 0x002fc400078a10ff */
[C---:B------:R-:W-:Y:S02]  /*33f10*/  LEA R64, P6, R137.reuse, R0, 0x2 ;  /* 0x0000000089407211 */ /* 0x040fe400078c10ff */
[-C--:B------:R-:W-:Y:S02]  /*33f20*/  LEA.HI.X.SX32 R7, R136, R2.reuse, 0x2, P5 ;  /* 0x0000000288077211 */ /* 0x080fe400028f16ff */
[----:B------:R-:W-:Y:S01]  /*33f30*/  LEA.HI.X.SX32 R65, R137, R2, 0x2, P6 ;  /* 0x0000000289417211 */ /* 0x000fe200030f16ff */
[----:B------:R-:W3:Y:S04]  /*33f40*/  LDL.LU R136, [R1+0x28f8] ;  /* 0x0028f80001887983 */ /* 0x000ee80000300800 */
[----:B------:R-:W-:Y:S04]  /*33f50*/  STL.64 [R1+0x6b0], R6 ;  /* 0x0006b00601007387 */ /* 0x000fe80000100a00 */
[----:B------:R-:W3:Y:S04]  /*33f60*/  LDL.LU R137, [R1+0x28f4] ;  /* 0x0028f40001897983 */ /* 0x000ee80000300800 */
[----:B------:R1:W-:Y:S02]  /*33f70*/  STL.64 [R1+0x6a8], R64 ;  /* 0x0006a84001007387 */ /* 0x0003e40000100a00 */
[----:B-1----:R-:W4:Y:S01]  /*33f80*/  LDC R65, c[0x0][0x240] ;  /* 0x00009000ff417b82 */ /* 0x002f220000000800 */
[----:B------:R-:W-:-:S02]  /*33f90*/  LEA R6, P5, R234, R0, 0x2 ;  /* 0x00000000ea067211 */ /* 0x000fc400078a10ff */
[----:B------:R-:W-:Y:S02]  /*33fa0*/  LEA R64, P6, R235, R0, 0x2 ;  /* 0x00000000eb407211 */ /* 0x000fe400078c10ff */
[----:B------:R-:W-:Y:S02]  /*33fb0*/  LEA.HI.X.SX32 R7, R234, R2, 0x2, P5 ;  /* 0x00000002ea077211 */ /* 0x000fe400028f16ff */
[----:B------:R-:W3:Y:S04]  /*33fc0*/  LDL.LU R234, [R1+0x28f0] ;  /* 0x0028f00001ea7983 */ /* 0x000ee80000300800 */
[----:B------:R1:W-:Y:S02]  /*33fd0*/  STL.64 [R1+0x6a0], R6 ;  /* 0x0006a00601007387 */ /* 0x0003e40000100a00 */
[----:B-1----:R-:W-:-:S04]  /*33fe0*/  LEA R6, P5, R154, R0, 0x2 ;  /* 0x000000009a067211 */ /* 0x002fc800078a10ff */
[-C--:B------:R-:W-:Y:S01]  /*33ff0*/  LEA.HI.X.SX32 R7, R154, R2.reuse, 0x2, P5 ;  /* 0x000000029a077211 */ /* 0x080fe200028f16ff */
[----:B----4-:R-:W-:Y:S01]  /*34000*/  IMAD R63, R63, R65, RZ ;  /* 0x000000413f3f7224 */ /* 0x010fe200078e02ff */
[----:B------:R-:W-:Y:S02]  /*34010*/  LEA.HI.X.SX32 R65, R235, R2, 0x2, P6 ;  /* 0x00000002eb417211 */ /* 0x000fe400030f16ff */
[----:B------:R-:W4:Y:S04]  /*34020*/  LDL.LU R235, [R1+0x28ec] ;  /* 0x0028ec0001eb7983 */ /* 0x000f280000300800 */
[----:B------:R1:W-:Y:S04]  /*34030*/  STL.64 [R1+0x698], R64 ;  /* 0x0006984001007387 */ /* 0x0003e80000100a00 */
[----:B------:R-:W4:Y:S01]  /*34040*/  LDL.LU R154, [R1+0x28e8] ;  /* 0x0028e800019a7983 */ /* 0x000f220000300800 */
[----:B-1----:R-:W2:Y:S01]  /*34050*/  LDC R65, c[0x0][0x240] ;  /* 0x00009000ff417b82 */ /* 0x002ea20000000800 */
[----:B------:R-:W-:-:S02]  /*34060*/  LEA R64, P6, R155, R0, 0x2 ;  /* 0x000000009b407211 */ /* 0x000fc400078c10ff */
[----:B------:R-:W-:Y:S01]  /*34070*/  STL.64 [R1+0x690], R6 ;  /* 0x0006900601007387 */ /* 0x000fe20000100a00 */
[----:B--2---:R-:W-:Y:S01]  /*34080*/  IMAD R40, R40, R65, RZ ;  /* 0x0000004128287224 */ /* 0x004fe200078e02ff */
[----:B------:R-:W-:Y:S02]  /*34090*/  LEA.HI.X.SX32 R65, R155, R2, 0x2, P6 ;  /* 0x000000029b417211 */ /* 0x000fe400030f16ff */
[----:B------:R-:W4:Y:S04]  /*340a0*/  LDL.LU R155, [R1+0x28e4] ;  /* 0x0028e400019b7983 */ /* 0x000f280000300800 */
[----:B------:R1:W-:Y:S02]  /*340b0*/  STL.64 [R1+0x688], R64 ;  /* 0x0006884001007387 */ /* 0x0003e40000100a00 */
[----:B-1----:R-:W3:Y:S01]  /*340c0*/  LDC R65, c[0x0][0x240] ;  /* 0x00009000ff417b82 */ /* 0x002ee20000000800 */
[----:B------:R-:W-:-:S02]  /*340d0*/  LEA R6, P5, R132, R0, 0x2 ;  /* 0x0000000084067211 */ /* 0x000fc400078a10ff */
[C---:B------:R-:W-:Y:S02]  /*340e0*/  LEA R64, P6, R133.reuse, R0, 0x2 ;  /* 0x0000000085407211 */ /* 0x040fe400078c10ff */
[-C--:B------:R-:W-:Y:S02]  /*340f0*/  LEA.HI.X.SX32 R7, R132, R2.reuse, 0x2, P5 ;  /* 0x0000000284077211 */ /* 0x080fe400028f16ff */
[----:B------:R-:W2:Y:S04]  /*34100*/  LDL.LU R132, [R1+0x28e0] ;  /* 0x0028e00001847983 */ /* 0x000ea80000300800 */
[----:B------:R-:W-:Y:S01]  /*34110*/  STL.64 [R1+0x680], R6 ;  /* 0x0006800601007387 */ /* 0x000fe20000100a00 */
[----:B---3--:R-:W-:Y:S01]  /*34120*/  IMAD R16, R16, R65, RZ ;  /* 0x0000004110107224 */ /* 0x008fe200078e02ff */
[----:B------:R-:W-:-:S02]  /*34130*/  LEA.HI.X.SX32 R65, R133, R2, 0x2, P6 ;  /* 0x0000000285417211 */ /* 0x000fc400030f16ff */
[----:B------:R-:W2:Y:S04]  /*34140*/  LDL.LU R133, [R1+0x28dc] ;  /* 0x0028dc0001857983 */ /* 0x000ea80000300800 */
        /* <DEDUP_REMOVED lines=10> */
[----:B------:R1:W-:Y:S02]  /*341f0*/  STL.64 [R1+0x668], R64 ;  /* 0x0006684001007387 */ /* 0x0003e40000100a00 */
[----:B-1----:R-:W1:Y:S01]  /*34200*/  LDC R65, c[0x0][0x240] ;  /* 0x00009000ff417b82 */ /* 0x002e620000000800 */
[----:B------:R-:W-:-:S02]  /*34210*/  LEA R6, P5, R128, R0, 0x2 ;  /* 0x0000000080067211 */ /* 0x000fc400078a10ff */
[----:B------:R-:W-:Y:S02]  /*34220*/  LEA R64, P6, R134, R0, 0x2 ;  /* 0x0000000086407211 */ /* 0x000fe400078c10ff */
[-C--:B------:R-:W-:Y:S02]  /*34230*/  LEA.HI.X.SX32 R7, R128, R2.reuse, 0x2, P5 ;  /* 0x0000000280077211 */ /* 0x080fe400028f16ff */
[----:B------:R-:W4:Y:S04]  /*34240*/  LDL.LU R128, [R1+0x28d0] ;  /* 0x0028d00001807983 */ /* 0x000f280000300800 */
[----:B------:R1:W-:Y:S02]  /*34250*/  STL.64 [R1+0x660], R6 ;  /* 0x0006600601007387 */ /* 0x0003e40000100a00 */
[----:B-1----:R-:W-:Y:S01]  /*34260*/  IMAD R39, R39, R65, RZ ;  /* 0x0000004127277224 */ /* 0x002fe200078e02ff */
[----:B------:R-:W-:Y:S01]  /*34270*/  LEA.HI.X.SX32 R65, R134, R2, 0x2, P6 ;  /* 0x0000000286417211 */ /* 0x000fe200030f16ff */
[----:B------:R-:W-:Y:S01]  /*34280*/  IMAD.MOV.U32 R7, RZ, RZ, R129 ;  /* 0x000000ffff077224 */ /* 0x000fe200078e0081 */
[C---:B------:R-:W-:Y:S01]  /*34290*/  LEA R6, P5, R30.reuse, R0, 0x2 ;  /* 0x000000001e067211 */ /* 0x040fe200078a10ff */
[----:B------:R-:W4:Y:S04]  /*342a0*/  LDL.LU R129, [R1+0x28cc] ;  /* 0x0028cc0001817983 */ /* 0x000f280000300800 */
[----:B------:R-:W2:Y:S04]  /*342b0*/  LDL.LU R134, [R1+0x28c8] ;  /* 0x0028c80001867983 */ /* 0x000ea80000300800 */
        /* <DEDUP_REMOVED lines=8> */
[----:B------:R-:W4:Y:S01]  /*34340*/  LDL.LU R31, [R1+0x115c] ;  /* 0x00115c00011f7983 */ /* 0x000f220000300800 */
[----:B------:R-:W-:-:S03]  /*34350*/  LEA R6, P5, R135, R0, 0x2 ;  /* 0x0000000087067211 */ /* 0x000fc600078a10ff */
[----:B------:R1:W-:Y:S02]  /*34360*/  STL.64 [R1+0x648], R64 ;  /* 0x0006484001007387 */ /* 0x0003e40000100a00 */
[----:B-1----:R-:W-:Y:S02]  /*34370*/  MOV R65, R7 ;  /* 0x0000000700417202 */ /* 0x002fe40000000f00 */
[----:B------:R-:W-:Y:S02]  /*34380*/  LEA.HI.X.SX32 R7, R135, R2, 0x2, P5 ;  /* 0x0000000287077211 */ /* 0x000fe400028f16ff */
[C---:B------:R-:W-:Y:S01]  /*34390*/  LEA R64, P6, R28.reuse, R0, 0x2 ;  /* 0x000000001c407211 */ /* 0x040fe200078c10ff */
[----:B------:R-:W2:Y:S04]  /*343a0*/  LDL.LU R135, [R1+0x28c4] ;  /* 0x0028c40001877983 */ /* 0x000ea80000300800 */
[----:B------:R1:W-:Y:S02]  /*343b0*/  STL.64 [R1+0x640], R6 ;  /* 0x0006400601007387 */ /* 0x0003e40000100a00 */
[----:B-1----:R-:W-:Y:S01]  /*343c0*/  IMAD.MOV.U32 R7, RZ, RZ, R65 ;  /* 0x000000ffff077224 */ /* 0x002fe200078e0041 */
[----:B------:R-:W-:-:S02]  /*343d0*/  LEA.HI.X.SX32 R65, R28, R2, 0x2, P6 ;  /* 0x000000021c417211 */ /* 0x000fc400030f16ff */
[----:B------:R-:W2:Y:S01]  /*343e0*/  LDL.LU R28, [R1+0x1160] ;  /* 0x00116000011c7983 */ /* 0x000ea20000300800 */
[----:B------:R-:W-:-:S03]  /*343f0*/  LEA R6, P5, R29, R0, 0x2 ;  /* 0x000000001d067211 */ /* 0x000fc600078a10ff */
[----:B------:R1:W-:Y:S02]  /*34400*/  STL.64 [R1+0x638], R64 ;  /* 0x0006384001007387 */ /* 0x0003e40000100a00 */
[----:B-1----:R-:W-:Y:S01]  /*34410*/  IMAD.MOV.U32 R65, RZ, RZ, R7 ;  /* 0x000000ffff417224 */ /* 0x002fe200078e0007 */
[----:B------:R-:W-:Y:S02]  /*34420*/  LEA.HI.X.SX32 R7, R29, R2, 0x2, P5 ;  /* 0x000000021d077211 */ /* 0x000fe400028f16ff */
[----:B------:R-:W2:Y:S01]  /*34430*/  LDL.LU R29, [R1+0x1164] ;  /* 0x00116400011d7983 */ /* 0x000ea20000300800 */
[----:B------:R-:W-:-:S03]  /*34440*/  LEA R64, P6, R156, R0, 0x2 ;  /* 0x000000009c407211 */ /* 0x000fc600078c10ff */
[----:B------:R1:W-:Y:S02]  /*34450*/  STL.64 [R1+0x630], R6 ;  /* 0x0006300601007387 */ /* 0x0003e40000100a00 */
[----:B-1----:R-:W-:Y:S01]  /*34460*/  IMAD.MOV.U32 R7, RZ, RZ, R65 ;  /* 0x000000ffff077224 */ /* 0x002fe200078e0041 */
[----:B------:R-:W-:Y:S02]  /*34470*/  LEA.HI.X.SX32 R65, R156, R2, 0x2, P6 ;  /* 0x000000029c417211 */ /* 0x000fe400030f16ff */
[CC--:B------:R-:W-:Y:S01]  /*34480*/  LEA R6, P5, R26.reuse, R0.reuse, 0x2 ;  /* 0x000000001a067211 */ /* 0x0c0fe200078a10ff */
[----:B------:R-:W2:Y:S04]  /*34490*/  LDL.LU R156, [R1+0x28c0] ;  /* 0x0028c000019c7983 */ /* 0x000ea80000300800 */
[----:B------:R1:W-:Y:S02]  /*344a0*/  STL.64 [R1+0x628], R64 ;  /* 0x0006284001007387 */ /* 0x0003e40000100a00 */
[----:B-1----:R-:W-:Y:S01]  /*344b0*/  LEA R64, P6, R7, R0, 0x2 ;  /* 0x0000000007407211 */ /* 0x002fe200078c10ff */
[----:B------:R-:W-:Y:S01]  /*344c0*/  IMAD.MOV.U32 R65, RZ, RZ, R7 ;  /* 0x000000ffff417224 */ /* 0x000fe200078e0007 */
[----:B------:R-:W-:-:S02]  /*344d0*/  LEA.HI.X.SX32 R7, R26, R2, 0x2, P5 ;  /* 0x000000021a077211 */ /* 0x000fc400028f16ff */
[----:B------:R-:W2:Y:S02]  /*344e0*/  LDL.LU R26, [R1+0x1168] ;  /* 0x00116800011a7983 */ /* 0x000ea40000300800 */
[----:B------:R-:W-:Y:S02]  /*344f0*/  LEA.HI.X.SX32 R65, R65, R2, 0x2, P6 ;  /* 0x0000000241417211 */ /* 0x000fe400030f16ff */
[----:B------:R1:W-:Y:S04]  /*34500*/  STL.64 [R1+0x620], R6 ;  /* 0x0006200601007387 */ /* 0x0003e80000100a00 */
[----:B------:R1:W-:Y:S02]  /*34510*/  STL.64 [R1+0x618], R64 ;  /* 0x0006184001007387 */ /* 0x0003e40000100a00 */
[----:B-1----:R-:W-:-:S02]  /*34520*/  LEA R6, P5, R157, R0, 0x2 ;  /* 0x000000009d067211 */ /* 0x002fc400078a10ff */
[C---:B------:R-:W-:Y:S02]  /*34530*/  LEA R64, P6, R130.reuse, R0, 0x2 ;  /* 0x0000000082407211 */ /* 0x040fe400078c10ff */
[-C--:B------:R-:W-:Y:S02]  /*34540*/  LEA.HI.X.SX32 R7, R157, R2.reuse, 0x2, P5 ;  /* 0x000000029d077211 */ /* 0x080fe400028f16ff */
[----:B------:R-:W-:Y:S01]  /*34550*/  LEA.HI.X.SX32 R65, R130, R2, 0x2, P6 ;  /* 0x0000000282417211 */ /* 0x000fe200030f16ff */
[----:B------:R-:W2:Y:S04]  /*34560*/  LDL.LU R157, [R1+0x28bc] ;  /* 0x0028bc00019d7983 */ /* 0x000ea80000300800 */
[----:B------:R-:W-:Y:S04]  /*34570*/  STL.64 [R1+0x610], R6 ;  /* 0x0006100601007387 */ /* 0x000fe80000100a00 */
[----:B------:R-:W2:Y:S04]  /*34580*/  LDL.LU R130, [R1+0x28b8] ;  /* 0x0028b80001827983 */ /* 0x000ea80000300800 */
[----:B------:R1:W-:Y:S02]  /*34590*/  STL.64 [R1+0x608], R64 ;  /* 0x0006084001007387 */ /* 0x0003e40000100a00 */
[----:B-1----:R-:W3:Y:S01]  /*345a0*/  LDC R65, c[0x0][0x240] ;  /* 0x00009000ff417b82 */ /* 0x002ee20000000800 */
[----:B------:R-:W-:-:S02]  /*345b0*/  LEA R6, P5, R131, R0, 0x2 ;  /* 0x0000000083067211 */ /* 0x000fc400078a10ff */
[----:B------:R-:W-:Y:S02]  /*345c0*/  LEA R64, P6, R120, R0, 0x2 ;  /* 0x0000000078407211 */ /* 0x000fe400078c10ff */
[----:B------:R-:W-:Y:S02]  /*345d0*/  LEA.HI.X.SX32 R7, R131, R2, 0x2, P5 ;  /* 0x0000000283077211 */ /* 0x000fe400028f16ff */
[----:B------:R-:W2:Y:S04]  /*345e0*/  LDL.LU R131, [R1+0x28b4] ;  /* 0x0028b40001837983 */ /* 0x000ea80000300800 */
[----:B------:R1:W-:Y:S02]  /*345f0*/  STL.64 [R1+0x600], R6 ;  /* 0x0006000601007387 */ /* 0x0003e40000100a00 */
[----:B-1----:R-:W-:-:S04]  /*34600*/  LEA R6, P5, R121, R0, 0x2 ;  /* 0x0000000079067211 */ /* 0x002fc800078a10ff */
[-C--:B------:R-:W-:Y:S01]  /*34610*/  LEA.HI.X.SX32 R7, R121, R2.reuse, 0x2, P5 ;  /* 0x0000000279077211 */ /* 0x080fe200028f16ff */
[----:B---3--:R-:W-:Y:S01]  /*34620*/  IMAD R30, R30, R65, RZ ;  /* 0x000000411e1e7224 */ /* 0x008fe200078e02ff */
[----:B------:R-:W-:Y:S02]  /*34630*/  LEA.HI.X.SX32 R65, R120, R2, 0x2, P6 ;  /* 0x0000000278417211 */ /* 0x000fe400030f16ff */
[----:B------:R-:W3:Y:S04]  /*34640*/  LDL.LU R120, [R1+0x28b0] ;  /* 0x0028b00001787983 */ /* 0x000ee80000300800 */
[----:B------:R1:W-:Y:S04]  /*34650*/  STL.64 [R1+0x5f8], R64 ;  /* 0x0005f84001007387 */ /* 0x0003e80000100a00 */
[----:B------:R-:W3:Y:S01]  /*34660*/  LDL.LU R121, [R1+0x28ac] ;  /* 0x0028ac0001797983 */ /* 0x000ee20000300800 */
[----:B-1----:R-:W4:Y:S01]  /*34670*/  LDC R65, c[0x0][0x240] ;  /* 0x00009000ff417b82 */ /* 0x002f220000000800 */
[----:B------:R-:W-:-:S02]  /*34680*/  LEA R64, P6, R249, R0, 0x2 ;  /* 0x00000000f9407211 */ /* 0x000fc400078c10ff */
[----:B------:R-:W-:Y:S01]  /*34690*/  STL.64 [R1+0x5f0], R6 ;  /* 0x0005f00601007387 */ /* 0x000fe20000100a00 */
[----:B----4-:R-:W-:Y:S01]  /*346a0*/  IMAD R31, R31, R65, RZ ;  /* 0x000000411f1f7224 */ /* 0x010fe200078e02ff */
[----:B------:R-:W-:Y:S02]  /*346b0*/  LEA.HI.X.SX32 R65, R249, R2, 0x2, P6 ;  /* 0x00000002f9417211 */ /* 0x000fe400030f16ff */
[----:B------:R-:W4:Y:S04]  /*346c0*/  LDL.LU R249, [R1+0x28a8] ;  /* 0x0028a80001f97983 */ /* 0x000f280000300800 */
[----:B------:R1:W-:Y:S02]  /*346d0*/  STL.64 [R1+0x5e8], R64 ;  /* 0x0005e84001007387 */ /* 0x0003e40000100a00 */
[----:B-1----:R-:W2:Y:S01]  /*346e0*/  LDC R65, c[0x0][0x240] ;  /* 0x00009000ff417b82 */ /* 0x002ea20000000800 */
[----:B------:R-:W-:-:S02]  /*346f0*/  LEA R6, P5, R118, R0, 0x2 ;  /* 0x0000000076067211 */ /* 0x000fc400078a10ff */
[C---:B------:R-:W-:Y:S02]  /*34700*/  LEA R64, P6, R119.reuse, R0, 0x2 ;  /* 0x0000000077407211 */ /* 0x040fe400078c10ff */
[-C--:B------:R-:W-:Y:S02]  /*34710*/  LEA.HI.X.SX32 R7, R118, R2.reuse, 0x2, P5 ;  /* 0x0000000276077211 */ /* 0x080fe400028f16ff */
[----:B------:R-:W3:Y:S04]  /*34720*/  LDL.LU R118, [R1+0x28a4] ;  /* 0x0028a40001767983 */ /* 0x000ee80000300800 */
[----:B------:R-:W-:Y:S01]  /*34730*/  STL.64 [R1+0x5e0], R6 ;  /* 0x0005e00601007387 */ /* 0x000fe20000100a00 */
[----:B--2---:R-:W-:Y:S01]  /*34740*/  IMAD R28, R28, R65, RZ ;  /* 0x000000411c1c7224 */ /* 0x004fe200078e02ff */
[----:B------:R-:W-:-:S02]  /*34750*/  LEA.HI.X.SX32 R65, R119, R2, 0x2, P6 ;  /* 0x0000000277417211 */ /* 0x000fc400030f16ff */
[----:B------:R-:W3:Y:S04]  /*34760*/  LDL.LU R119, [R1+0x28a0] ;  /* 0x0028a00001777983 */ /* 0x000ee80000300800 */
[----:B------:R1:W-:Y:S02]  /*34770*/  STL.64 [R1+0x5d8], R64 ;  /* 0x0005d84001007387 */ /* 0x0003e40000100a00 */
[----:B-1----:R-:W1:Y:S01]  /*34780*/  LDC R65, c[0x0][0x240] ;  /* 0x00009000ff417b82 */ /* 0x002e620000000800 */
[CC--:B------:R-:W-:Y:S02]  /*34790*/  LEA R6, P5, R116.reuse, R0.reuse, 0x2 ;  /* 0x0000000074067211 */ /* 0x0c0fe400078a10ff */
[----:B------:R-:W-:Y:S02]  /*347a0*/  LEA R64, P6, R117, R0, 0x2 ;  /* 0x0000000075407211 */ /* 0x000fe400078c10ff */
[----:B------:R-:W-:-:S02]  /*347b0*/  LEA.HI.X.SX32 R7, R116, R2, 0x2, P5 ;  /* 0x0000000274077211 */ /* 0x000fc400028f16ff */
[----:B------:R-:W2:Y:S04]  /*347c0*/  LDL.LU R116, [R1+0x289c] ;  /* 0x00289c0001747983 */ /* 0x000ea80000300800 */
[----:B------:R-:W-:Y:S01]  /*347d0*/  STL.64 [R1+0x5d0], R6 ;  /* 0x0005d00601007387 */ /* 0x000fe20000100a00 */
[----:B-1----:R-:W-:Y:S01]  /*347e0*/  IMAD R29, R29, R65, RZ ;  /* 0x000000411d1d7224 */ /* 0x002fe200078e02ff */
[----:B------:R-:W-:Y:S02]  /*347f0*/  LEA.HI.X.SX32 R65, R117, R2, 0x2, P6 ;  /* 0x0000000275417211 */ /* 0x000fe400030f16ff */
[----:B------:R-:W2:Y:S04]  /*34800*/  LDL.LU R117, [R1+0x2898] ;  /* 0x0028980001757983 */ /* 0x000ea80000300800 */
[----:B------:R1:W-:Y:S02]  /*34810*/  STL.64 [R1+0x5c8], R64 ;  /* 0x0005c84001007387 */ /* 0x0003e40000100a00 */
[----:B-1----:R-:W1:Y:S01]  /*34820*/  LDC R65, c[0x0][0x240] ;  /* 0x00009000ff417b82 */ /* 0x002e620000000800 */
[----:B------:R-:W-:-:S02]  /*34830*/  LEA R6, P5, R114, R0, 0x2 ;  /* 0x0000000072067211 */ /* 0x000fc400078a10ff */
[----:B------:R-:W-:Y:S02]  /*34840*/  LEA R64, P6, R112, R0, 0x2 ;  /* 0x0000000070407211 */ /* 0x000fe400078c10ff */
[-C--:B------:R-:W-:Y:S02]  /*34850*/  LEA.HI.X.SX32 R7, R114, R2.reuse, 0x2, P5 ;  /* 0x0000000272077211 */ /* 0x080fe400028f16ff */
[----:B------:R-:W3:Y:S04]  /*34860*/  LDL.LU R114, [R1+0x2894] ;  /* 0x0028940001727983 */ /* 0x000ee80000300800 */
[----:B------:R1:W-:Y:S02]  /*34870*/  STL.64 [R1+0x5c0], R6 ;  /* 0x0005c00601007387 */ /* 0x0003e40000100a00 */
[----:B-1----:R-:W-:Y:S01]  /*34880*/  IMAD R26, R26, R65, RZ ;  /* 0x000000411a1a7224 */ /* 0x002fe200078e02ff */
[----:B------:R-:W-:Y:S01]  /*34890*/  LEA.HI.X.SX32 R65, R112, R2, 0x2, P6 ;  /* 0x0000000270417211 */ /* 0x000fe200030f16ff */
[----:B------:R-:W-:Y:S01]  /*348a0*/  IMAD.MOV.U32 R7, RZ, RZ, R115 ;  /* 0x000000ffff077224 */ /* 0x000fe200078e0073 */
[C---:B------:R-:W-:Y:S01]  /*348b0*/  LEA R6, P5, R27.reuse, R0, 0x2 ;  /* 0x000000001b067211 */ /* 0x040fe200078a10ff */
[----:B------:R-:W3:Y:S04]  /*348c0*/  LDL.LU R115, [R1+0x2890] ;  /* 0x0028900001737983 */ /* 0x000ee80000300800 */
[----:B------:R-:W2:Y:S04]  /*348d0*/  LDL.LU R112, [R1+0x288c] ;  /* 0x00288c0001707983 */ /* 0x000ea80000300800 */
[----:B------:R1:W-:Y:S02]  /*348e0*/  STL.64 [R1+0x5b8], R64 ;  /* 0x0005b84001007387 */ /* 0x0003e40000100a00 */
[----:B-1----:R-:W-:Y:S01]  /*348f0*/  IMAD.MOV.U32 R65, RZ, RZ, R7 ;  /* 0x000000ffff417224 */ /* 0x002fe200078e0007 */
[----:B------:R-:W-:-:S02]  /*34900*/  LEA.HI.X.SX32 R7, R27, R2, 0x2, P5 ;  /* 0x000000021b077211 */ /* 0x000fc400028f16ff */
[C---:B------:R-:W-:Y:S01]  /*34910*/  LEA R64, P6, R113.reuse, R0, 0x2 ;  /* 0x0000000071407211 */ /* 0x040fe200078c10ff */
[----:B------:R-:W4:Y:S04]  /*34920*/  LDL.LU R27, [R1+0x1174] ;  /* 0x00117400011b7983 */ /* 0x000f280000300800 */
[----:B------:R1:W-:Y:S02]  /*34930*/  STL.64 [R1+0x5b0], R6 ;  /* 0x0005b00601007387 */ /* 0x0003e40000100a00 */
[----:B-1----:R-:W-:Y:S01]  /*34940*/  IMAD.MOV.U32 R7, RZ, RZ, R65 ;  /* 0x000000ffff077224 */ /* 0x002fe200078e0041 */
[----:B------:R-:W-:Y:S02]  /*34950*/  LEA.HI.X.SX32 R65, R113, R2, 0x2, P6 ;  /* 0x0000000271417211 */ /* 0x000fe400030f16ff */
[----:B------:R-:W-:Y:S01]  /*34960*/  LEA R6, P5, R110, R0, 0x2 ;  /* 0x000000006e067211 */ /* 0x000fe200078a10ff */
[----:B------:R-:W2:Y:S04]  /*34970*/  LDL.LU R113, [R1+0x2888] ;  /* 0x0028880001717983 */ /* 0x000ea80000300800 */
[----:B------:R1:W-:Y:S02]  /*34980*/  STL.64 [R1+0x5a8], R64 ;  /* 0x0005a84001007387 */ /* 0x0003e40000100a00 */
[----:B-1----:R-:W-:-:S02]  /*34990*/  MOV R65, R7 ;  /* 0x0000000700417202 */ /* 0x002fc40000000f00 */
[----:B------:R-:W-:Y:S02]  /*349a0*/  LEA.HI.X.SX32 R7, R110, R2, 0x2, P5 ;  /* 0x000000026e077211 */ /* 0x000fe400028f16ff */
[C---:B------:R-:W-:Y:S01]  /*349b0*/  LEA R64, P6, R111.reuse, R0, 0x2 ;  /* 0x000000006f407211 */ /* 0x040fe200078c10ff */
[----:B------:R-:W3:Y:S04]  /*349c0*/  LDL.LU R110, [R1+0x2884] ;  /* 0x00288400016e7983 */ /* 0x000ee80000300800 */
[----:B------:R1:W-:Y:S02]  /*349d0*/  STL.64 [R1+0x5a0], R6 ;  /* 0x0005a00601007387 */ /* 0x0003e40000100a00 */
[----:B-1----:R-:W-:Y:S01]  /*349e0*/  IMAD.MOV.U32 R7, RZ, RZ, R65 ;  /* 0x000000ffff077224 */ /* 0x002fe200078e0041 */
[----:B------:R-:W-:-:S02]  /*349f0*/  LEA.HI.X.SX32 R65, R111, R2, 0x2, P6 ;  /* 0x000000026f417211 */ /* 0x000fc400030f16ff */
[C---:B------:R-:W-:Y:S01]  /*34a00*/  LEA R6, P5, R10.reuse, R0, 0x2 ;  /* 0x000000000a067211 */ /* 0x040fe200078a10ff */
[----:B------:R-:W3:Y:S04]  /*34a10*/  LDL.LU R111, [R1+0x2880] ;  /* 0x00288000016f7983 */ /* 0x000ee80000300800 */
[----:B------:R1:W-:Y:S02]  /*34a20*/  STL.64 [R1+0x598], R64 ;  /* 0x0005984001007387 */ /* 0x0003e40000100a00 */
[----:B-1----:R-:W-:Y:S01]  /*34a30*/  IMAD.MOV.U32 R65, RZ, RZ, R7 ;  /* 0x000000ffff417224 */ /* 0x002fe200078e0007 */
[----:B------:R-:W-:Y:S02]  /*34a40*/  LEA.HI.X.SX32 R7, R10, R2, 0x2, P5 ;  /* 0x000000020a077211 */ /* 0x000fe400028f16ff */
[C---:B------:R-:W-:Y:S01]  /*34a50*/  LEA R64, P6, R138.reuse, R0, 0x2 ;  /* 0x000000008a407211 */ /* 0x040fe200078c10ff */
[----:B------:R-:W2:Y:S04]  /*34a60*/  LDL.LU R10, [R1+0x117c] ;  /* 0x00117c00010a7983 */ /* 0x000ea80000300800 */
        /* <DEDUP_REMOVED lines=17> */
[----:B------:R-:W-:Y:S02]  /*34b80*/  LEA R64, P6, R7, R0, 0x2 ;  /* 0x0000000007407211 */ /* 0x000fe400078c10ff */
[-C--:B------:R-:W-:Y:S02]  /*34b90*/  LEA.HI.X.SX32 R7, R99, R2.reuse, 0x2, P5 ;  /* 0x0000000263077211 */ /* 0x080fe400028f16ff */
[----:B------:R-:W-:Y:S01]  /*34ba0*/  LEA.HI.X.SX32 R65, R65, R2, 0x2, P6 ;  /* 0x0000000241417211 */ /* 0x000fe200030f16ff */
[----:B------:R-:W1:Y:S02]  /*34bb0*/  LDC R99, c[0x0][0x240] ;  /* 0x00009000ff637b82 */ /* 0x000e640000000800 */
[----:B------:R-:W-:Y:S04]  /*34bc0*/  STL.64 [R1+0x570], R6 ;  /* 0x0005700601007387 */ /* 0x000fe80000100a00 */
[----:B------:R1:W-:Y:S04]  /*34bd0*/  STL.64 [R1+0x568], R64 ;  /* 0x0005684001007387 */ /* 0x0003e80000100a00 */
[----:B-1----:R-:W4:Y:S01]  /*34be0*/  LDL.LU R65, [R1+0x116c] ;  /* 0x00116c0001417983 */ /* 0x002f220000300800 */
[----:B------:R-:W-:-:S04]  /*34bf0*/  LEA R6, P5, R107, R0, 0x2 ;  /* 0x000000006b067211 */ /* 0x000fc800078a10ff */
[----:B------:R-:W-:Y:S02]  /*34c00*/  LEA.HI.X.SX32 R7, R107, R2, 0x2, P5 ;  /* 0x000000026b077211 */ /* 0x000fe400028f16ff */
[----:B------:R-:W3:Y:S04]  /*34c10*/  LDL.LU R107, [R1+0x2870] ;  /* 0x00287000016b7983 */ /* 0x000ee80000300800 */
[----:B------:R1:W-:Y:S02]  /*34c20*/  STL.64 [R1+0x560], R6 ;  /* 0x0005600601007387 */ /* 0x0003e40000100a00 */
[----:B-1----:R-:W4:Y:S01]  /*34c30*/  LDC R7, c[0x0][0x240] ;  /* 0x00009000ff077b82 */ /* 0x002f220000000800 */
[CC--:B------:R-:W-:Y:S02]  /*34c40*/  LEA R64, P6, R236.reuse, R0.reuse, 0x2 ;  /* 0x00000000ec407211 */ /* 0x0c0fe400078c10ff */
[----:B------:R-:W-:Y:S01]  /*34c50*/  LEA R6, P5, R237, R0, 0x2 ;  /* 0x00000000ed067211 */ /* 0x000fe200078a10ff */
[----:B----4-:R-:W-:Y:S01]  /*34c60*/  IMAD R7, R65, R7, RZ ;  /* 0x0000000741077224 */ /* 0x010fe200078e02ff */
[----:B------:R-:W-:-:S02]  /*34c70*/  LEA.HI.X.SX32 R65, R236, R2, 0x2, P6 ;  /* 0x00000002ec417211 */ /* 0x000fc400030f16ff */
[----:B------:R-:W4:Y:S04]  /*34c80*/  LDL.LU R236, [R1+0x286c] ;  /* 0x00286c0001ec7983 */ /* 0x000f280000300800 */
[----:B------:R-:W-:Y:S04]  /*34c90*/  STL [R1+0xc4], R7 ;  /* 0x0000c40701007387 */ /* 0x000fe80000100800 */
[----:B------:R1:W-:Y:S02]  /*34ca0*/  STL.64 [R1+0x558], R64 ;  /* 0x0005584001007387 */ /* 0x0003e40000100a00 */
[----:B-1----:R-:W1:Y:S01]  /*34cb0*/  LDC R65, c[0x0][0x240] ;  /* 0x00009000ff417b82 */ /* 0x002e620000000800 */
[----:B------:R-:W-:-:S02]  /*34cc0*/  LEA R64, P6, R124, R0, 0x2 ;  /* 0x000000007c407211 */ /* 0x000fc400078c10ff */
[-C--:B------:R-:W-:Y:S02]  /*34cd0*/  LEA.HI.X.SX32 R7, R237, R2.reuse, 0x2, P5 ;  /* 0x00000002ed077211 */ /* 0x080fe400028f16ff */
[----:B------:R-:W4:Y:S04]  /*34ce0*/  LDL.LU R237, [R1+0x2868] ;  /* 0x0028680001ed7983 */ /* 0x000f280000300800 */
[----:B------:R-:W-:Y:S01]  /*34cf0*/  STL.64 [R1+0x550], R6 ;  /* 0x0005500601007387 */ /* 0x000fe20000100a00 */
[----:B-1----:R-:W-:Y:S01]  /*34d00*/  IMAD R27, R27, R65, RZ ;  /* 0x000000411b1b7224 */ /* 0x002fe200078e02ff */
[----:B------:R-:W-:Y:S02]  /*34d10*/  LEA.HI.X.SX32 R65, R124, R2, 0x2, P6 ;  /* 0x000000027c417211 */ /* 0x000fe400030f16ff */
[----:B------:R-:W4:Y:S04]  /*34d20*/  LDL.LU R124, [R1+0x2864] ;  /* 0x00286400017c7983 */ /* 0x000f280000300800 */
[----:B------:R1:W-:Y:S04]  /*34d30*/  STL.64 [R1+0x548], R64 ;  /* 0x0005484001007387 */ /* 0x0003e80000100a00 */
[----:B-1----:R-:W2:Y:S01]  /*34d40*/  LDL.LU R65, [R1+0x1178] ;  /* 0x0011780001417983 */ /* 0x002ea20000300800 */
[----:B------:R-:W-:-:S04]  /*34d50*/  LEA R6, P5, R125, R0, 0x2 ;  /* 0x000000007d067211 */ /* 0x000fc800078a10ff */
        /* <DEDUP_REMOVED lines=15> */
[----:B------:R-:W-:Y:S01]  /*34e50*/  STL.64 [R1+0x530], R6 ;  /* 0x0005300601007387 */ /* 0x000fe20000100a00 */
[----:B-1----:R-:W-:Y:S01]  /*34e60*/  IMAD R10, R10, R65, RZ ;  /* 0x000000410a0a7224 */ /* 0x002fe200078e02ff */
[----:B------:R-:W-:Y:S02]  /*34e70*/  LEA.HI.X.SX32 R65, R122, R2, 0x2, P6 ;  /* 0x000000027a417211 */ /* 0x000fe400030f16ff */
[----:B------:R-:W3:Y:S04]  /*34e80*/  LDL.LU R122, [R1+0x2854] ;  /* 0x00285400017a7983 */ /* 0x000ee80000300800 */
[----:B------:R1:W-:Y:S04]  /*34e90*/  STL.64 [R1+0x528], R64 ;  /* 0x0005284001007387 */ /* 0x0003e80000100a00 */
[----:B-1----:R-:W4:Y:S01]  /*34ea0*/  LDL.LU R65, [R1+0x1180] ;  /* 0x0011800001417983 */ /* 0x002f220000300800 */
[----:B------:R-:W-:-:S04]  /*34eb0*/  LEA R6, P5, R123, R0, 0x2 ;  /* 0x000000007b067211 */ /* 0x000fc800078a10ff */
[----:B------:R-:W-:Y:S02]  /*34ec0*/  LEA.HI.X.SX32 R7, R123, R2, 0x2, P5 ;  /* 0x000000027b077211 */ /* 0x000fe400028f16ff */
[----:B------:R-:W3:Y:S01]  /*34ed0*/  LDL.LU R123, [R1+0x2850] ;  /* 0x00285000017b7983 */ /* 0x000ee20000300800 */
[----:B------:R-:W-:-:S03]  /*34ee0*/  LEA R64, P6, R11, R0, 0x2 ;  /* 0x000000000b407211 */ /* 0x000fc600078c10ff */
[----:B------:R1:W-:Y:S02]  /*34ef0*/  STL.64 [R1+0x520], R6 ;  /* 0x0005200601007387 */ /* 0x0003e40000100a00 */
[----:B-1----:R-:W-:Y:S02]  /*34f00*/  IMAD.MOV.U32 R7, RZ, RZ, R98 ;  /* 0x000000ffff077224 */ /* 0x002fe400078e0062 */
[----:B------:R-:W2:Y:S01]  /*34f10*/  LDL.LU R98, [R1+0x284c] ;  /* 0x00284c0001627983 */ /* 0x000ea20000300800 */
[----:B------:R-:W-:Y:S01]  /*34f20*/  LEA R6, P5, R104, R0, 0x2 ;  /* 0x0000000068067211 */ /* 0x000fe200078a10ff */
[----:B----4-:R-:W-:Y:S02]  /*34f30*/  IMAD R65, R65, R99, RZ ;  /* 0x0000006341417224 */ /* 0x010fe400078e02ff */
[----:B------:R-:W2:Y:S04]  /*34f40*/  LDL.LU R99, [R1+0x2848] ;  /* 0x0028480001637983 */ /* 0x000ea80000300800 */
[----:B------:R1:W-:Y:S02]  /*34f50*/  STL [R1+0xd8], R65 ;  /* 0x0000d84101007387 */ /* 0x0003e40000100800 */
[----:B-1----:R-:W-:-:S02]  /*34f60*/  LEA.HI.X.SX32 R65, R11, R2, 0x2, P6 ;  /* 0x000000020b417211 */ /* 0x002fc400030f16ff */
[----:B------:R-:W4:Y:S04]  /*34f70*/  LDL.LU R11, [R1+0x1184] ;  /* 0x00118400010b7983 */ /* 0x000f280000300800 */
        /* <DEDUP_REMOVED lines=35> */
[----:B------:R-:W3:Y:S04]  /*351b0*/  LDL.LU R22, [R1+0x1194] ;  /* 0x0011940001167983 */ /* 0x000ee80000300800 */
        /* <DEDUP_REMOVED lines=12> */
[C---:B------:R-:W-:Y:S02]  /*35280*/  LEA R64, P6, R250.reuse, R0, 0x2 ;  /* 0x00000000fa407211 */ /* 0x040fe400078c10ff */
[-C--:B------:R-:W-:Y:S02]  /*35290*/  LEA.HI.X.SX32 R7, R91, R2.reuse, 0x2, P5 ;  /* 0x000000025b077211 */ /* 0x080fe400028f16ff */
[----:B------:R-:W3:Y:S04]  /*352a0*/  LDL.LU R91, [R1+0x2828] ;  /* 0x00282800015b7983 */ /* 0x000ee80000300800 */
[----:B------:R-:W-:Y:S01]  /*352b0*/  STL.64 [R1+0x4c0], R6 ;  /* 0x0004c00601007387 */ /* 0x000fe20000100a00 */
[----:B----4-:R-:W-:Y:S01]  /*352c0*/  IMAD R11, R11, R65, RZ ;  /* 0x000000410b0b7224 */ /* 0x010fe200078e02ff */
[----:B------:R-:W-:-:S02]  /*352d0*/  LEA.HI.X.SX32 R65, R250, R2, 0x2, P6 ;  /* 0x00000002fa417211 */ /* 0x000fc400030f16ff */
        /* <DEDUP_REMOVED lines=8> */
[-C--:B------:R-:W-:Y:S02]  /*35360*/  LEA R64, P6, R89, R0.reuse, 0x2 ;  /* 0x0000000059407211 */ /* 0x080fe400078c10ff */
        /* <DEDUP_REMOVED lines=13> */
[----:B------:R-:W2:Y:S04]  /*35440*/  LDL.LU R87, [R1+0x2814] ;  /* 0x0028140001577983 */ /* 0x000ea80000300800 */
[----:B------:R1:W-:Y:S04]  /*35450*/  STL.64 [R1+0x498], R64 ;  /* 0x0004984001007387 */ /* 0x0003e80000100a00 */
[----:B-1----:R-:W3:Y:S01]  /*35460*/  LDL.LU R65, [R1+0x1190] ;  /* 0x0011900001417983 */ /* 0x002ee20000300800 */
[----:B------:R-:W-:-:S04]  /*35470*/  LEA R6, P5, R84, R0, 0x2 ;  /* 0x0000000054067211 */ /* 0x000fc800078a10ff */
[----:B------:R-:W-:Y:S02]  /*35480*/  LEA.HI.X.SX32 R7, R84, R2, 0x2, P5 ;  /* 0x0000000254077211 */ /* 0x000fe400028f16ff */
[----:B------:R-:W2:Y:S04]  /*35490*/  LDL.LU R84, [R1+0x2810] ;  /* 0x0028100001547983 */ /* 0x000ea80000300800 */
[----:B------:R1:W-:Y:S02]  /*354a0*/  STL.64 [R1+0x490], R6 ;  /* 0x0004900601007387 */ /* 0x0003e40000100a00 */
[----:B-1----:R-:W3:Y:S01]  /*354b0*/  LDC R7, c[0x0][0x240] ;  /* 0x00009000ff077b82 */ /* 0x002ee20000000800 */
[-C--:B------:R-:W-:Y:S02]  /*354c0*/  LEA R64, P6, R85, R0.reuse, 0x2 ;  /* 0x0000000055407211 */ /* 0x080fe400078c10ff */
[----:B------:R-:W-:Y:S01]  /*354d0*/  LEA R6, P5, R82, R0, 0x2 ;  /* 0x0000000052067211 */ /* 0x000fe200078a10ff */
[----:B---3--:R-:W-:Y:S01]  /*354e0*/  IMAD R7, R65, R7, RZ ;  /* 0x0000000741077224 */ /* 0x008fe200078e02ff */
[----:B------:R-:W-:-:S02]  /*354f0*/  LEA.HI.X.SX32 R65, R85, R2, 0x2, P6 ;  /* 0x0000000255417211 */ /* 0x000fc400030f16ff */
[----:B------:R-:W2:Y:S04]  /*35500*/  LDL.LU R85, [R1+0x280c] ;  /* 0x00280c0001557983 */ /* 0x000ea80000300800 */
[----:B------:R-:W-:Y:S04]  /*35510*/  STL [R1+0xe8], R7 ;  /* 0x0000e80701007387 */ /* 0x000fe80000100800 */
[----:B------:R1:W-:Y:S02]  /*35520*/  STL.64 [R1+0x488], R64 ;  /* 0x0004884001007387 */ /* 0x0003e40000100a00 */
[----:B-1----:R-:W1:Y:S01]  /*35530*/  LDC R65, c[0x0][0x240] ;  /* 0x00009000ff417b82 */ /* 0x002e620000000800 */
[----:B------:R-:W-:-:S02]  /*35540*/  LEA.HI.X.SX32 R7, R82, R2, 0x2, P5 ;  /* 0x0000000252077211 */ /* 0x000fc400028f16ff */
[----:B------:R-:W-:Y:S01]  /*35550*/  LEA R64, P6, R80, R0, 0x2 ;  /* 0x0000000050407211 */ /* 0x000fe200078c10ff */
[----:B------:R-:W3:Y:S04]  /*35560*/  LDL.LU R82, [R1+0x2808] ;  /* 0x0028080001527983 */ /* 0x000ee80000300800 */
[----:B------:R4:W-:Y:S02]  /*35570*/  STL.64 [R1+0x480], R6 ;  /* 0x0004800601007387 */ /* 0x0009e40000100a00 */
[----:B----4-:R-:W-:Y:S02]  /*35580*/  IMAD.MOV.U32 R7, RZ, RZ, R83 ;  /* 0x000000ffff077224 */ /* 0x010fe400078e0053 */
[----:B-1----:R-:W-:Y:S01]  /*35590*/  IMAD R22, R22, R65, RZ ;  /* 0x0000004116167224 */ /* 0x002fe200078e02ff */
[----:B------:R-:W-:Y:S01]  /*355a0*/  LEA.HI.X.SX32 R65, R80, R2, 0x2, P6 ;  /* 0x0000000250417211 */ /* 0x000fe200030f16ff */
[----:B------:R-:W3:Y:S01]  /*355b0*/  LDL.LU R83, [R1+0x2804] ;  /* 0x0028040001537983 */ /* 0x000ee20000300800 */
[----:B------:R-:W-:-:S03]  /*355c0*/  LEA R6, P5, R14, R0, 0x2 ;  /* 0x000000000e067211 */ /* 0x000fc600078a10ff */
[----:B------:R-:W4:Y:S04]  /*355d0*/  LDL.LU R80, [R1+0x2800] ;  /* 0x0028000001507983 */ /* 0x000f280000300800 */
[----:B------:R1:W-:Y:S02]  /*355e0*/  STL.64 [R1+0x478], R64 ;  /* 0x0004784001007387 */ /* 0x0003e40000100a00 */
[----:B-1----:R-:W-:Y:S02]  /*355f0*/  MOV R65, R7 ;  /* 0x0000000700417202 */ /* 0x002fe40000000f00 */
[----:B------:R-:W-:Y:S02]  /*35600*/  LEA.HI.X.SX32 R7, R14, R2, 0x2, P5 ;  /* 0x000000020e077211 */ /* 0x000fe400028f16ff */
[----:B------:R-:W2:Y:S01]  /*35610*/  LDL.LU R14, [R1+0x1198] ;  /* 0x00119800010e7983 */ /* 0x000ea20000300800 */
        /* <DEDUP_REMOVED lines=9> */
[C---:B------:R-:W-:Y:S01]  /*356b0*/  LEA R64, P6, R23.reuse, R0, 0x2 ;  /* 0x0000000017407211 */ /* 0x040fe200078c10ff */
[----:B------:R-:W4:Y:S04]  /*356c0*/  LDL.LU R81, [R1+0x27fc] ;  /* 0x0027fc0001517983 */ /* 0x000f280000300800 */
[----:B------:R1:W-:Y:S02]  /*356d0*/  STL.64 [R1+0x460], R6 ;  /* 0x0004600601007387 */ /* 0x0003e40000100a00 */
[----:B-1----:R-:W-:Y:S01]  /*356e0*/  IMAD.MOV.U32 R7, RZ, RZ, R65 ;  /* 0x000000ffff077224 */ /* 0x002fe200078e0041 */
[----:B------:R-:W-:-:S02]  /*356f0*/  LEA.HI.X.SX32 R65, R23, R2, 0x2, P6 ;  /* 0x0000000217417211 */ /* 0x000fc400030f16ff */
[----:B------:R-:W4:Y:S01]  /*35700*/  LDL.LU R23, [R1+0x11a0] ;  /* 0x0011a00001177983 */ /* 0x000f220000300800 */
[----:B------:R-:W-:-:S03]  /*35710*/  LEA R6, P5, R12, R0, 0x2 ;  /* 0x000000000c067211 */ /* 0x000fc600078a10ff */
        /* <DEDUP_REMOVED lines=8> */
[CC--:B------:R-:W-:Y:S01]  /*357a0*/  LEA R6, P5, R36.reuse, R0.reuse, 0x2 ;  /* 0x0000000024067211 */ /* 0x0c0fe200078a10ff */
[----:B------:R-:W4:Y:S04]  /*357b0*/  LDL.LU R108, [R1+0x27f8] ;  /* 0x0027f800016c7983 */ /* 0x000f280000300800 */
[----:B------:R1:W-:Y:S02]  /*357c0*/  STL.64 [R1+0x448], R64 ;  /* 0x0004484001007387 */ /* 0x0003e40000100a00 */
[----:B-1----:R-:W-:Y:S01]  /*357d0*/  LEA R64, P6, R7, R0, 0x2 ;  /* 0x0000000007407211 */ /* 0x002fe200078c10ff */
[----:B------:R-:W-:Y:S01]  /*357e0*/  IMAD.MOV.U32 R65, RZ, RZ, R7 ;  /* 0x000000ffff417224 */ /* 0x000fe200078e0007 */
[----:B------:R-:W-:-:S02]  /*357f0*/  LEA.HI.X.SX32 R7, R36, R2, 0x2, P5 ;  /* 0x0000000224077211 */ /* 0x000fc400028f16ff */
[----:B------:R-:W4:Y:S02]  /*35800*/  LDL.LU R36, [R1+0x11a8] ;  /* 0x0011a80001247983 */ /* 0x000f240000300800 */
[----:B------:R-:W-:Y:S02]  /*35810*/  LEA.HI.X.SX32 R65, R65, R2, 0x2, P6 ;  /* 0x0000000241417211 */ /* 0x000fe400030f16ff */
[----:B------:R1:W-:Y:S04]  /*35820*/  STL.64 [R1+0x440], R6 ;  /* 0x0004400601007387 */ /* 0x0003e80000100a00 */
[----:B------:R1:W-:Y:S02]  /*35830*/  STL.64 [R1+0x438], R64 ;  /* 0x0004384001007387 */ /* 0x0003e40000100a00 */
[----:B-1----:R-:W-:-:S02]  /*35840*/  LEA R6, P5, R109, R0, 0x2 ;  /* 0x000000006d067211 */ /* 0x002fc400078a10ff */
[C---:B------:R-:W-:Y:S02]  /*35850*/  LEA R64, P6, R76.reuse, R0, 0x2 ;  /* 0x000000004c407211 */ /* 0x040fe400078c10ff */
[-C--:B------:R-:W-:Y:S02]  /*35860*/  LEA.HI.X.SX32 R7, R109, R2.reuse, 0x2, P5 ;  /* 0x000000026d077211 */ /* 0x080fe400028f16ff */
[----:B------:R-:W-:Y:S01]  /*35870*/  LEA.HI.X.SX32 R65, R76, R2, 0x2, P6 ;  /* 0x000000024c417211 */ /* 0x000fe200030f16ff */
[----:B------:R-:W4:Y:S04]  /*35880*/  LDL.LU R109, [R1+0x27f4] ;  /* 0x0027f400016d7983 */ /* 0x000f280000300800 */
[----:B------:R-:W-:Y:S04]  /*35890*/  STL.64 [R1+0x430], R6 ;  /* 0x0004300601007387 */ /* 0x000fe80000100a00 */
[----:B------:R-:W4:Y:S04]  /*358a0*/  LDL.LU R76, [R1+0x27f0] ;  /* 0x0027f000014c7983 */ /* 0x000f280000300800 */
[----:B------:R1:W-:Y:S02]  /*358b0*/  STL.64 [R1+0x428], R64 ;  /* 0x0004284001007387 */ /* 0x0003e40000100a00 */
[----:B-1----:R-:W2:Y:S01]  /*358c0*/  LDC R65, c[0x0][0x240] ;  /* 0x00009000ff417b82 */ /* 0x002ea20000000800 */
[----:B------:R-:W-:-:S02]  /*358d0*/  LEA R6, P5, R77, R0, 0x2 ;  /* 0x000000004d067211 */ /* 0x000fc400078a10ff */
[----:B------:R-:W-:Y:S02]  /*358e0*/  LEA R64, P6, R238, R0, 0x2 ;  /* 0x00000000ee407211 */ /* 0x000fe400078c10ff */
[----:B------:R-:W-:Y:S02]  /*358f0*/  LEA.HI.X.SX32 R7, R77, R2, 0x2, P5 ;  /* 0x000000024d077211 */ /* 0x000fe400028f16ff */
[----:B------:R-:W4:Y:S04]  /*35900*/  LDL.LU R77, [R1+0x27ec] ;  /* 0x0027ec00014d7983 */ /* 0x000f280000300800 */
[----:B------:R1:W-:Y:S02]  /*35910*/  STL.64 [R1+0x420], R6 ;  /* 0x0004200601007387 */ /* 0x0003e40000100a00 */
[----:B-1----:R-:W-:-:S04]  /*35920*/  LEA R6, P5, R239, R0, 0x2 ;  /* 0x00000000ef067211 */ /* 0x002fc800078a10ff */
[-C--:B------:R-:W-:Y:S01]  /*35930*/  LEA.HI.X.SX32 R7, R239, R2.reuse, 0x2, P5 ;  /* 0x00000002ef077211 */ /* 0x080fe200028f16ff */
[----:B--2---:R-:W-:Y:S01]  /*35940*/  IMAD R14, R14, R65, RZ ;  /* 0x000000410e0e7224 */ /* 0x004fe200078e02ff */
[----:B------:R-:W-:Y:S02]  /*35950*/  LEA.HI.X.SX32 R65, R238, R2, 0x2, P6 ;  /* 0x00000002ee417211 */ /* 0x000fe400030f16ff */
[----:B------:R-:W2:Y:S04]  /*35960*/  LDL.LU R238, [R1+0x27e8] ;  /* 0x0027e80001ee7983 */ /* 0x000ea80000300800 */
[----:B------:R1:W-:Y:S04]  /*35970*/  STL.64 [R1+0x418], R64 ;  /* 0x0004184001007387 */ /* 0x0003e80000100a00 */
[----:B------:R-:W2:Y:S01]  /*35980*/  LDL.LU R239, [R1+0x27e4] ;  /* 0x0027e40001ef7983 */ /* 0x000ea20000300800 */
[----:B-1----:R-:W3:Y:S01]  /*35990*/  LDC R65, c[0x0][0x240] ;  /* 0x00009000ff417b82 */ /* 0x002ee20000000800 */
[----:B------:R-:W-:-:S02]  /*359a0*/  LEA R64, P6, R94, R0, 0x2 ;  /* 0x000000005e407211 */ /* 0x000fc400078c10ff */
[----:B------:R-:W-:Y:S01]  /*359b0*/  STL.64 [R1+0x410], R6 ;  /* 0x0004100601007387 */ /* 0x000fe20000100a00 */
[----:B---3--:R-:W-:Y:S01]  /*359c0*/  IMAD R32, R32, R65, RZ ;  /* 0x0000004120207224 */ /* 0x008fe200078e02ff */
[----:B------:R-:W-:Y:S02]  /*359d0*/  LEA.HI.X.SX32 R65, R94, R2, 0x2, P6 ;  /* 0x000000025e417211 */ /* 0x000fe400030f16ff */
        /* <DEDUP_REMOVED lines=11> */
[----:B------:R1:W-:Y:S02]  /*35a90*/  STL.64 [R1+0x3f0], R64 ;  /* 0x0003f04001007387 */ /* 0x0003e40000100a00 */
[----:B-1----:R-:W1:Y:S01]  /*35aa0*/  LDC R65, c[0x0][0x240] ;  /* 0x00009000ff417b82 */ /* 0x002e620000000800 */
[CC--:B------:R-:W-:Y:S02]  /*35ab0*/  LEA R6, P5, R73.reuse, R0.reuse, 0x2 ;  /* 0x0000000049067211 */ /* 0x0c0fe400078a10ff */
[----:B------:R-:W-:Y:S02]  /*35ac0*/  LEA R64, P6, R92, R0, 0x2 ;  /* 0x000000005c407211 */ /* 0x000fe400078c10ff */
[----:B------:R-:W-:-:S02]  /*35ad0*/  LEA.HI.X.SX32 R7, R73, R2, 0x2, P5 ;  /* 0x0000000249077211 */ /* 0x000fc400028f16ff */
[----:B------:R-:W4:Y:S04]  /*35ae0*/  LDL.LU R73, [R1+0x27d4] ;  /* 0x0027d40001497983 */ /* 0x000f280000300800 */
        /* <DEDUP_REMOVED lines=9> */
[----:B------:R-:W2:Y:S04]  /*35b80*/  LDL.LU R93, [R1+0x27cc] ;  /* 0x0027cc00015d7983 */ /* 0x000ea80000300800 */
[----:B------:R1:W-:Y:S02]  /*35b90*/  STL.64 [R1+0x3d8], R6 ;  /* 0x0003d80601007387 */ /* 0x0003e40000100a00 */
[----:B-1----:R-:W-:Y:S01]  /*35ba0*/  IMAD R36, R36, R65, RZ ;  /* 0x0000004124247224 */ /* 0x002fe200078e02ff */
[----:B------:R-:W-:Y:S01]  /*35bb0*/  LEA.HI.X.SX32 R65, R69, R2, 0x2, P6 ;  /* 0x0000000245417211 */ /* 0x000fe200030f16ff */
[----:B------:R-:W-:Y:S01]  /*35bc0*/  IMAD.MOV.U32 R7, RZ, RZ, R68 ;  /* 0x000000ffff077224 */ /* 0x000fe200078e0044 */
[----:B------:R-:W-:Y:S01]  /*35bd0*/  LEA R6, P5, R20, R0, 0x2 ;  /* 0x0000000014067211 */ /* 0x000fe200078a10ff */
[----:B------:R-:W3:Y:S04]  /*35be0*/  LDL.LU R68, [R1+0x27c8] ;  /* 0x0027c80001447983 */ /* 0x000ee80000300800 */
[----:B------:R-:W3:Y:S04]  /*35bf0*/  LDL.LU R69, [R1+0x27c4] ;  /* 0x0027c40001457983 */ /* 0x000ee80000300800 */
[----:B------:R1:W-:Y:S02]  /*35c00*/  STL.64 [R1+0x3d0], R64 ;  /* 0x0003d04001007387 */ /* 0x0003e40000100a00 */
[----:B-1----:R-:W-:-:S02]  /*35c10*/  MOV R65, R7 ;  /* 0x0000000700417202 */ /* 0x002fc40000000f00 */
        /* <DEDUP_REMOVED lines=82> */
[----:B------:R-:W4:Y:S04]  /*36140*/  LDL.LU R56, [R1+0x2794] ;  /* 0x0027940001387983 */ /* 0x000f280000300800 */
        /* <DEDUP_REMOVED lines=16> */
[----:B------:R-:W2:Y:S01]  /*36250*/  LDL.LU R21, [R1+0x11c0] ;  /* 0x0011c00001157983 */ /* 0x000ea20000300800 */
        /* <DEDUP_REMOVED lines=37> */
[----:B-1----:R-:W-:Y:S02]  /*364b0*/  LEA R64, P6, R7, R0, 0x2 ;  /* 0x0000000007407211 */ /* 0x002fe400078c10ff */
[----:B------:R-:W-:Y:S02]  /*364c0*/  MOV R65, R7 ;  /* 0x0000000700417202 */ /* 0x000fe40000000f00 */
[-C--:B------:R-:W-:Y:S02]  /*364d0*/  LEA.HI.X.SX32 R7, R19, R2.reuse, 0x2, P5 ;  /* 0x0000000213077211 */ /* 0x080fe400028f16ff */
[----:B------:R-:W-:Y:S01]  /*364e0*/  LEA.HI.X.SX32 R65, R65, R2, 0x2, P6 ;  /* 0x0000000241417211 */ /* 0x000fe200030f16ff */
[----:B------:R-:W1:Y:S02]  /*364f0*/  LDC R19, c[0x0][0x240] ;  /* 0x00009000ff137b82 */ /* 0x000e640000000800 */
[----:B------:R-:W-:Y:S04]  /*36500*/  STL.64 [R1+0x2e8], R6 ;  /* 0x0002e80601007387 */ /* 0x000fe80000100a00 */
[----:B------:R1:W-:Y:S02]  /*36510*/  STL.64 [R1+0x2e0], R64 ;  /* 0x0002e04001007387 */ /* 0x0003e40000100a00 */
[----:B-1----:R-:W2:Y:S01]  /*36520*/  LDC R65, c[0x0][0x240] ;  /* 0x00009000ff417b82 */ /* 0x002ea20000000800 */
[----:B------:R-:W-:-:S02]  /*36530*/  LEA R6, P5, R51, R0, 0x2 ;  /* 0x0000000033067211 */ /* 0x000fc400078a10ff */
[----:B------:R-:W-:Y:S02]  /*36540*/  LEA R64, P6, R78, R0, 0x2 ;  /* 0x000000004e407211 */ /* 0x000fe400078c10ff */
[----:B------:R-:W-:Y:S02]  /*36550*/  LEA.HI.X.SX32 R7, R51, R2, 0x2, P5 ;  /* 0x0000000233077211 */ /* 0x000fe400028f16ff */
[----:B------:R-:W3:Y:S04]  /*36560*/  LDL.LU R51, [R1+0x2778] ;  /* 0x0027780001337983 */ /* 0x000ee80000300800 */
        /* <DEDUP_REMOVED lines=8> */
[----:B-1----:R-:W4:Y:S01]  /*365f0*/  LDC R65, c[0x0][0x240] ;  /* 0x00009000ff417b82 */ /* 0x002f220000000800 */
[----:B------:R-:W-:-:S02]  /*36600*/  LEA R64, P6, R46, R0, 0x2 ;  /* 0x000000002e407211 */ /* 0x000fc400078c10ff */
[----:B------:R-:W-:Y:S01]  /*36610*/  STL.64 [R1+0x2c8], R6 ;  /* 0x0002c80601007387 */ /* 0x000fe20000100a00 */
[----:B----4-:R-:W-:Y:S01]  /*36620*/  IMAD R48, R48, R65, RZ ;  /* 0x0000004130307224 */ /* 0x010fe200078e02ff */
[----:B------:R-:W-:Y:S02]  /*36630*/  LEA.HI.X.SX32 R65, R46, R2, 0x2, P6 ;  /* 0x000000022e417211 */ /* 0x000fe400030f16ff */
[----:B------:R-:W4:Y:S04]  /*36640*/  LDL.LU R46, [R1+0x276c] ;  /* 0x00276c00012e7983 */ /* 0x000f280000300800 */
[----:B------:R1:W-:Y:S02]  /*36650*/  STL.64 [R1+0x2c0], R64 ;  /* 0x0002c04001007387 */ /* 0x0003e40000100a00 */
[----:B-1----:R-:W3:Y:S01]  /*36660*/  LDC R65, c[0x0][0x240] ;  /* 0x00009000ff417b82 */ /* 0x002ee20000000800 */
[----:B------:R-:W-:-:S02]  /*36670*/  LEA R6, P5, R47, R0, 0x2 ;  /* 0x000000002f067211 */ /* 0x000fc400078a10ff */
[C---:B------:R-:W-:Y:S02]  /*36680*/  LEA R64, P6, R240.reuse, R0, 0x2 ;  /* 0x00000000f0407211 */ /* 0x040fe400078c10ff */
[-C--:B------:R-:W-:Y:S02]  /*36690*/  LEA.HI.X.SX32 R7, R47, R2.reuse, 0x2, P5 ;  /* 0x000000022f077211 */ /* 0x080fe400028f16ff */
[----:B------:R-:W4:Y:S04]  /*366a0*/  LDL.LU R47, [R1+0x2768] ;  /* 0x00276800012f7983 */ /* 0x000f280000300800 */
[----:B------:R-:W-:Y:S01]  /*366b0*/  STL.64 [R1+0x2b8], R6 ;  /* 0x0002b80601007387 */ /* 0x000fe20000100a00 */
[----:B---3--:R-:W-:Y:S01]  /*366c0*/  IMAD R49, R49, R65, RZ ;  /* 0x0000004131317224 */ /* 0x008fe200078e02ff */
[----:B------:R-:W-:-:S02]  /*366d0*/  LEA.HI.X.SX32 R65, R240, R2, 0x2, P6 ;  /* 0x00000002f0417211 */ /* 0x000fc400030f16ff */
[----:B------:R-:W3:Y:S04]  /*366e0*/  LDL.LU R240, [R1+0x2764] ;  /* 0x0027640001f07983 */ /* 0x000ee80000300800 */
[----:B------:R1:W-:Y:S02]  /*366f0*/  STL.64 [R1+0x2b0], R64 ;  /* 0x0002b04001007387 */ /* 0x0003e40000100a00 */
[----:B-1----:R-:W1:Y:S01]  /*36700*/  LDC R65, c[0x0][0x240] ;  /* 0x00009000ff417b82 */ /* 0x002e620000000800 */
[-C--:B------:R-:W-:Y:S02]  /*36710*/  LEA R6, P5, R241, R0.reuse, 0x2 ;  /* 0x00000000f1067211 */ /* 0x080fe400078a10ff */
[----:B------:R-:W-:Y:S02]  /*36720*/  LEA R64, P6, R243, R0, 0x2 ;  /* 0x00000000f3407211 */ /* 0x000fe400078c10ff */
[----:B------:R-:W-:-:S02]  /*36730*/  LEA.HI.X.SX32 R7, R241, R2, 0x2, P5 ;  /* 0x00000002f1077211 */ /* 0x000fc400028f16ff */
[----:B------:R-:W3:Y:S04]  /*36740*/  LDL.LU R241, [R1+0x2760] ;  /* 0x0027600001f17983 */ /* 0x000ee80000300800 */
[----:B------:R1:W-:Y:S02]  /*36750*/  STL.64 [R1+0x2a8], R6 ;  /* 0x0002a80601007387 */ /* 0x0003e40000100a00 */
[----:B-1----:R-:W-:Y:S01]  /*36760*/  IMAD R18, R18, R65, RZ ;  /* 0x0000004112127224 */ /* 0x002fe200078e02ff */
[----:B------:R-:W-:Y:S02]  /*36770*/  LEA.HI.X.SX32 R65, R243, R2, 0x2, P6 ;  /* 0x00000002f3417211 */ /* 0x000fe400030f16ff */
[----:B------:R-:W-:-:S03]  /*36780*/  LEA R6, P5, R242, R0, 0x2 ;  /* 0x00000000f2067211 */ /* 0x000fc600078a10ff */
[----:B------:R1:W-:Y:S01]  /*36790*/  STL.64 [R1+0x2a0], R64 ;  /* 0x0002a04001007387 */ /* 0x0003e20000100a00 */
[----:B------:R-:W-:-:S05]  /*367a0*/  LEA.HI.X.SX32 R7, R242, R2, 0x2, P5 ;  /* 0x00000002f2077211 */ /* 0x000fca00028f16ff */
[----:B------:R1:W-:Y:S02]  /*367b0*/  STL.64 [R1+0x298], R6 ;  /* 0x0002980601007387 */ /* 0x0003e40000100a00 */
[----:B-1----:R-:W-:-:S04]  /*367c0*/  LEA R64, P6, R17, R0, 0x2 ;  /* 0x0000000011407211 */ /* 0x002fc800078c10ff */
[----:B------:R-:W-:Y:S02]  /*367d0*/  LEA.HI.X.SX32 R65, R17, R2, 0x2, P6 ;  /* 0x0000000211417211 */ /* 0x000fe400030f16ff */
[----:B------:R-:W-:-:S03]  /*367e0*/  LEA R6, P5, R245, R0, 0x2 ;  /* 0x00000000f5067211 */ /* 0x000fc600078a10ff */
[----:B------:R1:W-:Y:S01]  /*367f0*/  STL.64 [R1+0x290], R64 ;  /* 0x0002904001007387 */ /* 0x0003e20000100a00 */
[----:B------:R-:W-:-:S03]  /*36800*/  LEA.HI.X.SX32 R7, R245, R2, 0x2, P5 ;  /* 0x00000002f5077211 */ /* 0x000fc600028f16ff */
[----:B------:R-:W2:Y:S04]  /*36810*/  LDL.LU R245, [R1+0x6c] ;  /* 0x00006c0001f57983 */ /* 0x000ea80000300800 */
[----:B------:R-:W4:Y:S01]  /*36820*/  LDL.LU R242, [R1+0x11d4] ;  /* 0x0011d40001f27983 */ /* 0x000f220000300800 */
[----:B-1----:R-:W-:-:S03]  /*36830*/  LEA R64, P6, R244, R0, 0x2 ;  /* 0x00000000f4407211 */ /* 0x002fc600078c10ff */
[----:B------:R1:W-:Y:S01]  /*36840*/  STL.64 [R1+0x288], R6 ;  /* 0x0002880601007387 */ /* 0x0003e20000100a00 */
[----:B------:R-:W-:-:S05]  /*36850*/  LEA.HI.X.SX32 R65, R244, R2, 0x2, P6 ;  /* 0x00000002f4417211 */ /* 0x000fca00030f16ff */
[----:B------:R1:W-:Y:S02]  /*36860*/  STL.64 [R1+0x280], R64 ;  /* 0x0002804001007387 */ /* 0x0003e40000100a00 */
[----:B-1----:R-:W-:-:S04]  /*36870*/  LEA R6, P5, R8, R0, 0x2 ;  /* 0x0000000008067211 */ /* 0x002fc800078a10ff */
[----:B------:R-:W-:Y:S01]  /*36880*/  LEA.HI.X.SX32 R7, R8, R2, 0x2, P5 ;  /* 0x0000000208077211 */ /* 0x000fe200028f16ff */
[----:B------:R-:W3:Y:S04]  /*36890*/  LDL.LU.64 R64, [R1+0x2758] ;  /* 0x0027580001407983 */ /* 0x000ee80000300a00 */
[----:B------:R-:W3:Y:S01]  /*368a0*/  LDL.LU R8, [R1+0x74] ;  /* 0x0000740001087983 */ /* 0x000ee20000300800 */
[----:B------:R-:W-:Y:S01]  /*368b0*/  IMAD.MOV.U32 R244, RZ, RZ, R16 ;  /* 0x000000fffff47224 */ /* 0x000fe200078e0010 */
[C---:B------:R-:W-:Y:S02]  /*368c0*/  LEA R16, P6, R4.reuse, R0, 0x2 ;  /* 0x0000000004107211 */ /* 0x040fe400078c10ff */
[----:B------:R-:W3:Y:S02]  /*368d0*/  LDL.LU R243, [R1+0x11d8] ;  /* 0x0011d80001f37983 */ /* 0x000ee40000300800 */
[----:B------:R-:W-:-:S02]  /*368e0*/  LEA.HI.X.SX32 R17, R4, R2, 0x2, P6 ;  /* 0x0000000204117211 */ /* 0x000fc400030f16ff */
[----:B------:R1:W-:Y:S04]  /*368f0*/  STL.64 [R1+0x278], R6 ;  /* 0x0002780601007387 */ /* 0x0003e80000100a00 */
[----:B------:R-:W3:Y:S04]  /*36900*/  LDL.LU R4, [R1+0x80] ;  /* 0x0000800001047983 */ /* 0x000ee80000300800 */
[----:B------:R1:W-:Y:S02]  /*36910*/  STL.64 [R1+0x270], R16 ;  /* 0x0002701001007387 */ /* 0x0003e40000100a00 */
[----:B-1----:R-:W-:-:S04]  /*36920*/  LEA R6, P5, R3, R0, 0x2 ;  /* 0x0000000003067211 */ /* 0x002fc800078a10ff */
[----:B------:R-:W-:Y:S02]  /*36930*/  LEA.HI.X.SX32 R7, R3, R2, 0x2, P5 ;  /* 0x0000000203077211 */ /* 0x000fe400028f16ff */
[----:B------:R-:W3:Y:S01]  /*36940*/  LDL.LU R3, [R1+0x7c] ;  /* 0x00007c0001037983 */ /* 0x000ee20000300800 */
[----:B------:R-:W-:-:S03]  /*36950*/  IMAD R19, R34, R19, RZ ;  /* 0x0000001322137224 */ /* 0x000fc600078e02ff */
[----:B------:R-:W3:Y:S01]  /*36960*/  LDL.LU R34, [R1+0x11dc] ;  /* 0x0011dc0001227983 */ /* 0x000ee20000300800 */
[----:B------:R-:W-:-:S03]  /*36970*/  LEA R16, P6, R42, R0, 0x2 ;  /* 0x000000002a107211 */ /* 0x000fc600078c10ff */
[----:B------:R1:W-:Y:S01]  /*36980*/  STL.64 [R1+0x268], R6 ;  /* 0x0002680601007387 */ /* 0x0003e20000100a00 */
[----:B------:R-:W-:-:S03]  /*36990*/  LEA.HI.X.SX32 R17, R42, R2, 0x2, P6 ;  /* 0x000000022a117211 */ /* 0x000fc600030f16ff */
[----:B------:R-:W3:Y:S01]  /*369a0*/  LDL.LU R42, [R1+0x2754] ;  /* 0x00275400012a7983 */ /* 0x000ee20000300800 */
[----:B-1----:R-:W-:-:S03]  /*369b0*/  IMAD.MOV.U32 R7, RZ, RZ, R244 ;  /* 0x000000ffff077224 */ /* 0x002fc600078e00f4 */
        /* <DEDUP_REMOVED lines=20> */
[----:B------:R-:W3:Y:S04]  /*36b00*/  LDL.LU R62, [R1+0x274c] ;  /* 0x00274c00013e7983 */ /* 0x000ee80000300800 */
[----:B------:R1:W-:Y:S02]  /*36b10*/  STL.64 [R1+0x240], R16 ;  /* 0x0002401001007387 */ /* 0x0003e40000100a00 */
[----:B-1----:R-:W-:Y:S01]  /*36b20*/  IMAD.MOV.U32 R17, RZ, RZ, R7 ;  /* 0x000000ffff117224 */ /* 0x002fe200078e0007 */
[----:B------:R-:W-:-:S02]  /*36b30*/  LEA R16, P6, R38, R0, 0x2 ;  /* 0x0000000026107211 */ /* 0x000fc400078c10ff */
[----:B--2---:R-:W-:-:S04]  /*36b40*/  LEA R6, P5, R245, R0, 0x2 ;  /* 0x00000000f5067211 */ /* 0x004fc800078a10ff */
[----:B------:R-:W-:Y:S02]  /*36b50*/  LEA.HI.X.SX32 R7, R245, R2, 0x2, P5 ;  /* 0x00000002f5077211 */ /* 0x000fe400028f16ff */
[----:B------:R-:W4:Y:S03]  /*36b60*/  LDC R245, c[0x0][0x240] ;  /* 0x00009000fff57b82 */ /* 0x000f260000000800 */
[----:B------:R1:W-:Y:S02]  /*36b70*/  STL.64 [R1+0x238], R6 ;  /* 0x0002380601007387 */ /* 0x0003e40000100a00 */
[----:B-1----:R-:W-:Y:S02]  /*36b80*/  MOV R7, R63 ;  /* 0x0000003f00077202 */ /* 0x002fe40000000f00 */
[----:B------:R-:W2:Y:S01]  /*36b90*/  LDL.LU R63, [R1+0x2748] ;  /* 0x00274800013f7983 */ /* 0x000ea20000300800 */
[----:B----4-:R-:W-:-:S02]  /*36ba0*/  IMAD R242, R242, R245, RZ ;  /* 0x000000f5f2f27224 */ /* 0x010fc400078e02ff */
[----:B------:R-:W-:Y:S01]  /*36bb0*/  IMAD.MOV.U32 R245, RZ, RZ, R17 ;  /* 0x000000fffff57224 */ /* 0x000fe200078e0011 */
[----:B------:R-:W-:Y:S02]  /*36bc0*/  LEA.HI.X.SX32 R17, R38, R2, 0x2, P6 ;  /* 0x0000000226117211 */ /* 0x000fe400030f16ff */
[C---:B---3--:R-:W-:Y:S01]  /*36bd0*/  LEA R6, P5, R8.reuse, R0, 0x2 ;  /* 0x0000000008067211 */ /* 0x048fe200078a10ff */
[----:B------:R-:W3:Y:S04]  /*36be0*/  LDL.LU R38, [R1+0x2744] ;  /* 0x0027440001267983 */ /* 0x000ee80000300800 */
[----:B------:R1:W-:Y:S02]  /*36bf0*/  STL.64 [R1+0x230], R16 ;  /* 0x0002301001007387 */ /* 0x0003e40000100a00 */
[----:B-1----:R-:W-:Y:S01]  /*36c00*/  IMAD.MOV.U32 R17, RZ, RZ, R7 ;  /* 0x000000ffff117224 */ /* 0x002fe200078e0007 */
[----:B------:R-:W-:-:S02]  /*36c10*/  LEA.HI.X.SX32 R7, R8, R2, 0x2, P5 ;  /* 0x0000000208077211 */ /* 0x000fc400028f16ff */
[----:B------:R-:W1:Y:S01]  /*36c20*/  LDC R8, c[0x0][0x240] ;  /* 0x00009000ff087b82 */ /* 0x000e620000000800 */
[CC--:B------:R-:W-:Y:S02]  /*36c30*/  LEA R16, P6, R44.reuse, R0.reuse, 0x2 ;  /* 0x000000002c107211 */ /* 0x0c0fe400078c10ff */
[----:B------:R4:W-:Y:S02]  /*36c40*/  STL.64 [R1+0x228], R6 ;  /* 0x0002280601007387 */ /* 0x0009e40000100a00 */
[----:B----4-:R-:W-:Y:S01]  /*36c50*/  IMAD.MOV.U32 R7, RZ, RZ, R39 ;  /* 0x000000ffff077224 */ /* 0x010fe200078e0027 */
[----:B------:R-:W-:Y:S01]  /*36c60*/  LEA R6, P5, R3, R0, 0x2 ;  /* 0x0000000003067211 */ /* 0x000fe200078a10ff */
[----:B------:R-:W3:Y:S01]  /*36c70*/  LDL.LU R39, [R1+0x2740] ;  /* 0x0027400001277983 */ /* 0x000ee20000300800 */
[----:B-1----:R-:W-:Y:S02]  /*36c80*/  IMAD R243, R243, R8, RZ ;  /* 0x00000008f3f37224 */ /* 0x002fe400078e02ff */
[----:B------:R-:W-:Y:S01]  /*36c90*/  IMAD.MOV.U32 R8, RZ, RZ, R17 ;  /* 0x000000ffff087224 */ /* 0x000fe200078e0011 */
[----:B------:R-:W-:-:S02]  /*36ca0*/  LEA.HI.X.SX32 R17, R44, R2, 0x2, P6 ;  /* 0x000000022c117211 */ /* 0x000fc400030f16ff */
[----:B------:R-:W4:Y:S04]  /*36cb0*/  LDL.LU R44, [R1+0x273c] ;  /* 0x00273c00012c7983 */ /* 0x000f280000300800 */
[----:B------:R1:W-:Y:S02]  /*36cc0*/  STL.64 [R1+0x220], R16 ;  /* 0x0002201001007387 */ /* 0x0003e40000100a00 */
[----:B-1----:R-:W-:Y:S01]  /*36cd0*/  IMAD.MOV.U32 R17, RZ, RZ, R7 ;  /* 0x000000ffff117224 */ /* 0x002fe200078e0007 */
[----:B------:R-:W-:Y:S02]  /*36ce0*/  LEA.HI.X.SX32 R7, R3, R2, 0x2, P5 ;  /* 0x0000000203077211 */ /* 0x000fe400028f16ff */
[----:B------:R-:W1:Y:S01]  /*36cf0*/  LDC R3, c[0x0][0x240] ;  /* 0x00009000ff037b82 */ /* 0x000e620000000800 */
[----:B------:R-:W-:-:S02]  /*36d00*/  LEA R16, P6, R4, R0, 0x2 ;  /* 0x0000000004107211 */ /* 0x000fc400078c10ff */
[----:B------:R1:W-:Y:S02]  /*36d10*/  STL.64 [R1+0x218], R6 ;  /* 0x0002180601007387 */ /* 0x0003e40000100a00 */
[----:B-1----:R-:W-:-:S04]  /*36d20*/  LEA R6, P5, R45, R0, 0x2 ;  /* 0x000000002d067211 */ /* 0x002fc800078a10ff */
[-C--:B------:R-:W-:Y:S01]  /*36d30*/  LEA.HI.X.SX32 R7, R45, R2.reuse, 0x2, P5 ;  /* 0x000000022d077211 */ /* 0x080fe200028f16ff */
[----:B------:R-:W-:Y:S02]  /*36d40*/  IMAD R34, R34, R3, RZ ;  /* 0x0000000322227224 */ /* 0x000fe400078e02ff */
[----:B------:R-:W-:Y:S01]  /*36d50*/  IMAD.MOV.U32 R3, RZ, RZ, R17 ;  /* 0x000000ffff037224 */ /* 0x000fe200078e0011 */
[----:B------:R-:W-:Y:S02]  /*36d60*/  LEA.HI.X.SX32 R17, R4, R2, 0x2, P6 ;  /* 0x0000000204117211 */ /* 0x000fe400030f16ff */
[----:B------:R-:W1:Y:S03]  /*36d70*/  LDC R4, c[0x0][0x240] ;  /* 0x00009000ff047b82 */ /* 0x000e660000000800 */
[----:B------:R1:W-:Y:S04]  /*36d80*/  STL.64 [R1+0x210], R16 ;  /* 0x0002101001007387 */ /* 0x0003e80000100a00 */
[----:B------:R-:W4:Y:S01]  /*36d90*/  LDL.LU R45, [R1+0x2738] ;  /* 0x00273800012d7983 */ /* 0x000f220000300800 */
[----:B-1----:R-:W-:-:S03]  /*36da0*/  IMAD.MOV.U32 R17, RZ, RZ, R245 ;  /* 0x000000ffff117224 */ /* 0x002fc600078e00f5 */
[----:B------:R-:W2:Y:S04]  /*36db0*/  LDL.LU R245, [R1+0xc4] ;  /* 0x0000c40001f57983 */ /* 0x000ea80000300800 */
[----:B------:R1:W-:Y:S02]  /*36dc0*/  STL.64 [R1+0x208], R6 ;  /* 0x0002080601007387 */ /* 0x0003e40000100a00 */
[----:B-1----:R-:W-:-:S04]  /*36dd0*/  LEA R6, P5, R244, R0, 0x2 ;  /* 0x00000000f4067211 */ /* 0x002fc800078a10ff */
[----:B------:R-:W-:Y:S02]  /*36de0*/  LEA.HI.X.SX32 R7, R244, R2, 0x2, P5 ;  /* 0x00000002f4077211 */ /* 0x000fe400028f16ff */
[----:B------:R-:W1:Y:S01]  /*36df0*/  LDC R244, c[0x0][0x240] ;  /* 0x00009000fff47b82 */ /* 0x000e620000000800 */
[C---:B------:R-:W-:Y:S01]  /*36e00*/  LEA R16, P6, R66.reuse, R0, 0x2 ;  /* 0x0000000042107211 */ /* 0x040fe200078c10ff */
[----:B------:R-:W-:Y:S01]  /*36e10*/  IMAD R33, R33, R4, RZ ;  /* 0x0000000421217224 */ /* 0x000fe200078e02ff */
[----:B------:R-:W-:Y:S02]  /*36e20*/  MOV R4, R17 ;  /* 0x0000001100047202 */ /* 0x000fe40000000f00 */
[----:B------:R-:W-:Y:S02]  /*36e30*/  LEA.HI.X.SX32 R17, R66, R2, 0x2, P6 ;  /* 0x0000000242117211 */ /* 0x000fe400030f16ff */
[----:B------:R-:W3:Y:S04]  /*36e40*/  LDL.LU R66, [R1+0x2734] ;  /* 0x0027340001427983 */ /* 0x000ee80000300800 */
[----:B------:R1:W-:Y:S04]  /*36e50*/  STL.64 [R1+0x200], R16 ;  /* 0x0002001001007387 */ /* 0x0003e80000100a00 */
[----:B------:R1:W-:Y:S02]  /*36e60*/  STL.64 [R1+0x1f8], R6 ;  /* 0x0001f80601007387 */ /* 0x0003e40000100a00 */
[----:B-1----:R-:W-:Y:S01]  /*36e70*/  LEA R16, P6, R67, R0, 0x2 ;  /* 0x0000000043107211 */ /* 0x002fe200078c10ff */
[----:B------:R-:W-:-:S02]  /*36e80*/  IMAD R15, R15, R244, RZ ;  /* 0x000000f40f0f7224 */ /* 0x000fc400078e02ff */
[----:B------:R-:W4:Y:S01]  /*36e90*/  LDL.LU R244, [R1+0xcc] ;  /* 0x0000cc0001f47983 */ /* 0x000f220000300800 */
[----:B------:R-:W-:Y:S01]  /*36ea0*/  LEA.HI.X.SX32 R17, R67, R2, 0x2, P6 ;  /* 0x0000000243117211 */ /* 0x000fe200030f16ff */
[----:B------:R-:W-:Y:S01]  /*36eb0*/  IMAD.MOV.U32 R7, RZ, RZ, R8 ;  /* 0x000000ffff077224 */ /* 0x000fe200078e0008 */
[----:B------:R-:W-:Y:S01]  /*36ec0*/  LEA R6, P5, R8, R0, 0x2 ;  /* 0x0000000008067211 */ /* 0x000fe200078a10ff */
[----:B------:R-:W3:Y:S04]  /*36ed0*/  LDL.LU R67, [R1+0x2730] ;  /* 0x0027300001437983 */ /* 0x000ee80000300800 */
[----:B------:R-:W3:Y:S01]  /*36ee0*/  LDL.LU R8, [R1+0xd8] ;  /* 0x0000d80001087983 */ /* 0x000ee20000300800 */
[----:B------:R-:W-:-:S03]  /*36ef0*/  LEA.HI.X.SX32 R7, R7, R2, 0x2, P5 ;  /* 0x0000000207077211 */ /* 0x000fc600028f16ff */
[----:B------:R1:W-:Y:S04]  /*36f00*/  STL.64 [R1+0x1f0], R16 ;  /* 0x0001f01001007387 */ /* 0x0003e80000100a00 */
[----:B------:R1:W-:Y:S02]  /*36f10*/  STL.64 [R1+0x1e8], R6 ;  /* 0x0001e80601007387 */ /* 0x0003e40000100a00 */
[----:B-1----:R-:W-:-:S04]  /*36f20*/  LEA R16, P6, R40, R0, 0x2 ;  /* 0x0000000028107211 */ /* 0x002fc800078c10ff */
        /* <DEDUP_REMOVED lines=18> */
[----:B------:R-:W-:Y:S02]  /*37050*/  LEA.HI.X.SX32 R17, R30, R2, 0x2, P6 ;  /* 0x000000021e117211 */ /* 0x000fe400030f16ff */
[C---:B------:R-:W-:Y:S01]  /*37060*/  LEA R6, P5, R31.reuse, R0, 0x2 ;  /* 0x000000001f067211 */ /* 0x040fe200078a10ff */
[----:B------:R-:W3:Y:S04]  /*37070*/  LDL.LU R30, [R1+0x2724] ;  /* 0x00272400011e7983 */ /* 0x000ee80000300800 */
        /* <DEDUP_REMOVED lines=12> */
[----:B------:R-:W-:Y:S01]  /*37140*/  STL.64 [R1+0x1a8], R6 ;  /* 0x0001a80601007387 */ /* 0x000fe20000100a00 */
[----:B------:R-:W-:-:S03]  /*37150*/  LEA.HI.X.SX32 R17, R26, R2, 0x2, P6 ;  /* 0x000000021a117211 */ /* 0x000fc600030f16ff */
[----:B------:R-:W3:Y:S04]  /*37160*/  LDL.LU R26, [R1+0x2714] ;  /* 0x00271400011a7983 */ /* 0x000ee80000300800 */
[----:B------:R1:W-:Y:S04]  /*37170*/  STL.64 [R1+0x1a0], R16 ;  /* 0x0001a01001007387 */ /* 0x0003e80000100a00 */
[----:B-1----:R-:W4:Y:S01]  /*37180*/  LDL.LU R17, [R1+0x11e8] ;  /* 0x0011e80001117983 */ /* 0x002f220000300800 */
[-C--:B------:R-:W-:Y:S02]  /*37190*/  LEA R16, P6, R27, R0.reuse, 0x2 ;  /* 0x000000001b107211 */ /* 0x080fe400078c10ff */
[----:B--2---:R-:W-:-:S04]  /*371a0*/  LEA R6, P5, R245, R0, 0x2 ;  /* 0x00000000f5067211 */ /* 0x004fc800078a10ff */
[-C--:B------:R-:W-:Y:S02]  /*371b0*/  LEA.HI.X.SX32 R7, R245, R2.reuse, 0x2, P5 ;  /* 0x00000002f5077211 */ /* 0x080fe400028f16ff */
[----:B------:R-:W4:Y:S03]  /*371c0*/  LDC R245, c[0x0][0x240] ;  /* 0x00009000fff57b82 */ /* 0x000f260000000800 */
[----:B------:R-:W-:Y:S01]  /*371d0*/  STL.64 [R1+0x198], R6 ;  /* 0x0001980601007387 */ /* 0x000fe20000100a00 */
[----:B----4-:R-:W-:Y:S01]  /*371e0*/  IMAD R245, R17, R245, RZ ;  /* 0x000000f511f57224 */ /* 0x010fe200078e02ff */
[----:B------:R-:W-:Y:S02]  /*371f0*/  LEA.HI.X.SX32 R17, R27, R2, 0x2, P6 ;  /* 0x000000021b117211 */ /* 0x000fe400030f16ff */
[----:B------:R-:W2:Y:S04]  /*37200*/  LDL.LU R27, [R1+0x2710] ;  /* 0x00271000011b7983 */ /* 0x000ea80000300800 */
[----:B------:R1:W-:Y:S04]  /*37210*/  STL.64 [R1+0x190], R16 ;  /* 0x0001901001007387 */ /* 0x0003e80000100a00 */
[----:B-1----:R-:W4:Y:S01]  /*37220*/  LDL.LU R17, [R1+0x11ec] ;  /* 0x0011ec0001117983 */ /* 0x002f220000300800 */
[----:B------:R-:W-:-:S04]  /*37230*/  LEA R6, P5, R244, R0, 0x2 ;  /* 0x00000000f4067211 */ /* 0x000fc800078a10ff */
[----:B------:R-:W-:Y:S02]  /*37240*/  LEA.HI.X.SX32 R7, R244, R2, 0x2, P5 ;  /* 0x00000002f4077211 */ /* 0x000fe400028f16ff */
[----:B------:R-:W4:Y:S01]  /*37250*/  LDC R244, c[0x0][0x240] ;  /* 0x00009000fff47b82 */ /* 0x000f220000000800 */
[-C--:B------:R-:W-:Y:S02]  /*37260*/  LEA R16, P6, R10, R0.reuse, 0x2 ;  /* 0x000000000a107211 */ /* 0x080fe400078c10ff */
[----:B------:R3:W-:Y:S02]  /*37270*/  STL.64 [R1+0x188], R6 ;  /* 0x0001880601007387 */ /* 0x0007e40000100a00 */
[----:B---3--:R-:W-:Y:S01]  /*37280*/  LEA R6, P5, R8, R0, 0x2 ;  /* 0x0000000008067211 */ /* 0x008fe200078a10ff */
[----:B----4-:R-:W-:Y:S01]  /*37290*/  IMAD R244, R17, R244, RZ ;  /* 0x000000f411f47224 */ /* 0x010fe200078e02ff */
[-C--:B------:R-:W-:Y:S02]  /*372a0*/  LEA.HI.X.SX32 R17, R10, R2.reuse, 0x2, P6 ;  /* 0x000000020a117211 */ /* 0x080fe400030f16ff */
[----:B------:R-:W3:Y:S04]  /*372b0*/  LDL.LU R10, [R1+0x270c] ;  /* 0x00270c00010a7983 */ /* 0x000ee80000300800 */
[----:B------:R1:W-:Y:S04]  /*372c0*/  STL.64 [R1+0x180], R16 ;  /* 0x0001801001007387 */ /* 0x0003e80000100a00 */
[----:B-1----:R-:W4:Y:S01]  /*372d0*/  LDL.LU R17, [R1+0x11f0] ;  /* 0x0011f00001117983 */ /* 0x002f220000300800 */
[----:B------:R-:W-:-:S02]  /*372e0*/  LEA.HI.X.SX32 R7, R8, R2, 0x2, P5 ;  /* 0x0000000208077211 */ /* 0x000fc400028f16ff */
[----:B------:R-:W4:Y:S01]  /*372f0*/  LDC R8, c[0x0][0x240] ;  /* 0x00009000ff087b82 */ /* 0x000f220000000800 */
[-C--:B------:R-:W-:Y:S02]  /*37300*/  LEA R16, P6, R11, R0.reuse, 0x2 ;  /* 0x000000000b107211 */ /* 0x080fe400078c10ff */
[----:B------:R1:W-:Y:S02]  /*37310*/  STL.64 [R1+0x178], R6 ;  /* 0x0001780601007387 */ /* 0x0003e40000100a00 */
[C---:B-1----:R-:W-:Y:S01]  /*37320*/  LEA R6, P5, R4.reuse, R0, 0x2 ;  /* 0x0000000004067211 */ /* 0x042fe200078a10ff */
[----:B----4-:R-:W-:Y:S01]  /*37330*/  IMAD R8, R17, R8, RZ ;  /* 0x0000000811087224 */ /* 0x010fe200078e02ff */
[-C--:B------:R-:W-:Y:S02]  /*37340*/  LEA.HI.X.SX32 R17, R11, R2.reuse, 0x2, P6 ;  /* 0x000000020b117211 */ /* 0x080fe400030f16ff */
[----:B------:R-:W3:Y:S04]  /*37350*/  LDL.LU R11, [R1+0x2708] ;  /* 0x00270800010b7983 */ /* 0x000ee80000300800 */
[----:B------:R1:W-:Y:S04]  /*37360*/  STL.64 [R1+0x170], R16 ;  /* 0x0001701001007387 */ /* 0x0003e80000100a00 */
[----:B-1----:R-:W4:Y:S01]  /*37370*/  LDL.LU R17, [R1+0x11f4] ;  /* 0x0011f40001117983 */ /* 0x002f220000300800 */
[----:B------:R-:W-:-:S02]  /*37380*/  LEA.HI.X.SX32 R7, R4, R2, 0x2, P5 ;  /* 0x0000000204077211 */ /* 0x000fc400028f16ff */
[----:B------:R-:W4:Y:S01]  /*37390*/  LDC R4, c[0x0][0x240] ;  /* 0x00009000ff047b82 */ /* 0x000f220000000800 */
[CC--:B------:R-:W-:Y:S02]  /*373a0*/  LEA R16, P6, R24.reuse, R0.reuse, 0x2 ;  /* 0x0000000018107211 */ /* 0x0c0fe400078c10ff */
[----:B------:R1:W-:Y:S02]  /*373b0*/  STL.64 [R1+0x168], R6 ;  /* 0x0001680601007387 */ /* 0x0003e40000100a00 */
[----:B-1----:R-:W-:Y:S01]  /*373c0*/  LEA R6, P5, R3, R0, 0x2 ;  /* 0x0000000003067211 */ /* 0x002fe200078a10ff */
[----:B----4-:R-:W-:Y:S01]  /*373d0*/  IMAD R4, R17, R4, RZ ;  /* 0x0000000411047224 */ /* 0x010fe200078e02ff */
[-C--:B------:R-:W-:Y:S02]  /*373e0*/  LEA.HI.X.SX32 R17, R24, R2.reuse, 0x2, P6 ;  /* 0x0000000218117211 */ /* 0x080fe400030f16ff */
[----:B------:R-:W4:Y:S04]  /*373f0*/  LDL.LU R24, [R1+0x2704] ;  /* 0x0027040001187983 */ /* 0x000f280000300800 */
[----:B------:R1:W-:Y:S04]  /*37400*/  STL.64 [R1+0x160], R16 ;  /* 0x0001601001007387 */ /* 0x0003e80000100a00 */
[----:B-1----:R-:W2:Y:S01]  /*37410*/  LDL.LU R17, [R1+0x11f8] ;  /* 0x0011f80001117983 */ /* 0x002ea20000300800 */
[----:B------:R-:W-:-:S02]  /*37420*/  LEA.HI.X.SX32 R7, R3, R2, 0x2, P5 ;  /* 0x0000000203077211 */ /* 0x000fc400028f16ff */
[----:B------:R-:W2:Y:S01]  /*37430*/  LDC R3, c[0x0][0x240] ;  /* 0x00009000ff037b82 */ /* 0x000ea20000000800 */
[-C--:B------:R-:W-:Y:S02]  /*37440*/  LEA R16, P6, R22, R0.reuse, 0x2 ;  /* 0x0000000016107211 */ /* 0x080fe400078c10ff */
[----:B------:R1:W-:Y:S02]  /*37450*/  STL.64 [R1+0x158], R6 ;  /* 0x0001580601007387 */ /* 0x0003e40000100a00 */
[----:B-1----:R-:W-:Y:S01]  /*37460*/  IMAD.MOV.U32 R7, RZ, RZ, R25 ;  /* 0x000000ffff077224 */ /* 0x002fe200078e0019 */
[----:B------:R-:W-:Y:S01]  /*37470*/  LEA R6, P5, R14, R0, 0x2 ;  /* 0x000000000e067211 */ /* 0x000fe200078a10ff */
[----:B------:R-:W4:Y:S01]  /*37480*/  LDL.LU R25, [R1+0x2700] ;  /* 0x0027000001197983 */ /* 0x000f220000300800 */
[----:B--2---:R-:W-:Y:S01]  /*37490*/  IMAD R3, R17, R3, RZ ;  /* 0x0000000311037224 */ /* 0x004fe200078e02ff */
[-C--:B------:R-:W-:Y:S02]  /*374a0*/  LEA.HI.X.SX32 R17, R22, R2.reuse, 0x2, P6 ;  /* 0x0000000216117211 */ /* 0x080fe400030f16ff */
        /* <DEDUP_REMOVED lines=29> */
[-C--:B------:R-:W-:Y:S01]  /*37680*/  LEA R6, P5, R37, R0.reuse, 0x2 ;  /* 0x0000000025067211 */ /* 0x080fe200078a10ff */
        /* <DEDUP_REMOVED lines=9> */
[----:B-1----:R-:W-:Y:S01]  /*37720*/  IMAD.MOV.U32 R7, RZ, RZ, R35 ;  /* 0x000000ffff077224 */ /* 0x002fe200078e0023 */
[-C--:B------:R-:W-:Y:S01]  /*37730*/  LEA R6, P5, R13, R0.reuse, 0x2 ;  /* 0x000000000d067211 */ /* 0x080fe200078a10ff */
[----:B------:R-:W1:Y:S02]  /*37740*/  LDC R35, c[0x0][0x240] ;  /* 0x00009000ff237b82 */ /* 0x000e640000000800 */
[----:B------:R-:W-:Y:S01]  /*37750*/  IMAD.MOV.U32 R17, RZ, RZ, R7 ;  /* 0x000000ffff117224 */ /* 0x000fe200078e0007 */
[----:B------:R-:W-:-:S02]  /*37760*/  LEA R16, P6, R7, R0, 0x2 ;  /* 0x0000000007107211 */ /* 0x000fc400078c10ff */
[-C--:B------:R-:W-:Y:S02]  /*37770*/  LEA.HI.X.SX32 R7, R13, R2.reuse, 0x2, P5 ;  /* 0x000000020d077211 */ /* 0x080fe400028f16ff */
[----:B------:R-:W-:Y:S01]  /*37780*/  LEA.HI.X.SX32 R17, R17, R2, 0x2, P6 ;  /* 0x0000000211117211 */ /* 0x000fe200030f16ff */
[----:B------:R-:W1:Y:S02]  /*37790*/  LDC R13, c[0x0][0x240] ;  /* 0x00009000ff0d7b82 */ /* 0x000e640000000800 */
[----:B------:R-:W-:Y:S04]  /*377a0*/  STL.64 [R1+0x108], R6 ;  /* 0x0001080601007387 */ /* 0x000fe80000100a00 */
        /* <DEDUP_REMOVED lines=23> */
[----:B------:R-:W-:Y:S02]  /*37920*/  LEA R16, P6, R242, R0, 0x2 ;  /* 0x00000000f2107211 */ /* 0x000fe400078c10ff */
[-C--:B------:R-:W-:Y:S02]  /*37930*/  LEA.HI.X.SX32 R7, R19, R2.reuse, 0x2, P5 ;  /* 0x0000000213077211 */ /* 0x080fe400028f16ff */
[----:B------:R-:W4:Y:S04]  /*37940*/  LDL.LU R19, [R1+0x26e0] ;  /* 0x0026e00001137983 */ /* 0x000f280000300800 */
[----:B------:R1:W-:Y:S01]  /*37950*/  STL.64 [R1+0xd8], R6 ;  /* 0x0000d80601007387 */ /* 0x0003e20000100a00 */
[----:B--2---:R-:W-:Y:S01]  /*37960*/  IMAD R12, R12, R17, RZ ;  /* 0x000000110c0c7224 */ /* 0x004fe200078e02ff */
[----:B------:R-:W-:-:S02]  /*37970*/  LEA.HI.X.SX32 R17, R242, R2, 0x2, P6 ;  /* 0x00000002f2117211 */ /* 0x000fc400030f16ff */
[C---:B-1----:R-:W-:Y:S01]  /*37980*/  LEA R6, P5, R243.reuse, R0, 0x2 ;  /* 0x00000000f3067211 */ /* 0x042fe200078a10ff */
[----:B------:R-:W2:Y:S03]  /*37990*/  LDL.LU R242, [R1+0x26dc] ;  /* 0x0026dc0001f27983 */ /* 0x000ea60000300800 */
[----:B------:R-:W-:Y:S01]  /*379a0*/  LEA.HI.X.SX32 R7, R243, R2, 0x2, P5 ;  /* 0x00000002f3077211 */ /* 0x000fe200028f16ff */
[----:B------:R1:W-:Y:S04]  /*379b0*/  STL.64 [R1+0xd0], R16 ;  /* 0x0000d01001007387 */ /* 0x0003e80000100a00 */
[----:B------:R-:W2:Y:S04]  /*379c0*/  LDL.LU R243, [R1+0x26d8] ;  /* 0x0026d80001f37983 */ /* 0x000ea80000300800 */
[----:B------:R1:W-:Y:S02]  /*379d0*/  STL.64 [R1+0xc8], R6 ;  /* 0x0000c80601007387 */ /* 0x0003e40000100a00 */
[----:B-1----:R-:W-:-:S04]  /*379e0*/  LEA R16, P6, R34, R0, 0x2 ;  /* 0x0000000022107211 */ /* 0x002fc800078c10ff */
[----:B------:R-:W-:Y:S01]  /*379f0*/  LEA.HI.X.SX32 R17, R34, R2, 0x2, P6 ;  /* 0x0000000222117211 */ /* 0x000fe200030f16ff */
[----:B------:R-:W-:Y:S01]  /*37a00*/  IMAD R7, R36, R35, RZ ;  /* 0x0000002324077224 */ /* 0x000fe200078e02ff */
[----:B------:R-:W-:-:S03]  /*37a10*/  LEA R6, P5, R33, R0, 0x2 ;  /* 0x0000000021067211 */ /* 0x000fc600078a10ff */
[----:B------:R1:W-:Y:S04]  /*37a20*/  STL.64 [R1+0xc0], R16 ;  /* 0x0000c01001007387 */ /* 0x0003e80000100a00 */
[----:B------:R1:W-:Y:S02]  /*37a30*/  STL [R1+0x6c], R7 ;  /* 0x00006c0701007387 */ /* 0x0003e40000100800 */
[----:B-1----:R-:W-:Y:S02]  /*37a40*/  LEA R16, P6, R15, R0, 0x2 ;  /* 0x000000000f107211 */ /* 0x002fe400078c10ff */
[-C--:B------:R-:W-:Y:S02]  /*37a50*/  LEA.HI.X.SX32 R7, R33, R2.reuse, 0x2, P5 ;  /* 0x0000000221077211 */ /* 0x080fe400028f16ff */
[----:B------:R-:W-:-:S03]  /*37a60*/  LEA.HI.X.SX32 R17, R15, R2, 0x2, P6 ;  /* 0x000000020f117211 */ /* 0x000fc600030f16ff */
[----:B------:R1:W-:Y:S04]  /*37a70*/  STL.64 [R1+0xb8], R6 ;  /* 0x0000b80601007387 */ /* 0x0003e80000100a00 */
[----:B------:R1:W-:Y:S02]  /*37a80*/  STL.64 [R1+0xb0], R16 ;  /* 0x0000b01001007387 */ /* 0x0003e40000100a00 */
[----:B-1----:R-:W-:-:S04]  /*37a90*/  LEA R6, P5, R245, R0, 0x2 ;  /* 0x00000000f5067211 */ /* 0x002fc800078a10ff */
[----:B------:R-:W-:Y:S02]  /*37aa0*/  LEA.HI.X.SX32 R7, R245, R2, 0x2, P5 ;  /* 0x00000002f5077211 */ /* 0x000fe400028f16ff */
[----:B------:R-:W3:Y:S01]  /*37ab0*/  LDL.LU R245, [R1+0x6c] ;  /* 0x00006c0001f57983 */ /* 0x000ee20000300800 */
[----:B------:R-:W-:-:S03]  /*37ac0*/  LEA R16, P6, R244, R0, 0x2 ;  /* 0x00000000f4107211 */ /* 0x000fc600078c10ff */
[----:B------:R1:W-:Y:S01]  /*37ad0*/  STL.64 [R1+0xa8], R6 ;  /* 0x0000a80601007387 */ /* 0x0003e20000100a00 */
[----:B------:R-:W-:-:S03]  /*37ae0*/  LEA.HI.X.SX32 R17, R244, R2, 0x2, P6 ;  /* 0x00000002f4117211 */ /* 0x000fc600030f16ff */
[----:B-1----:R-:W4:Y:S04]  /*37af0*/  LDL.64 R6, [R1+0x30] ;  /* 0x0000300001067983 */ /* 0x002f280000100a00 */
[----:B------:R-:W2:Y:S01]  /*37b00*/  LDL.LU R244, [R1+0x1210] ;  /* 0x0012100001f47983 */ /* 0x000ea20000300800 */
[----:B------:R-:W-:-:S03]  /*37b10*/  IMAD R13, R37, R13, RZ ;  /* 0x0000000d250d7224 */ /* 0x000fc600078e02ff */
[----:B------:R-:W2:Y:S01]  /*37b20*/  LDL.64 R36, [R1+0x38] ;  /* 0x0000380001247983 */ /* 0x000ea20000100a00 */
[----:B------:R-:W-:-:S03]  /*37b30*/  LEA R34, P5, R8, R0, 0x2 ;  /* 0x0000000008227211 */ /* 0x000fc600078a10ff */
[----:B------:R1:W-:Y:S01]  /*37b40*/  STL.64 [R1+0xa0], R16 ;  /* 0x0000a01001007387 */ /* 0x0003e20000100a00 */
[----:B------:R-:W-:Y:S01]  /*37b50*/  LEA.HI.X.SX32 R35, R8, R2, 0x2, P5 ;  /* 0x0000000208237211 */ /* 0x000fe200028f16ff */
[----:B------:R-:W-:Y:S01]  /*37b60*/  IMAD.MOV.U32 R8, RZ, RZ, R14 ;  /* 0x000000ffff087224 */ /* 0x000fe200078e000e */
[----:B------:R-:W-:-:S04]  /*37b70*/  LEA R14, P5, R3, R0, 0x2 ;  /* 0x00000000030e7211 */ /* 0x000fc800078a10ff */
[----:B------:R-:W-:Y:S02]  /*37b80*/  LEA.HI.X.SX32 R15, R3, R2, 0x2, P5 ;  /* 0x00000002030f7211 */ /* 0x000fe400028f16ff */
[----:B-1----:R-:W-:Y:S01]  /*37b90*/  LEA R16, P6, R4, R0, 0x2 ;  /* 0x0000000004107211 */ /* 0x002fe200078c10ff */
[----:B------:R-:W-:-:S03]  /*37ba0*/  IMAD.MOV.U32 R3, RZ, RZ, R32 ;  /* 0x000000ffff037224 */ /* 0x000fc600078e0020 */
[----:B------:R-:W-:Y:S01]  /*37bb0*/  LEA.HI.X.SX32 R17, R4, R2, 0x2, P6 ;  /* 0x0000000204117211 */ /* 0x000fe200030f16ff */
[----:B------:R1:W-:Y:S01]  /*37bc0*/  STL.64 [R1+0x98], R34 ;  /* 0x0000982201007387 */ /* 0x0003e20000100a00 */
[C---:B------:R-:W-:Y:S01]  /*37bd0*/  LEA R32, P5, R3.reuse, R0, 0x2 ;  /* 0x0000000003207211 */ /* 0x040fe200078a10ff */
[----:B------:R-:W1:Y:S03]  /*37be0*/  S2R R4, SR_TID.X ;  /* 0x0000000000047919 */ /* 0x000e660000002100 */
[----:B------:R-:W-:Y:S01]  /*37bf0*/  LEA.HI.X.SX32 R33, R3, R2, 0x2, P5 ;  /* 0x0000000203217211 */ /* 0x000fe200028f16ff */
[----:B-1----:R-:W2:Y:S04]  /*37c00*/  LDL.LU.64 R34, [R1+0x26d0] ;  /* 0x0026d00001227983 */ /* 0x002ea80000300a00 */
[----:B------:R1:W-:Y:S04]  /*37c10*/  STL.64 [R1+0x90], R16 ;  /* 0x0000901001007387 */ /* 0x0003e80000100a00 */
[----:B------:R1:W-:Y:S02]  /*37c20*/  STL.64 [R1+0x88], R14 ;  /* 0x0000880e01007387 */ /* 0x0003e40000100a00 */
[----:B-1----:R-:W-:-:S04]  /*37c30*/  LEA R16, P6, R8, R0, 0x2 ;  /* 0x0000000008107211 */ /* 0x002fc800078c10ff */
[----:B------:R-:W-:Y:S01]  /*37c40*/  LEA.HI.X.SX32 R17, R8, R2, 0x2, P6 ;  /* 0x0000000208117211 */ /* 0x000fe200030f16ff */
[----:B------:R-:W2:Y:S01]  /*37c50*/  LDL.LU.64 R14, [R1+0x26c8] ;  /* 0x0026c800010e7983 */ /* 0x000ea20000300a00 */
[----:B------:R-:W1:Y:S03]  /*37c60*/  LDC R8, c[0x0][0x230] ;  /* 0x00008c00ff087b82 */ /* 0x000e660000000800 */
[----:B------:R1:W-:Y:S04]  /*37c70*/  STL.64 [R1+0x80], R16 ;  /* 0x0000801001007387 */ /* 0x0003e80000100a00 */
[----:B------:R-:W-:Y:S01]  /*37c80*/  STL.64 [R1+0x78], R32 ;  /* 0x0000782001007387 */ /* 0x000fe20000100a00 */
[----:B------:R-:W-:-:S02]  /*37c90*/  LOP3.LUT R4, R4, 0x7f, RZ, 0xc0, !PT ;  /* 0x0000007f04047812 */ /* 0x000fc400078ec0ff */
[----:B-1----:R-:W-:-:S04]  /*37ca0*/  LEA R16, P6, R12, R0, 0x2 ;  /* 0x000000000c107211 */ /* 0x002fc800078c10ff */
[----:B------:R-:W-:Y:S02]  /*37cb0*/  LEA.HI.X.SX32 R17, R12, R2, 0x2, P6 ;  /* 0x000000020c117211 */ /* 0x000fe400030f16ff */
[----:B------:R-:W2:Y:S01]  /*37cc0*/  LDL.LU R12, [R1+0x26c0] ;  /* 0x0026c000010c7983 */ /* 0x000ea20000300800 */
[----:B------:R-:W-:-:S03]  /*37cd0*/  IADD3 R3, R8, -0x80, RZ ;  /* 0xffffff8008037810 */ /* 0x000fc60007ffe0ff */
[----:B------:R1:W-:Y:S02]  /*37ce0*/  STL.64 [R1+0x70], R16 ;  /* 0x0000701001007387 */ /* 0x0003e40000100a00 */
[----:B-1----:R-:W-:-:S04]  /*37cf0*/  LEA R16, P6, R13, R0, 0x2 ;  /* 0x000000000d107211 */ /* 0x002fc800078c10ff */
[----:B------:R-:W-:Y:S02]  /*37d00*/  LEA.HI.X.SX32 R17, R13, R2, 0x2, P6 ;  /* 0x000000020d117211 */ /* 0x000fe400030f16ff */
[----:B---3--:R-:W-:-:S04]  /*37d10*/  LEA R32, P5, R245, R0, 0x2 ;  /* 0x00000000f5207211 */ /* 0x008fc800078a10ff */
[----:B------:R-:W-:Y:S02]  /*37d20*/  LEA.HI.X.SX32 R33, R245, R2, 0x2, P5 ;  /* 0x00000002f5217211 */ /* 0x000fe400028f16ff */
[----:B------:R-:W2:Y:S01]  /*37d30*/  LDC R245, c[0x0][0x240] ;  /* 0x00009000fff57b82 */ /* 0x000ea20000000800 */
[----:B------:R-:W-:Y:S02]  /*37d40*/  ISETP.GE.AND P5, PT, R4, R3, PT ;  /* 0x000000030400720c */ /* 0x000fe40003fa6270 */
[----:B------:R1:W-:Y:S04]  /*37d50*/  STL.64 [R1+0x68], R32 ;  /* 0x0000682001007387 */ /* 0x0003e80000100a00 */
[----:B----4-:R3:W-:Y:S04]  /*37d60*/  LDGSTS.E [R246+-0x37ff8], desc[UR60][R6.64], !P4 ;  /* 0xc800800006f67fae */ /* 0x0107e8000e12187c */
[----:B-1----:R-:W4:Y:S04]  /*37d70*/  LDL.LU.64 R32, [R1+0x26b8] ;  /* 0x0026b80001207983 */ /* 0x002f280000300a00 */
[----:B------:R-:W4:Y:S01]  /*37d80*/  LDL.LU R13, [R1+0x26b0] ;  /* 0x0026b000010d7983 */ /* 0x000f220000300800 */
[----:B--2---:R-:W-:-:S03]  /*37d90*/  IMAD R4, R244, R245, RZ ;  /* 0x000000f5f4047224 */ /* 0x004fc600078e02ff */
[----:B------:R1:W-:Y:S01]  /*37da0*/  STL.64 [R1+0x60], R16 ;  /* 0x0000601001007387 */ /* 0x0003e20000100a00 */
[----:B------:R-:W-:Y:S01]  /*37db0*/  VIADD R8, R8, 0x7f ;  /* 0x0000007f08087836 */ /* 0x000fe20000000000 */
[----:B------:R-:W-:Y:S01]  /*37dc0*/  ISETP.GE.U32.AND P6, PT, R3, 0x7fffff01, PT ;  /* 0x7fffff010300780c */ /* 0x000fe20003fc6070 */
[----:B------:R-:W2:Y:S01]  /*37dd0*/  LDC R244, c[0x0][0x230] ;  /* 0x00008c00fff47b82 */ /* 0x000ea20000000800 */
[C---:B---3--:R-:W-:Y:S01]  /*37de0*/  LEA R6, P4, R4.reuse, R0, 0x2 ;  /* 0x0000000004067211 */ /* 0x048fe200078810ff */
[----:B------:R-:W-:Y:S03]  /*37df0*/  LDGSTS.E [R246+-0x37ff4], desc[UR60][R36.64], !P1 ;  /* 0xc800c00024f67fae */ /* 0x000fe6000c92187c */
[----:B------:R-:W-:-:S03]  /*37e00*/  LEA.HI.X.SX32 R7, R4, R2, 0x2, P4 ;  /* 0x0000000204077211 */ /* 0x000fc600020f16ff */
[----:B------:R-:W3:Y:S01]  /*37e10*/  LDC R2, c[0x0][0x230] ;  /* 0x00008c00ff027b82 */ /* 0x000ee20000000800 */
[----:B-1----:R-:W4:Y:S04]  /*37e20*/  LDL.LU.64 R16, [R1+0x26a8] ;  /* 0x0026a80001107983 */ /* 0x002f280000300a00 */
[----:B------:R-:W2:Y:S04]  /*37e30*/  LDL.LU R245, [R1+0x1170] ;  /* 0x0011700001f57983 */ /* 0x000ea80000300800 */
[----:B------:R-:W4:Y:S04]  /*37e40*/  LDL.LU.64 R36, [R1+0x26a0] ;  /* 0x0026a00001247983 */ /* 0x000f280000300a00 */
[----:B------:R1:W-:Y:S04]  /*37e50*/  STL.64 [R1+0x28], R6 ;  /* 0x0000280601007387 */ /* 0x0003e80000100a00 */
[----:B-1----:R-:W2:Y:S01]  /*37e60*/  LDL.LU.64 R6, [R1+0x2698] ;  /* 0x0026980001067983 */ /* 0x002ea20000300a00 */
[----:B------:R-:W-:-:S02]  /*37e70*/  SEL R3, RZ, 0x4, P5 ;  /* 0x00000004ff037807 */ /* 0x000fc40002800000 */
[----:B------:R-:W-:Y:S01]  /*37e80*/  ISETP.GT.AND P5, PT, R8, 0xff, PT ;  /* 0x000000ff0800780c */ /* 0x000fe20003fa4270 */
[----:B---3--:R-:W-:Y:S01]  /*37e90*/  VIADD R2, R2, 0xffffff7e ;  /* 0xffffff7e02027836 */ /* 0x008fe20000000000 */
[----:B------:R-:W1:Y:S01]  /*37ea0*/  LDC R8, c[0x0][0x230] ;  /* 0x00008c00ff087b82 */ /* 0x000e620000000800 */
[----:B--2---:R-:W-:Y:S04]  /*37eb0*/  LDGSTS.E [R246+-0x34000], desc[UR60][R6.64], !P0 ;  /* 0xcc00000006f67fae */ /* 0x004fe8000c12187c */
[----:B------:R-:W2:Y:S01]  /*37ec0*/  LDL.LU.64 R6, [R1+0x2690] ;  /* 0x0026900001067983 */ /* 0x000ea20000300a00 */
[----:B------:R-:W-:-:S04]  /*37ed0*/  SEL R3, R3, RZ, P5 ;  /* 0x000000ff03037207 */ /* 0x000fc80002800000 */
[----:B------:R-:W-:Y:S01]  /*37ee0*/  ISETP.NE.U32.AND P1, PT, R3, RZ, PT ;  /* 0x000000ff0300720c */ /* 0x000fe20003f25070 */
[----:B--2---:R-:W-:Y:S01]  /*37ef0*/  LDGSTS.E [R246+-0x33ffc], desc[UR60][R6.64], !P2 ;  /* 0xcc00400006f67fae */ /* 0x004fe2000d12187c */
[----:B------:R-:W-:-:S03]  /*37f00*/  ISETP.GE.U32.AND P2, PT, R2, 0x7ffffeff, PT ;  /* 0x7ffffeff0200780c */ /* 0x000fc60003f46070 */
[----:B------:R-:W2:Y:S04]  /*37f10*/  LDL.LU.64 R6, [R1+0x2688] ;  /* 0x0026880001067983 */ /* 0x000ea80000300a00 */
[----:B------:R-:W3:Y:S01]  /*37f20*/  LDL.64 R2, [R1+0x50] ;  /* 0x0000500001027983 */ /* 0x000ee20000100a00 */
[----:B------:R-:W-:Y:S02]  /*37f30*/  ISETP.NE.U32.AND P5, PT, R245, RZ, PT ;  /* 0x000000fff500720c */ /* 0x000fe40003fa5070 */
[----:B------:R-:W1:Y:S01]  /*37f40*/  LDC R245, c[0x0][0x230] ;  /* 0x00008c00fff57b82 */ /* 0x000e620000000800 */
[----:B---3--:R3:W-:Y:S04]  /*37f50*/  LDGSTS.E [R246+-0x33ff8], desc[UR60][R2.64], !P3 ;  /* 0xcc00800002f67fae */ /* 0x0087e8000d92187c */
[----:B--2---:R-:W-:Y:S01]  /*37f60*/  LDGSTS.E [R246+-0x33ff4], desc[UR60][R6.64], !P6 ;  /* 0xcc00c00006f67fae */ /* 0x004fe2000f12187c */
[----:B-1----:R-:W-:-:S02]  /*37f70*/  VIADD R0, R245, 0xffffff7f ;  /* 0xffffff7ff5007836 */ /* 0x002fc40000000000 */
[----:B------:R-:W1:Y:S01]  /*37f80*/  LDC R245, c[0x0][0x230] ;  /* 0x00008c00fff57b82 */ /* 0x000e620000000800 */
[----:B------:R-:W0:Y:S04]  /*37f90*/  LDGDEPBAR ;  /* 0x00000000000079af */ /* 0x000e280000000000 */
[----:B------:R-:W2:Y:S04]  /*37fa0*/  LDL.LU.64 R6, [R1+0x2680] ;  /* 0x0026800001067983 */ /* 0x000ea80000300a00 */
[----:B------:R4:W-:Y:S04]  /*37fb0*/  STL.64 [R1+0x2770], R232 ;  /* 0x002770e801007387 */ /* 0x0009e80000100a00 */
[----:B----4-:R-:W4:Y:S04]  /*37fc0*/  LDL.64 R232, [R1+0xfd0] ;  /* 0x000fd00001e87983 */ /* 0x010f280000100a00 */
[----:B------:R3:W-:Y:S04]  /*37fd0*/  STL.64 [R1+0x2768], R166 ;  /* 0x002768a601007387 */ /* 0x0007e80000100a00 */
[----:B---3--:R-:W3:Y:S04]  /*37fe0*/  LDL.64 R166, [R1+0xfc0] ;  /* 0x000fc00001a67983 */ /* 0x008ee80000100a00 */
[----:B------:R1:W-:Y:S04]  /*37ff0*/  STL.64 [R1+0x2760], R228 ;  /* 0x002760e401007387 */ /* 0x0003e80000100a00 */
[----:B-1----:R-:W4:Y:S04]  /*38000*/  LDL.64 R228, [R1+0xfc8] ;  /* 0x000fc80001e47983 */ /* 0x002f280000100a00 */
[----:B------:R1:W-:Y:S04]  /*38010*/  STL.64 [R1+0x2758], R170 ;  /* 0x002758aa01007387 */ /* 0x0003e80000100a00 */
[----:B-1----:R-:W3:Y:S04]  /*38020*/  LDL.64 R170, [R1+0xfb8] ;  /* 0x000fb80001aa7983 */ /* 0x002ee80000100a00 */
        /* <DEDUP_REMOVED lines=22> */
[----:B------:R-:W-:Y:S04]  /*38190*/  STL.64 [R1+0x26f8], R190 ;  /* 0x0026f8be01007387 */ /* 0x000fe80000100a00 */
[----:B------:R1:W-:Y:S04]  /*381a0*/  STL.64 [R1+0x26f0], R198 ;  /* 0x0026f0c601007387 */ /* 0x0003e80000100a00 */
[----:B-1----:R-:W3:Y:S01]  /*381b0*/  LDL.64 R198, [R1+0xf58] ;  /* 0x000f580001c67983 */ /* 0x002ee20000100a00 */
[----:B------:R-:W-:Y:S01]  /*381c0*/  ISETP.GE.U32.AND P0, PT, R0, 0x7fffff00, PT ;  /* 0x7fffff000000780c */ /* 0x000fe20003f06070 */
[----:B------:R-:W-:-:S02]  /*381d0*/  VIADD R0, R245, 0xffffff7d ;  /* 0xffffff7df5007836 */ /* 0x000fc40000000000 */
[----:B------:R-:W-:Y:S04]  /*381e0*/  STL.64 [R1+0x26e8], R230 ;  /* 0x0026e8e601007387 */ /* 0x000fe80000100a00 */
[----:B------:R-:W-:Y:S04]  /*381f0*/  STL.64 [R1+0x26e0], R226 ;  /* 0x0026e0e201007387 */ /* 0x000fe80000100a00 */
[----:B------:R-:W-:Y:S01]  /*38200*/  STL.64 [R1+0x26d8], R200 ;  /* 0x0026d8c801007387 */ /* 0x000fe20000100a00 */
[----:B------:R-:W-:-:S03]  /*38210*/  ISETP.GE.U32.AND P3, PT, R0, 0x7ffffefe, PT ;  /* 0x7ffffefe0000780c */ /* 0x000fc60003f66070 */
[----:B------:R-:W-:Y:S01]  /*38220*/  STL.64 [R1+0x26d0], R202 ;  /* 0x0026d0ca01007387 */ /* 0x000fe20000100a00 */
[----:B------:R-:W-:-:S03]  /*38230*/  VIADD R2, R8, 0xffffff7c ;  /* 0xffffff7c08027836 */ /* 0x000fc60000000000 */
[----:B------:R-:W-:Y:S01]  /*38240*/  STL.64 [R1+0x26c8], R204 ;  /* 0x0026c8cc01007387 */ /* 0x000fe20000100a00 */
[----:B------:R-:W-:-:S03]  /*38250*/  VIADD R0, R244, 0xffffff5f ;  /* 0xffffff5ff4007836 */ /* 0x000fc60000000000 */
[----:B------:R-:W-:Y:S04]  /*38260*/  STL.64 [R1+0x26c0], R206 ;  /* 0x0026c0ce01007387 */ /* 0x000fe80000100a00 */
[----:B------:R-:W-:Y:S04]  /*38270*/  STL.64 [R1+0x26b8], R208 ;  /* 0x0026b8d001007387 */ /* 0x000fe80000100a00 */
[----:B------:R-:W-:Y:S01]  /*38280*/  STL.64 [R1+0x26b0], R218 ;  /* 0x0026b0da01007387 */ /* 0x000fe20000100a00 */
[----:B--2---:R-:W-:-:S03]  /*38290*/  IMAD.IADD R191, R252, 0x1, R7 ;  /* 0x00000001fcbf7824 */ /* 0x004fc600078e0207 */
[----:B------:R-:W-:Y:S01]  /*382a0*/  STL.64 [R1+0x26a8], R212 ;  /* 0x0026a8d401007387 */ /* 0x000fe20000100a00 */
[----:B------:R-:W-:-:S03]  /*382b0*/  ISETP.GE.U32.AND P6, PT, R2, 0x7ffffefd, PT ;  /* 0x7ffffefd0200780c */ /* 0x000fc60003fc6070 */
[----:B------:R-:W-:Y:S01]  /*382c0*/  STL.64 [R1+0x26a0], R224 ;  /* 0x0026a0e001007387 */ /* 0x000fe20000100a00 */
[----:B------:R-:W-:-:S03]  /*382d0*/  ISETP.GE.U32.AND P4, PT, R0, 0x7ffffee0, PT ;  /* 0x7ffffee00000780c */ /* 0x000fc60003f86070 */
[----:B------:R-:W-:Y:S01]  /*382e0*/  STL.64 [R1+0x2698], R216 ;  /* 0x002698d801007387 */ /* 0x000fe20000100a00 */
[----:B------:R-:W-:-:S03]  /*382f0*/  LOP3.LUT R0, R7, 0x10, RZ, 0x3c, !PT ;  /* 0x0000001007007812 */ /* 0x000fc600078e3cff */
[----:B------:R-:W-:Y:S01]  /*38300*/  STL.64 [R1+0x2690], R222 ;  /* 0x002690de01007387 */ /* 0x000fe20000100a00 */
[C---:B------:R-:W-:Y:S02]  /*38310*/  LOP3.LUT R2, R7.reuse, 0x20, RZ, 0x3c, !PT ;  /* 0x0000002007027812 */ /* 0x040fe400078e3cff */
[C---:B------:R-:W-:Y:S01]  /*38320*/  LOP3.LUT R3, R7.reuse, 0x30, RZ, 0x3c, !PT ;  /* 0x0000003007037812 */ /* 0x040fe200078e3cff */
[----:B------:R-:W-:Y:S01]  /*38330*/  STL.64 [R1+0x2688], R220 ;  /* 0x002688dc01007387 */ /* 0x000fe20000100a00 */
[C---:B------:R-:W-:Y:S02]  /*38340*/  LOP3.LUT R4, R7.reuse, 0x40, RZ, 0x3c, !PT ;  /* 0x0000004007047812 */ /* 0x040fe400078e3cff */
[C---:B------:R-:W-:Y:S01]  /*38350*/  LOP3.LUT R8, R7.reuse, 0x50, RZ, 0x3c, !PT ;  /* 0x0000005007087812 */ /* 0x040fe200078e3cff */
[----:B------:R1:W-:Y:S01]  /*38360*/  STL.64 [R1+0x2680], R6 ;  /* 0x0026800601007387 */ /* 0x0003e20000100a00 */
[C---:B------:R-:W-:Y:S02]  /*38370*/  LOP3.LUT R244, R7.reuse, 0x60, RZ, 0x3c, !PT ;  /* 0x0000006007f47812 */ /* 0x040fe400078e3cff */
[----:B------:R-:W-:-:S02]  /*38380*/  LOP3.LUT R245, R7, 0x70, RZ, 0x3c, !PT ;  /* 0x0000007007f57812 */ /* 0x000fc400078e3cff */
[----:B-1----:R-:W2:Y:S04]  /*38390*/  LDL.LU.64 R6, [R1+0x90] ;  /* 0x0000900001067983 */ /* 0x002ea80000300a00 */
[----:B------:R-:W2:Y:S04]  /*383a0*/  LDL.64 R220, [R1+0xfd8] ;  /* 0x000fd80001dc7983 */ /* 0x000ea80000100a00 */
        /* <DEDUP_REMOVED lines=12> */
[----:B---3--:R-:W-:Y:S04]  /*38470*/  LDGSTS.E [R191], desc[UR60][R198.64], P5 ;  /* 0x00000000c6bf7fae */ /* 0x008fe8000a92187c */
[----:B----4-:R-:W-:Y:S04]  /*38480*/  LDGSTS.E [R191+0x400], desc[UR60][R194.64], P5 ;  /* 0x00400000c2bf7fae */ /* 0x010fe8000a92187c */
[----:B------:R-:W-:Y:S04]  /*38490*/  LDGSTS.E [R191+0x800], desc[UR60][R214.64], P5 ;  /* 0x00800000d6bf7fae */ /* 0x000fe8000a92187c */
        /* <DEDUP_REMOVED lines=11> */
[----:B------:R-:W3:Y:S04]  /*38550*/  LDL.64 R198, [R1+0x1048] ;  /* 0x0010480001c67983 */ /* 0x000ee80000100a00 */
[----:B------:R-:W4:Y:S04]  /*38560*/  LDL.64 R170, [R1+0x1010] ;  /* 0x0010100001aa7983 */ /* 0x000f280000100a00 */
[----:B------:R-:W3:Y:S04]  /*38570*/  LDL.64 R166, [R1+0xff8] ;  /* 0x000ff80001a67983 */ /* 0x000ee80000100a00 */
[----:B------:R-:W4:Y:S04]  /*38580*/  LDL.64 R194, [R1+0x1050] ;  /* 0x0010500001c27983 */ /* 0x000f280000100a00 */
        /* <DEDUP_REMOVED lines=9> */
[----:B------:R-:W-:Y:S04]  /*38620*/  LDGSTS.E [R191+0x3800], desc[UR60][R228.64], P5 ;  /* 0x03800000e4bf7fae */ /* 0x000fe8000a92187c */
[----:B------:R-:W4:Y:S04]  /*38630*/  LDL.64 R172, [R1+0x5d0] ;  /* 0x0005d00001ac7983 */ /* 0x000f280000100a00 */
[----:B------:R-:W-:Y:S04]  /*38640*/  LDGSTS.E [R191+0x3c00], desc[UR60][R232.64], P5 ;  /* 0x03c00000e8bf7fae */ /* 0x000fe8000a92187c */
[----:B------:R-:W4:Y:S04]  /*38650*/  LDL.64 R228, [R1+0x590] ;  /* 0x0005900001e47983 */ /* 0x000f280000100a00 */
[----:B--2---:R-:W-:Y:S04]  /*38660*/  LDGSTS.E [R191+0x4000], desc[UR60][R220.64], P5 ;  /* 0x04000000dcbf7fae */ /* 0x004fe8000a92187c */
[----:B------:R-:W2:Y:S04]  /*38670*/  LDL.64 R232, [R1+0x550] ;  /* 0x0005500001e87983 */ /* 0x000ea80000100a00 */
[----:B------:R-:W-:Y:S04]  /*38680*/  LDGSTS.E [R191+0x4400], desc[UR60][R222.64], P5 ;  /* 0x04400000debf7fae */ /* 0x000fe8000a92187c */
[----:B------:R-:W-:Y:S04]  /*38690*/  LDGSTS.E [R191+0x4800], desc[UR60][R216.64], P5 ;  /* 0x04800000d8bf7fae */ /* 0x000fe8000a92187c */
[----:B------:R-:W-:Y:S04]  /*386a0*/  LDGSTS.E [R191+0x4c00], desc[UR60][R224.64], P5 ;  /* 0x04c00000e0bf7fae */ /* 0x000fe8000a92187c */
[----:B------:R-:W2:Y:S04]  /*386b0*/  LDL.64 R220, [R1+0x450] ;  /* 0x0004500001dc7983 */ /* 0x000ea80000100a00 */
[----:B------:R-:W2:Y:S04]  /*386c0*/  LDL.64 R222, [R1+0x410] ;  /* 0x0004100001de7983 */ /* 0x000ea80000100a00 */
[----:B------:R-:W2:Y:S04]  /*386d0*/  LDL.64 R216, [R1+0x3c8] ;  /* 0x0003c80001d87983 */ /* 0x000ea80000100a00 */
[----:B------:R-:W2:Y:S04]  /*386e0*/  LDL.64 R224, [R1+0x348] ;  /* 0x0003480001e07983 */ /* 0x000ea80000100a00 */
[----:B---3--:R-:W-:Y:S04]  /*386f0*/  LDGSTS.E [R191+0x5000], desc[UR60][R166.64], P5 ;  /* 0x05000000a6bf7fae */ /* 0x008fe8000a92187c */
[----:B------:R-:W-:Y:S04]  /*38700*/  LDGSTS.E [R191+0x5400], desc[UR60][R212.64], P5 ;  /* 0x05400000d4bf7fae */ /* 0x000fe8000a92187c */
[----:B------:R-:W-:Y:S04]  /*38710*/  LDGSTS.E [R191+0x5800], desc[UR60][R218.64], P5 ;  /* 0x05800000dabf7fae */ /* 0x000fe8000a92187c */
[----:B------:R-:W3:Y:S04]  /*38720*/  LDL.64 R166, [R1+0x510] ;  /* 0x0005100001a67983 */ /* 0x000ee80000100a00 */
[----:B----4-:R-:W-:Y:S04]  /*38730*/  LDGSTS.E [R191+0x5c00], desc[UR60][R170.64], P5 ;  /* 0x05c00000aabf7fae */ /* 0x010fe8000a92187c */
[----:B------:R-:W-:Y:S04]  /*38740*/  LDGSTS.E [R191+0x6000], desc[UR60][R208.64], P5 ;  /* 0x06000000d0bf7fae */ /* 0x000fe8000a92187c */
[----:B------:R-:W-:Y:S04]  /*38750*/  LDGSTS.E [R191+0x6400], desc[UR60][R206.64], P5 ;  /* 0x06400000cebf7fae */ /* 0x000fe8000a92187c */
[----:B------:R-:W-:Y:S04]  /*38760*/  LDGSTS.E [R191+0x6800], desc[UR60][R204.64], P5 ;  /* 0x06800000ccbf7fae */ /* 0x000fe8000a92187c */
[----:B------:R-:W-:Y:S04]  /*38770*/  LDGSTS.E [R191+0x6c00], desc[UR60][R202.64], P5 ;  /* 0x06c00000cabf7fae */ /* 0x000fe8000a92187c */
[----:B------:R-:W4:Y:S04]  /*38780*/  LDL.64 R170, [R1+0x4d0] ;  /* 0x0004d00001aa7983 */ /* 0x000f280000100a00 */
        /* <DEDUP_REMOVED lines=16> */
[----:B--2---:R-:W-:Y:S04]  /*38890*/  LDGSTS.E [R191+0x23000], desc[UR60][R232.64], P5 ;  /* 0x23000000e8bf7fae */ /* 0x004fe8000a92187c */
        /* <DEDUP_REMOVED lines=23> */
[----:B---3--:R-:W-:Y:S04]  /*38a10*/  LDGSTS.E [R191+0x23400], desc[UR60][R166.64], P5 ;  /* 0x23400000a6bf7fae */ /* 0x008fe8000a92187c */
[----:B------:R-:W3:Y:S04]  /*38a20*/  LDL.64 R166, [R1+0x2c8] ;  /* 0x0002c80001a67983 */ /* 0x000ee80000100a00 */
[----:B----4-:R-:W-:Y:S04]  /*38a30*/  LDGSTS.E [R191+0x23800], desc[UR60][R170.64], P5 ;  /* 0x23800000aabf7fae */ /* 0x010fe8000a92187c */
[----:B------:R-:W4:Y:S04]  /*38a40*/  LDL.64 R170, [R1+0xce8] ;  /* 0x000ce80001aa7983 */ /* 0x000f280000100a00 */
[----:B--2---:R-:W-:Y:S04]  /*38a50*/  LDGSTS.E [R191+0x23c00], desc[UR60][R232.64], P5 ;  /* 0x23c00000e8bf7fae */ /* 0x004fe8000a92187c */
[----:B------:R-:W-:Y:S04]  /*38a60*/  LDGSTS.E [R191+0x24000], desc[UR60][R220.64], P5 ;  /* 0x24000000dcbf7fae */ /* 0x000fe8000a92187c */
[----:B------:R-:W-:Y:S04]  /*38a70*/  LDGSTS.E [R191+0x24400], desc[UR60][R222.64], P5 ;  /* 0x24400000debf7fae */ /* 0x000fe8000a92187c */
[----:B------:R-:W-:Y:S04]  /*38a80*/  LDGSTS.E [R191+0x24800], desc[UR60][R216.64], P5 ;  /* 0x24800000d8bf7fae */ /* 0x000fe8000a92187c */
[----:B------:R-:W2:Y:S04]  /*38a90*/  LDL.LU.64 R232, [R1+0x2770] ;  /* 0x0027700001e87983 */ /* 0x000ea80000300a00 */
[----:B------:R-:W-:Y:S04]  /*38aa0*/  LDGSTS.E [R191+0x24c00], desc[UR60][R228.64], P5 ;  /* 0x24c00000e4bf7fae */ /* 0x000fe8000a92187c */
[----:B------:R-:W-:Y:S04]  /*38ab0*/  LDGSTS.E [R191+0x25000], desc[UR60][R224.64], P5 ;  /* 0x25000000e0bf7fae */ /* 0x000fe8000a92187c */
[----:B------:R-:W-:Y:S04]  /*38ac0*/  LDGSTS.E [R191+0x25400], desc[UR60][R212.64], P5 ;  /* 0x25400000d4bf7fae */ /* 0x000fe8000a92187c */
[----:B------:R-:W2:Y:S01]  /*38ad0*/  LDL.64 R228, [R1+0xcb0] ;  /* 0x000cb00001e47983 */ /* 0x000ea20000100a00 */
[----:B------:R-:W-:-:S03]  /*38ae0*/  IADD3 R0, R252, R0, RZ ;  /* 0x00000000fc007210 */ /* 0x000fc60007ffe0ff */
[----:B------:R-:W2:Y:S04]  /*38af0*/  LDL.64 R220, [R1+0xc40] ;  /* 0x000c400001dc7983 */ /* 0x000ea80000100a00 */
        /* <DEDUP_REMOVED lines=26> */
[----:B----4-:R-:W-:Y:S04]  /*38ca0*/  LDGSTS.E [R0+0x2c80], desc[UR60][R170.64], P5 ;  /* 0x02c80000aa007fae */ /* 0x010fe8000a92187c */
        /* <DEDUP_REMOVED lines=27> */
[----:B------:R-:W-:Y:S04]  /*38e60*/  LDGSTS.E [R0+0x4080], desc[UR60][R216.64], P5 ;  /* 0x04080000d8007fae */ /* 0x000fe8000a92187c */
[----:B------:R-:W-:Y:S04]  /*38e70*/  LDGSTS.E [R0+0x4480], desc[UR60][R224.64], P5 ;  /* 0x04480000e0007fae */ /* 0x000fe8000a92187c */
[----:B------:R-:W3:Y:S04]  /*38e80*/  LDL.64 R166, [R1+0x5c8] ;  /* 0x0005c80001a67983 */ /* 0x000ee80000100a00 */
[----:B------:R-:W3:Y:S04]  /*38e90*/  LDL.64 R220, [R1+0x508] ;  /* 0x0005080001dc7983 */ /* 0x000ee80000100a00 */
[----:B------:R-:W3:Y:S04]  /*38ea0*/  LDL.64 R222, [R1+0x4c8] ;  /* 0x0004c80001de7983 */ /* 0x000ee80000100a00 */
[----:B------:R-:W3:Y:S04]  /*38eb0*/  LDL.64 R216, [R1+0x488] ;  /* 0x0004880001d87983 */ /* 0x000ee80000100a00 */
[----:B------:R-:W3:Y:S04]  /*38ec0*/  LDL.64 R224, [R1+0x448] ;  /* 0x0004480001e07983 */ /* 0x000ee80000100a00 */
[----:B----4-:R-:W-:Y:S04]  /*38ed0*/  LDGSTS.E [R0+0x4880], desc[UR60][R170.64], P5 ;  /* 0x04880000aa007fae */ /* 0x010fe8000a92187c */
[----:B------:R-:W-:Y:S04]  /*38ee0*/  LDGSTS.E [R0+0x4c80], desc[UR60][R212.64], P5 ;  /* 0x04c80000d4007fae */ /* 0x000fe8000a92187c */
[----:B------:R-:W-:Y:S04]  /*38ef0*/  LDGSTS.E [R0+0x5080], desc[UR60][R218.64], P5 ;  /* 0x05080000da007fae */ /* 0x000fe8000a92187c */
[----:B------:R-:W4:Y:S04]  /*38f00*/  LDL.64 R170, [R1+0x588] ;  /* 0x0005880001aa7983 */ /* 0x000f280000100a00 */
[----:B------:R-:W4:Y:S04]  /*38f10*/  LDL.64 R212, [R1+0x3c0] ;  /* 0x0003c00001d47983 */ /* 0x000f280000100a00 */
[----:B------:R-:W4:Y:S04]  /*38f20*/  LDL.64 R218, [R1+0x380] ;  /* 0x0003800001da7983 */ /* 0x000f280000100a00 */
[----:B--2---:R-:W-:Y:S04]  /*38f30*/  LDGSTS.E [R0+0x5480], desc[UR60][R228.64], P5 ;  /* 0x05480000e4007fae */ /* 0x004fe8000a92187c */
        /* <DEDUP_REMOVED lines=10> */
[----:B------:R-:W2:Y:S04]  /*38fe0*/  LDL.64 R228, [R1+0x548] ;  /* 0x0005480001e47983 */ /* 0x000ea80000100a00 */
[----:B------:R-:W-:Y:S04]  /*38ff0*/  LDGSTS.E [R0+0x20080], desc[UR60][R214.64], P5 ;  /* 0x20080000d6007fae */ /* 0x000fe8000a92187c */
[----:B------:R-:W-:Y:S04]  /*39000*/  LDGSTS.E [R0+0x20480], desc[UR60][R188.64], P5 ;  /* 0x20480000bc007fae */ /* 0x000fe8000a92187c */
[----:B------:R-:W2:Y:S04]  /*39010*/  LDL.64 R208, [R1+0x300] ;  /* 0x0003000001d07983 */ /* 0x000ea80000100a00 */
[----:B------:R-:W2:Y:S04]  /*39020*/  LDL.64 R206, [R1+0x2c0] ;  /* 0x0002c00001ce7983 */ /* 0x000ea80000100a00 */
[----:B------:R-:W2:Y:S04]  /*39030*/  LDL.64 R204, [R1+0x280] ;  /* 0x0002800001cc7983 */ /* 0x000ea80000100a00 */
        /* <DEDUP_REMOVED lines=15> */
[----:B------:R-:W-:Y:S04]  /*39130*/  LDGSTS.E [R0+0x21880], desc[UR60][R178.64], P5 ;  /* 0x21880000b2007fae */ /* 0x000fe8000a92187c */
[----:B------:R-:W2:Y:S04]  /*39140*/  LDL.64 R184, [R1+0xea0] ;  /* 0x000ea00001b87983 */ /* 0x000ea80000100a00 */
[----:B------:R-:W-:Y:S04]  /*39150*/  LDGSTS.E [R0+0x21c80], desc[UR60][R176.64], P5 ;  /* 0x21c80000b0007fae */ /* 0x000fe8000a92187c */
[----:B------:R-:W2:Y:S04]  /*39160*/  LDL.64 R210, [R1+0xe68] ;  /* 0x000e680001d27983 */ /* 0x000ea80000100a00 */
[----:B------:R-:W-:Y:S04]  /*39170*/  LDGSTS.E [R0+0x22080], desc[UR60][R174.64], P5 ;  /* 0x22080000ae007fae */ /* 0x000fe8000a92187c */
[----:B------:R-:W-:Y:S04]  /*39180*/  LDGSTS.E [R0+0x22480], desc[UR60][R172.64], P5 ;  /* 0x22480000ac007fae */ /* 0x000fe8000a92187c */
        /* <DEDUP_REMOVED lines=12> */
[----:B------:R-:W-:Y:S04]  /*39250*/  LDGSTS.E [R0+0x24080], desc[UR60][R224.64], P5 ;  /* 0x24080000e0007fae */ /* 0x000fe8000a92187c */
[----:B------:R-:W2:Y:S01]  /*39260*/  LDL.64 R228, [R1+0xd50] ;  /* 0x000d500001e47983 */ /* 0x000ea20000100a00 */
[----:B------:R-:W-:-:S03]  /*39270*/  IMAD.IADD R2, R252, 0x1, R2 ;  /* 0x00000001fc027824 */ /* 0x000fc600078e0202 */
        /* <DEDUP_REMOVED lines=8> */
[----:B------:R-:W3:Y:S04]  /*39300*/  LDL.64 R212, [R1+0xb90] ;  /* 0x000b900001d47983 */ /* 0x000ee80000100a00 */
[----:B------:R-:W3:Y:S04]  /*39310*/  LDL.64 R218, [R1+0xb58] ;  /* 0x000b580001da7983 */ /* 0x000ee80000100a00 */
        /* <DEDUP_REMOVED lines=56> */
[----:B--2---:R-:W-:Y:S04]  /*396a0*/  LDGSTS.E [R2+0x4100], desc[UR60][R228.64], P5 ;  /* 0x04100000e4027fae */ /* 0x004fe8000a92187c */
[----:B------:R-:W-:Y:S04]  /*396b0*/  LDGSTS.E [R2+0x4500], desc[UR60][R212.64], P5 ;  /* 0x04500000d4027fae */ /* 0x000fe8000a92187c */
[----:B------:R-:W-:Y:S04]  /*396c0*/  LDGSTS.E [R2+0x4900], desc[UR60][R218.64], P5 ;  /* 0x04900000da027fae */ /* 0x000fe8000a92187c */
        /* <DEDUP_REMOVED lines=45> */
[----:B----4-:R-:W-:Y:S04]  /*399a0*/  LDGSTS.E [R2+0x22100], desc[UR60][R170.64], P5 ;  /* 0x22100000aa027fae */ /* 0x010fe8000a92187c */
[----:B------:R-:W4:Y:S04]  /*399b0*/  LDL.64 R170, [R1+0x480] ;  /* 0x0004800001aa7983 */ /* 0x000f280000100a00 */
[----:B--2---:R-:W-:Y:S04]  /*399c0*/  LDGSTS.E [R2+0x22500], desc[UR60][R228.64], P5 ;  /* 0x22500000e4027fae */ /* 0x004fe8000a92187c */
[----:B------:R-:W2:Y:S04]  /*399d0*/  LDL.64 R228, [R1+0x3b8] ;  /* 0x0003b80001e47983 */ /* 0x000ea80000100a00 */
[----:B---3--:R-:W-:Y:S04]  /*399e0*/  LDGSTS.E [R2+0x22900], desc[UR60][R166.64], P5 ;  /* 0x22900000a6027fae */ /* 0x008fe8000a92187c */
[----:B------:R-:W-:Y:S04]  /*399f0*/  LDGSTS.E [R2+0x22d00], desc[UR60][R220.64], P5 ;  /* 0x22d00000dc027fae */ /* 0x000fe8000a92187c */
[----:B------:R-:W-:Y:S04]  /*39a00*/  LDGSTS.E [R2+0x23100], desc[UR60][R222.64], P5 ;  /* 0x23100000de027fae */ /* 0x000fe8000a92187c */
[----:B------:R-:W-:Y:S04]  /*39a10*/  LDGSTS.E [R2+0x23500], desc[UR60][R216.64], P5 ;  /* 0x23500000d8027fae */ /* 0x000fe8000a92187c */
[----:B------:R-:W-:Y:S04]  /*39a20*/  LDGSTS.E [R2+0x23900], desc[UR60][R224.64], P5 ;  /* 0x23900000e0027fae */ /* 0x000fe8000a92187c */
[----:B------:R-:W3:Y:S01]  /*39a30*/  LDL.64 R166, [R1+0xdb8] ;  /* 0x000db80001a67983 */ /* 0x000ee20000100a00 */
[----:B------:R-:W-:-:S03]  /*39a40*/  IMAD.IADD R3, R252, 0x1, R3 ;  /* 0x00000001fc037824 */ /* 0x000fc600078e0203 */
        /* <DEDUP_REMOVED lines=123> */
[----:B------:R-:W4:Y:S01]  /*3a200*/  LDL.64 R170, [R1+0xe20] ;  /* 0x000e200001aa7983 */ /* 0x000f220000100a00 */
[----:B------:R-:W-:-:S03]  /*3a210*/  IMAD.IADD R4, R252, 0x1, R4 ;  /* 0x00000001fc047824 */ /* 0x000fc600078e0204 */
        /* <DEDUP_REMOVED lines=419> */
[----:B------:R-:W3:Y:S01]  /*3bc50*/  LDL.64 R196, [R1+0xa50] ;  /* 0x000a500001c47983 */ /* 0x000ee20000100a00 */
[----:B------:R-:W-:-:S03]  /*3bc60*/  IMAD.IADD R245, R252, 0x1, R245 ;  /* 0x00000001fcf57824 */ /* 0x000fc600078e02f5 */
[----:B------:R-:W3:Y:S04]  /*3bc70*/  LDL.64 R180, [R1+0xa18] ;  /* 0x000a180001b47983 */ /* 0x000ee80000100a00 */
[----:B------:R-:W3:Y:S04]  /*3bc80*/  LDL.64 R184, [R1+0x9e0] ;  /* 0x0009e00001b87983 */ /* 0x000ee80000100a00 */
[----:B------:R-:W3:Y:S04]  /*3bc90*/  LDL.64 R210, [R1+0x9a8] ;  /* 0x0009a80001d27983 */ /* 0x000ee80000100a00 */
[----:B------:R-:W-:Y:S04]  /*3bca0*/  LDGSTS.E [R244+0x27b00], desc[UR60][R172.64], P5 ;  /* 0x27b00000acf47fae */ /* 0x000fe8000a92187c */
        /* <DEDUP_REMOVED lines=65> */
[----:B------:R-:W3:Y:S04]  /*3c0c0*/  LDL.64 R166, [R1+0x7d8] ;  /* 0x0007d80001a67983 */ /* 0x000ee80000100a00 */
[----:B------:R-:W-:Y:S04]  /*3c0d0*/  LDGSTS.E [R245+0x7f80], desc[UR60][R174.64], P5 ;  /* 0x07f80000aef57fae */ /* 0x000fe8000a92187c */
[----:B------:R-:W-:Y:S04]  /*3c0e0*/  LDGSTS.E [R245+0x20380], desc[UR60][R178.64], P5 ;  /* 0x20380000b2f57fae */ /* 0x000fe8000a92187c */
[----:B------:R-:W4:Y:S04]  /*3c0f0*/  LDL.64 R174, [R1+0x698] ;  /* 0x0006980001ae7983 */ /* 0x000f280000100a00 */
[----:B------:R-:W4:Y:S04]  /*3c100*/  LDL.64 R178, [R1+0x5d8] ;  /* 0x0005d80001b27983 */ /* 0x000f280000100a00 */
[----:B---3--:R-:W-:Y:S04]  /*3c110*/  LDGSTS.E [R245+0x20780], desc[UR60][R166.64], P5 ;  /* 0x20780000a6f57fae */ /* 0x008fe8000a92187c */
[----:B--2---:R-:W-:Y:S04]  /*3c120*/  LDGSTS.E [R245+0x20b80], desc[UR60][R228.64], P5 ;  /* 0x20b80000e4f57fae */ /* 0x004fe8000a92187c */
[----:B----4-:R-:W-:Y:S04]  /*3c130*/  LDGSTS.E [R245+0x20f80], desc[UR60][R170.64], P5 ;  /* 0x20f80000aaf57fae */ /* 0x010fe8000a92187c */
[----:B------:R-:W-:Y:S04]  /*3c140*/  LDGSTS.E [R245+0x21380], desc[UR60][R172.64], P5 ;  /* 0x21380000acf57fae */ /* 0x000fe8000a92187c */
[----:B------:R-:W-:Y:S04]  /*3c150*/  LDGSTS.E [R245+0x21780], desc[UR60][R220.64], P5 ;  /* 0x21780000dcf57fae */ /* 0x000fe8000a92187c */
[----:B------:R-:W2:Y:S04]  /*3c160*/  LDL.LU.64 R166, [R1+0x2768] ;  /* 0x0027680001a67983 */ /* 0x000ea80000300a00 */
[----:B------:R-:W3:Y:S04]  /*3c170*/  LDL.LU.64 R228, [R1+0x2760] ;  /* 0x0027600001e47983 */ /* 0x000ee80000300a00 */
[----:B------:R-:W4:Y:S04]  /*3c180*/  LDL.LU.64 R170, [R1+0x2758] ;  /* 0x0027580001aa7983 */ /* 0x000f280000300a00 */
[----:B------:R-:W4:Y:S04]  /*3c190*/  LDL.LU.64 R172, [R1+0x2750] ;  /* 0x0027500001ac7983 */ /* 0x000f280000300a00 */
        /* <DEDUP_REMOVED lines=13> */
[----:B------:R-:W4:Y:S04]  /*3c270*/  LDL.LU.64 R174, [R1+0x2748] ;  /* 0x0027480001ae7983 */ /* 0x000f280000300a00 */
[----:B------:R-:W4:Y:S04]  /*3c280*/  LDL.LU.64 R176, [R1+0x2740] ;  /* 0x0027400001b07983 */ /* 0x000f280000300a00 */
[----:B------:R-:W3:Y:S04]  /*3c290*/  LDL.LU.64 R224, [R1+0x20] ;  /* 0x0000200001e07983 */ /* 0x000ee80000300a00 */
        /* <DEDUP_REMOVED lines=10> */
[----:B------:R1:W-:Y:S04]  /*3c340*/  LDGSTS.E [R245+0x27380], desc[UR60][R222.64], P5 ;  /* 0x27380000def57fae */ /* 0x0003e8000a92187c */
[----:B------:R1:W-:Y:S04]  /*3c350*/  LDGSTS.E [R245+0x27780], desc[UR60][R216.64], P5 ;  /* 0x27780000d8f57fae */ /* 0x0003e8000a92187c */
[----:B------:R-:W-:Y:S04]  /*3c360*/  LDGSTS.E [R245+0x27b80], desc[UR60][R6.64], P5 ;  /* 0x27b8000006f57fae */ /* 0x000fe8000a92187c */
[----:B------:R-:W4:Y:S04]  /*3c370*/  LDL.LU.64 R178, [R1+0x2738] ;  /* 0x0027380001b27983 */ /* 0x000f280000300a00 */
[----:B------:R-:W4:Y:S04]  /*3c380*/  LDL.LU.64 R210, [R1+0x2730] ;  /* 0x0027300001d27983 */ /* 0x000f280000300a00 */
[----:B------:R-:W4:Y:S04]  /*3c390*/  LDL.LU.64 R184, [R1+0x2728] ;  /* 0x0027280001b87983 */ /* 0x000f280000300a00 */
[----:B------:R-:W4:Y:S04]  /*3c3a0*/  LDL.LU.64 R180, [R1+0x2720] ;  /* 0x0027200001b47983 */ /* 0x000f280000300a00 */
[----:B------:R-:W4:Y:S04]  /*3c3b0*/  LDL.LU.64 R196, [R1+0x2718] ;  /* 0x0027180001c47983 */ /* 0x000f280000300a00 */
[----:B------:R-:W4:Y:S04]  /*3c3c0*/  LDL.LU.64 R188, [R1+0x2710] ;  /* 0x0027100001bc7983 */ /* 0x000f280000300a00 */
[----:B------:R-:W4:Y:S04]  /*3c3d0*/  LDL.LU.64 R214, [R1+0x2708] ;  /* 0x0027080001d67983 */ /* 0x000f280000300a00 */
[----:B------:R-:W4:Y:S04]  /*3c3e0*/  LDL.LU.64 R194, [R1+0x2700] ;  /* 0x0027000001c27983 */ /* 0x000f280000300a00 */
[----:B------:R-:W4:Y:S01]  /*3c3f0*/  LDL.LU.64 R190, [R1+0x26f8] ;  /* 0x0026f80001be7983 */ /* 0x000f220000300a00 */
[----:B-1----:R-:W1:Y:S08]  /*3c400*/  LDC R223, c[0x0][0x230] ;  /* 0x00008c00ffdf7b82 */ /* 0x002e700000000800 */
[----:B------:R-:W1:Y:S08]  /*3c410*/  LDC R217, c[0x0][0x238] ;  /* 0x00008e00ffd97b82 */ /* 0x000e700000000800 */
[----:B------:R-:W2:Y:S01]  /*3c420*/  LDC R216, c[0x0][0x230] ;  /* 0x00008c00ffd87b82 */ /* 0x000ea20000000800 */
        /* <DEDUP_REMOVED lines=10> */
[----:B-1----:R-:W-:Y:S01]  /*3c4d0*/  VIADD R223, R223, 0xffffff5e ;  /* 0xffffff5edfdf7836 */ /* 0x002fe20000000000 */
[----:B------:R-:W-:-:S02]  /*3c4e0*/  SHF.L.U32 R217, R217, 0x7, RZ ;  /* 0x00000007d9d97819 */ /* 0x000fc400000006ff */
[----:B--2---:R1:W-:Y:S02]  /*3c4f0*/  LDGSTS.E [R245+0x27f80], desc[UR60][R220.64], P5 ;  /* 0x27f80000dcf57fae */ /* 0x0043e4000a92187c */
[----:B------:R-:W-:Y:S02]  /*3c500*/  ISETP.GE.U32.AND P5, PT, R223, 0x7ffffedf, PT ;  /* 0x7ffffedfdf00780c */ /* 0x000fe40003fa6070 */
[----:B------:R-:W0:Y:S01]  /*3c510*/  LDGDEPBAR ;  /* 0x00000000000079af */ /* 0x000e220000000000 */
[----:B------:R-:W-:-:S04]  /*3c520*/  IMAD.WIDE R222, R217, 0x4, R10 ;  /* 0x00000004d9de7825 */ /* 0x000fc800078e020a */
[----:B------:R-:W-:Y:S02]  /*3c530*/  VIADD R10, R216, 0xffffff5d ;  /* 0xffffff5dd80a7836 */ /* 0x000fe40000000000 */
[----:B------:R-:W2:Y:S08]  /*3c540*/  LDC R216, c[0x0][0x230] ;  /* 0x00008c00ffd87b82 */ /* 0x000eb00000000800 */
[----:B-1----:R-:W1:Y:S01]  /*3c550*/  LDC R220, c[0x0][0x230] ;  /* 0x00008c00ffdc7b82 */ /* 0x002e620000000800 */
[----:B------:R-:W-:-:S07]  /*3c560*/  IADD3 R221, R252, 0x100000, R9 ;  /* 0x00100000fcdd7810 */ /* 0x000fce0007ffe009 */
[----:B------:R-:W-:Y:S01]  /*3c570*/  BAR.SYNC.DEFER_BLOCKING 0x0 ;  /* 0x0000000000007b1d */ /* 0x000fe20000010000 */
[----:B---3--:R-:W-:-:S05]  /*3c580*/  IMAD.WIDE R224, R217, 0x4, R224 ;  /* 0x00000004d9e07825 */ /* 0x008fca00078e02e0 */
[----:B------:R-:W-:Y:S01]  /*3c590*/  @!PT LDS RZ, [RZ] ;  /* 0x00000000fffff984 */ /* 0x000fe20000000800 */
[----:B------:R-:W-:Y:S01]  /*3c5a0*/  @!PT LDS RZ, [RZ] ;  /* 0x00000000fffff984 */ /* 0x000fe20000000800 */
[----:B------:R-:W-:Y:S01]  /*3c5b0*/  @!PT LDS RZ, [RZ] ;  /* 0x00000000fffff984 */ /* 0x000fe20000000800 */
[----:B------:R3:W-:Y:S01]  /*3c5c0*/  LDGSTS.E [R221+-0x30000], desc[UR60][R222.64], !P0 ;  /* 0xd0000000dedd7fae */ /* 0x0007e2000c12187c */
[----:B------:R-:W-:Y:S01]  /*3c5d0*/  ISETP.GE.U32.AND P0, PT, R10, 0x7ffffede, PT ;  /* 0x7ffffede0a00780c */ /* 0x000fe20003f06070 */
[----:B--2---:R-:W-:Y:S02]  /*3c5e0*/  VIADD R10, R216, 0xffffff5c ;  /* 0xffffff5cd80a7836 */ /* 0x004fe40000000000 */
[----:B------:R3:W-:Y:S01]  /*3c5f0*/  STL.64 [R1+0x1130], R222 ;  /* 0x001130de01007387 */ /* 0x0007e20000100a00 */
[----:B------:R-:W2:Y:S03]  /*3c600*/  LDC R216, c[0x0][0x230] ;  /* 0x00008c00ffd87b82 */ /* 0x000ea60000000800 */
[----:B------:R-:W-:Y:S01]  /*3c610*/  LDGSTS.E [R221+-0x2fffc], desc[UR60][R224.64], !P2 ;  /* 0xd0004000e0dd7fae */ /* 0x000fe2000d12187c */
[----:B------:R-:W-:-:S03]  /*3c620*/  ISETP.GE.U32.AND P2, PT, R10, 0x7ffffedd, PT ;  /* 0x7ffffedd0a00780c */ /* 0x000fc60003f46070 */
[----:B------:R1:W-:Y:S01]  /*3c630*/  STL.64 [R1+0x1140], R224 ;  /* 0x001140e001007387 */ /* 0x0003e20000100a00 */
[----:B---3--:R-:W-:Y:S02]  /*3c640*/  IMAD.WIDE R222, R217, 0x4, R36 ;  /* 0x00000004d9de7825 */ /* 0x008fe400078e0224 */
[----:B------:R-:W3:Y:S08]  /*3c650*/  LDC R36, c[0x0][0x230] ;  /* 0x00008c00ff247b82 */ /* 0x000ef00000000800 */
[----:B------:R-:W4:Y:S01]  /*3c660*/  LDC R37, c[0x0][0x230] ;  /* 0x00008c00ff257b82 */ /* 0x000f220000000800 */
[----:B-1----:R-:W4:Y:S04]  /*3c670*/  LDL.LU.64 R224, [R1+0x26a0] ;  /* 0x0026a00001e07983 */ /* 0x002f280000300a00 */
[----:B------:R1:W-:Y:S04]  /*3c680*/  STL.64 [R1+0x1148], R222 ;  /* 0x001148de01007387 */ /* 0x0003e80000100a00 */
[----:B------:R1:W-:Y:S01]  /*3c690*/  LDGSTS.E [R221+-0x2fff8], desc[UR60][R222.64], !P3 ;  /* 0xd0008000dedd7fae */ /* 0x0003e2000d92187c */
[----:B--2---:R-:W-:-:S02]  /*3c6a0*/  VIADD R10, R216, 0xffffff3f ;  /* 0xffffff3fd80a7836 */ /* 0x004fc40000000000 */
[----:B------:R-:W-:Y:S02]  /*3c6b0*/  IMAD.WIDE R216, R217, 0x4, R16 ;  /* 0x00000004d9d87825 */ /* 0x000fe400078e0210 */
[----:B------:R-:W2:Y:S08]  /*3c6c0*/  LDC R17, c[0x0][0x238] ;  /* 0x00008e00ff117b82 */ /* 0x000eb00000000800 */
[----:B-1----:R-:W1:Y:S01]  /*3c6d0*/  LDC R223, c[0x0][0x230] ;  /* 0x00008c00ffdf7b82 */ /* 0x002e620000000800 */
[----:B------:R-:W-:Y:S01]  /*3c6e0*/  ISETP.GE.U32.AND P3, PT, R10, 0x7ffffec0, PT ;  /* 0x7ffffec00a00780c */ /* 0x000fe20003f66070 */
[----:B------:R-:W-:Y:S01]  /*3c6f0*/  VIADD R10, R220, 0xffffff3d ;  /* 0xffffff3ddc0a7836 */ /* 0x000fe20000000000 */
[----:B------:R-:W-:Y:S05]  /*3c700*/  LDGSTS.E [R221+-0x2fff4], desc[UR60][R216.64], !P6 ;  /* 0xd000c000d8dd7fae */ /* 0x000fea000f12187c */
[----:B------:R-:W4:Y:S01]  /*3c710*/  LDC R16, c[0x0][0x230] ;  /* 0x00008c00ff107b82 */ /* 0x000f220000000800 */
[----:B--2---:R-:W-:-:S02]  /*3c720*/  IMAD.SHL.U32 R17, R17, 0x80, RZ ;  /* 0x0000008011117824 */ /* 0x004fc400078e00ff */
[----:B-1----:R-:W-:Y:S02]  /*3c730*/  VIADD R11, R223, 0xffffff3e ;  /* 0xffffff3edf0b7836 */ /* 0x002fe40000000000 */
[----:B------:R-:W-:-:S04]  /*3c740*/  IMAD.WIDE R222, R17, 0x4, R12 ;  /* 0x0000000411de7825 */ /* 0x000fc800078e020c */
[C---:B------:R-:W-:Y:S01]  /*3c750*/  IMAD.WIDE R14, R17.reuse, 0x4, R14 ;  /* 0x00000004110e7825 */ /* 0x040fe200078e020e */
[----:B------:R-:W1:Y:S01]  /*3c760*/  LDC R13, c[0x0][0x230] ;  /* 0x00008c00ff0d7b82 */ /* 0x000e620000000800 */
[----:B------:R2:W-:Y:S04]  /*3c770*/  STL.64 [R1+0x1150], R216 ;  /* 0x001150d801007387 */ /* 0x0005e80000100a00 */
[----:B------:R3:W-:Y:S01]  /*3c780*/  LDGSTS.E [R221+-0x2c000], desc[UR60][R222.64], !P4 ;  /* 0xd4000000dedd7fae */ /* 0x0007e2000e12187c */
[----:B------:R-:W-:Y:S02]  /*3c790*/  ISETP.GE.U32.AND P4, PT, R10, 0x7ffffebe, PT ;  /* 0x7ffffebe0a00780c */ /* 0x000fe40003f86070 */
[----:B------:R-:W1:Y:S01]  /*3c7a0*/  LDC R10, c[0x0][0x230] ;  /* 0x00008c00ff0a7b82 */ /* 0x000e620000000800 */
[----:B------:R-:W-:Y:S01]  /*3c7b0*/  IMAD.WIDE R34, R17, 0x4, R34 ;  /* 0x0000000411227825 */ /* 0x000fe200078e0222 */
[----:B------:R-:W-:-:S06]  /*3c7c0*/  ISETP.GE.U32.AND P6, PT, R11, 0x7ffffebf, PT ;  /* 0x7ffffebf0b00780c */ /* 0x000fcc0003fc6070 */
[----:B------:R-:W4:Y:S01]  /*3c7d0*/  LDC R12, c[0x0][0x230] ;  /* 0x00008c00ff0c7b82 */ /* 0x000f220000000800 */
[----:B--2---:R-:W2:Y:S01]  /*3c7e0*/  LDL.LU.64 R216, [R1+0x2698] ;  /* 0x0026980001d87983 */ /* 0x004ea20000300a00 */
[----:B---3--:R-:W-:Y:S01]  /*3c7f0*/  IMAD.WIDE R220, R17, 0x4, R32 ;  /* 0x0000000411dc7825 */ /* 0x008fe200078e0220 */
[----:B------:R-:W-:Y:S02]  /*3c800*/  IADD3 R33, R252, 0x100000, R9 ;  /* 0x00100000fc217810 */ /* 0x000fe40007ffe009 */
[----:B-1----:R-:W-:-:S03]  /*3c810*/  IADD3 R10, R10, -0xe1, RZ ;  /* 0xffffff1f0a0a7810 */ /* 0x002fc60007ffe0ff */
[----:B------:R-:W-:Y:S04]  /*3c820*/  LDGSTS.E [R33+-0x2bffc], desc[UR60][R220.64], !P5 ;  /* 0xd4004000dc217fae */ /* 0x000fe8000e92187c */
[----:B------:R-:W-:Y:S04]  /*3c830*/  LDGSTS.E [R33+-0x2bff8], desc[UR60][R14.64], !P0 ;  /* 0xd40080000e217fae */ /* 0x000fe8000c12187c */
[----:B------:R1:W-:Y:S01]  /*3c840*/  STL.64 [R1+0x1230], R222 ;  /* 0x001230de01007387 */ /* 0x0003e20000100a00 */
[----:B------:R-:W-:Y:S01]  /*3c850*/  ISETP.GE.U32.AND P0, PT, R10, 0x7ffffea0, PT ;  /* 0x7ffffea00a00780c */ /* 0x000fe20003f06070 */
[----:B------:R-:W-:-:S02]  /*3c860*/  VIADD R10, R36, 0xffffff1e ;  /* 0xffffff1e240a7836 */ /* 0x000fc40000000000 */
[----:B------:R3:W-:Y:S01]  /*3c870*/  LDGSTS.E [R33+-0x2bff4], desc[UR60][R34.64], !P2 ;  /* 0xd400c00022217fae */ /* 0x0007e2000d12187c */
[----:B------:R-:W3:Y:S01]  /*3c880*/  LDC R36, c[0x0][0x238] ;  /* 0x00008e00ff247b82 */ /* 0x000ee20000000800 */
[----:B------:R-:W-:-:S07]  /*3c890*/  VIADD R11, R13, 0xffffff3c ;  /* 0xffffff3c0d0b7836 */ /* 0x000fce0000000000 */
[----:B------:R-:W4:Y:S08]  /*3c8a0*/  LDC R13, c[0x0][0x230] ;  /* 0x00008c00ff0d7b82 */ /* 0x000f300000000800 */
[----:B------:R-:W4:Y:S08]  /*3c8b0*/  LDC R17, c[0x0][0x230] ;  /* 0x00008c00ff117b82 */ /* 0x000f300000000800 */
[----:B------:R-:W4:Y:S01]  /*3c8c0*/  LDC R32, c[0x0][0x230] ;  /* 0x00008c00ff207b82 */ /* 0x000f220000000800 */
[----:B-1----:R-:W2:Y:S04]  /*3c8d0*/  LDL.LU.64 R222, [R1+0x2690] ;  /* 0x0026900001de7983 */ /* 0x002ea80000300a00 */
[----:B------:R1:W-:Y:S04]  /*3c8e0*/  STL.64 [R1+0x1240], R220 ;  /* 0x001240dc01007387 */ /* 0x0003e80000100a00 */
[----:B-1----:R-:W2:Y:S04]  /*3c8f0*/  LDL.LU.64 R220, [R1+0x2688] ;  /* 0x0026880001dc7983 */ /* 0x002ea80000300a00 */
[----:B------:R-:W-:Y:S04]  /*3c900*/  STL.64 [R1+0x1248], R14 ;  /* 0x0012480e01007387 */ /* 0x000fe80000100a00 */
[----:B------:R1:W-:Y:S01]  /*3c910*/  STL.64 [R1+0x1250], R34 ;  /* 0x0012502201007387 */ /* 0x0003e20000100a00 */
[----:B---3--:R-:W-:-:S04]  /*3c920*/  IMAD.SHL.U32 R36, R36, 0x80, RZ ;  /* 0x0000008024247824 */ /* 0x008fc800078e00ff */
[C---:B------:R-:W-:Y:S01]  /*3c930*/  IMAD.WIDE R242, R36.reuse, 0x4, R242 ;  /* 0x0000000424f27825 */ /* 0x040fe200078e02f2 */
[----:B-1----:R-:W1:Y:S03]  /*3c940*/  LDC R35, c[0x0][0x230] ;  /* 0x00008c00ff237b82 */ /* 0x002e660000000800 */
[----:B------:R-:W-:Y:S01]  /*3c950*/  IMAD.WIDE R14, R36, 0x4, R18 ;  /* 0x00000004240e7825 */ /* 0x000fe200078e0212 */
[----:B------:R-:W-:Y:S04]  /*3c960*/  STL.64 [R1+0x1330], R242 ;  /* 0x001330f201007387 */ /* 0x000fe80000100a00 */
[----:B------:R-:W-:Y:S04]  /*3c970*/  LDGSTS.E [R33+-0x28000], desc[UR60][R242.64], !P3 ;  /* 0xd8000000f2217fae */ /* 0x000fe8000d92187c */
[----:B------:R3:W-:Y:S04]  /*3c980*/  STL.64 [R1+0x1340], R14 ;  /* 0x0013400e01007387 */ /* 0x0007e80000100a00 */
[----:B------:R3:W-:Y:S01]  /*3c990*/  LDGSTS.E [R33+-0x27ffc], desc[UR60][R14.64], !P6 ;  /* 0xd80040000e217fae */ /* 0x0007e2000f12187c */
[----:B------:R-:W-:Y:S01]  /*3c9a0*/  ISETP.GE.U32.AND P5, PT, R11, 0x7ffffebd, PT ;  /* 0x7ffffebd0b00780c */ /* 0x000fe20003fa6070 */
[----:B----4-:R-:W-:Y:S01]  /*3c9b0*/  VIADD R11, R37, 0xffffff1d ;  /* 0xffffff1d250b7836 */ /* 0x010fe20000000000 */
[----:B------:R-:W4:Y:S01]  /*3c9c0*/  LDC R18, c[0x0][0x230] ;  /* 0x00008c00ff127b82 */ /* 0x000f220000000800 */
[----:B------:R-:W-:-:S07]  /*3c9d0*/  ISETP.GE.U32.AND P2, PT, R10, 0x7ffffe9f, PT ;  /* 0x7ffffe9f0a00780c */ /* 0x000fce0003f46070 */
[----:B------:R-:W4:Y:S08]  /*3c9e0*/  LDC R19, c[0x0][0x230] ;  /* 0x00008c00ff137b82 */ /* 0x000f300000000800 */
[----:B---3--:R-:W3:Y:S08]  /*3c9f0*/  LDC R15, c[0x0][0x230] ;  /* 0x00008c00ff0f7b82 */ /* 0x008ef00000000800 */
[----:B------:R-:W4:Y:S01]  /*3ca00*/  LDC R14, c[0x0][0x230] ;  /* 0x00008c00ff0e7b82 */ /* 0x000f220000000800 */
[----:B------:R-:W-:Y:S01]  /*3ca10*/  ISETP.GE.U32.AND P3, PT, R11, 0x7ffffe9e, PT ;  /* 0x7ffffe9e0b00780c */ /* 0x000fe20003f66070 */
[----:B------:R-:W-:-:S02]  /*3ca20*/  VIADD R10, R12, 0xffffff1c ;  /* 0xffffff1c0c0a7836 */ /* 0x000fc40000000000 */
[----:B------:R-:W-:-:S04]  /*3ca30*/  IMAD.WIDE R20, R36, 0x4, R20 ;  /* 0x0000000424147825 */ /* 0x000fc800078e0214 */
[----:B------:R-:W-:-:S04]  /*3ca40*/  IMAD.WIDE R22, R36, 0x4, R22 ;  /* 0x0000000424167825 */ /* 0x000fc800078e0216 */
[----:B------:R-:W-:Y:S02]  /*3ca50*/  VIADD R11, R16, 0xffffff7b ;  /* 0xffffff7b100b7836 */ /* 0x000fe40000000000 */
[----:B------:R-:W-:Y:S01]  /*3ca60*/  IMAD.WIDE R24, R36, 0x4, R24 ;  /* 0x0000000424187825 */ /* 0x000fe200078e0218 */
[----:B------:R-:W-:-:S03]  /*3ca70*/  ISETP.GE.U32.AND P6, PT, R10, 0x7ffffe9d, PT ;  /* 0x7ffffe9d0a00780c */ /* 0x000fc60003fc6070 */
[----:B------:R-:W-:-:S04]  /*3ca80*/  IMAD.WIDE R26, R36, 0x4, R26 ;  /* 0x00000004241a7825 */ /* 0x000fc800078e021a */
[----:B------:R-:W-:-:S04]  /*3ca90*/  IMAD.WIDE R28, R36, 0x4, R28 ;  /* 0x00000004241c7825 */ /* 0x000fc800078e021c */
[----:B-1----:R-:W-:Y:S01]  /*3caa0*/  VIADD R12, R35, 0xffffff7a ;  /* 0xffffff7a230c7836 */ /* 0x002fe20000000000 */
[----:B------:R-:W1:Y:S01]  /*3cab0*/  LDC R16, c[0x0][0x230] ;  /* 0x00008c00ff107b82 */ /* 0x000e620000000800 */
[----:B------:R-:W-:-:S04]  /*3cac0*/  IMAD.WIDE R34, R36, 0x4, R48 ;  /* 0x0000000424227825 */ /* 0x000fc800078e0230 */
[----:B------:R-:W-:-:S03]  /*3cad0*/  VIADD R10, R13, 0xffffff79 ;  /* 0xffffff790d0a7836 */ /* 0x000fc60000000000 */
[----:B------:R-:W1:Y:S08]  /*3cae0*/  LDC R13, c[0x0][0x230] ;  /* 0x00008c00ff0d7b82 */ /* 0x000e700000000800 */
[----:B------:R-:W2:Y:S01]  /*3caf0*/  LDC R37, c[0x0][0x23c] ;  /* 0x00008f00ff257b82 */ /* 0x000ea20000000800 */
[----:B------:R-:W-:Y:S04]  /*3cb00*/  LDGSTS.E [R33+-0x27ff8], desc[UR60][R34.64], !P4 ;  /* 0xd800800022217fae */ /* 0x000fe8000e12187c */
[----:B------:R4:W-:Y:S04]  /*3cb10*/  LDGSTS.E [R33+-0x27ff4], desc[UR60][R20.64], !P5 ;  /* 0xd800c00014217fae */ /* 0x0009e8000e92187c */
[----:B------:R1:W-:Y:S04]  /*3cb20*/  LDGSTS.E [R33+-0x24000], desc[UR60][R22.64], !P0 ;  /* 0xdc00000016217fae */ /* 0x0003e8000c12187c */
[----:B------:R1:W-:Y:S01]  /*3cb30*/  LDGSTS.E [R33+-0x23ffc], desc[UR60][R24.64], !P2 ;  /* 0xdc00400018217fae */ /* 0x0003e2000d12187c */
[----:B------:R-:W-:-:S03]  /*3cb40*/  ISETP.GE.U32.AND P5, PT, R11, 0x7ffffefc, PT ;  /* 0x7ffffefc0b00780c */ /* 0x000fc60003fa6070 */
[----:B------:R-:W-:Y:S01]  /*3cb50*/  LDGSTS.E [R33+-0x23ff8], desc[UR60][R26.64], !P3 ;  /* 0xdc0080001a217fae */ /* 0x000fe2000d92187c */
[----:B------:R-:W-:Y:S01]  /*3cb60*/  ISETP.GE.U32.AND P3, PT, R10, 0x7ffffefa, PT ;  /* 0x7ffffefa0a00780c */ /* 0x000fe20003f66070 */
[----:B---3--:R-:W-:Y:S02]  /*3cb70*/  VIADD R10, R15, 0xffffff5b ;  /* 0xffffff5b0f0a7836 */ /* 0x008fe40000000000 */
[----:B------:R-:W-:Y:S01]  /*3cb80*/  STL.64 [R1+0x1348], R34 ;  /* 0x0013482201007387 */ /* 0x000fe20000100a00 */
[----:B------:R-:W3:Y:S01]  /*3cb90*/  LDC R15, c[0x0][0x230] ;  /* 0x00008c00ff0f7b82 */ /* 0x000ee20000000800 */
[----:B------:R-:W-:Y:S02]  /*3cba0*/  ISETP.GE.U32.AND P4, PT, R12, 0x7ffffefb, PT ;  /* 0x7ffffefb0c00780c */ /* 0x000fe40003f86070 */
[----:B------:R1:W-:Y:S01]  /*3cbb0*/  STL.64 [R1+0x1350], R20 ;  /* 0x0013501401007387 */ /* 0x0003e20000100a00 */
[----:B------:R-:W-:Y:S02]  /*3cbc0*/  ISETP.GE.U32.AND P0, PT, R10, 0x7ffffedc, PT ;  /* 0x7ffffedc0a00780c */ /* 0x000fe40003f06070 */
[----:B----4-:R-:W-:Y:S01]  /*3cbd0*/  IADD3 R11, R14, -0x88, RZ ;  /* 0xffffff780e0b7810 */ /* 0x010fe20007ffe0ff */
[----:B------:R-:W-:-:S02]  /*3cbe0*/  VIADD R10, R18, 0xffffff59 ;  /* 0xffffff59120a7836 */ /* 0x000fc40000000000 */
[----:B------:R-:W-:Y:S01]  /*3cbf0*/  VIADD R12, R17, 0xffffff5a ;  /* 0xffffff5a110c7836 */ /* 0x000fe20000000000 */
[----:B------:R-:W4:Y:S01]  /*3cc00*/  LDC R14, c[0x0][0x230] ;  /* 0x00008c00ff0e7b82 */ /* 0x000f220000000800 */
[----:B-1----:R-:W-:Y:S01]  /*3cc10*/  IMAD.WIDE R20, R36, 0x4, R30 ;  /* 0x0000000424147825 */ /* 0x002fe200078e021e */
[----:B------:R-:W-:Y:S04]  /*3cc20*/  LDGSTS.E [R33+-0x23ff4], desc[UR60][R28.64], !P6 ;  /* 0xdc00c0001c217fae */ /* 0x000fe8000f12187c */
[----:B------:R1:W-:Y:S01]  /*3cc30*/  STL.64 [R1+0x1420], R22 ;  /* 0x0014201601007387 */ /* 0x0003e20000100a00 */
[----:B------:R-:W-:-:S03]  /*3cc40*/  ISETP.GE.U32.AND P2, PT, R11, 0x7ffffef9, PT ;  /* 0x7ffffef90b00780c */ /* 0x000fc60003f46070 */
[----:B------:R3:W-:Y:S01]  /*3cc50*/  LDGSTS.E [R251+-0x30000], desc[UR60][R20.64], !P5 ;  /* 0xd000000014fb7fae */ /* 0x0007e2000e92187c */
[----:B------:R-:W-:Y:S02]  /*3cc60*/  ISETP.GE.U32.AND P5, PT, R10, 0x7ffffeda, PT ;  /* 0x7ffffeda0a00780c */ /* 0x000fe40003fa6070 */
[----:B------:R-:W-:Y:S01]  /*3cc70*/  ISETP.GE.U32.AND P6, PT, R12, 0x7ffffedb, PT ;  /* 0x7ffffedb0c00780c */ /* 0x000fe20003fc6070 */
[----:B------:R-:W-:Y:S01]  /*3cc80*/  VIADD R10, R19, 0xffffff58 ;  /* 0xffffff58130a7836 */ /* 0x000fe20000000000 */
[----:B------:R3:W-:Y:S01]  /*3cc90*/  STL.64 [R1+0x1428], R24 ;  /* 0x0014281801007387 */ /* 0x0007e20000100a00 */
[----:B------:R-:W4:Y:S08]  /*3cca0*/  LDC R12, c[0x0][0x230] ;  /* 0x00008c00ff0c7b82 */ /* 0x000f300000000800 */
[----:B------:R-:W4:Y:S01]  /*3ccb0*/  LDC R17, c[0x0][0x230] ;  /* 0x00008c00ff117b82 */ /* 0x000f220000000800 */
[----:B------:R-:W-:Y:S01]  /*3ccc0*/  STL.64 [R1+0x1430], R26 ;  /* 0x0014301a01007387 */ /* 0x000fe20000100a00 */
[----:B-1----:R-:W-:-:S03]  /*3ccd0*/  IMAD.WIDE R22, R36, 0x4, R40 ;  /* 0x0000000424167825 */ /* 0x002fc600078e0228 */
[----:B------:R-:W-:Y:S04]  /*3cce0*/  STL.64 [R1+0x1438], R28 ;  /* 0x0014381c01007387 */ /* 0x000fe80000100a00 */
[----:B------:R1:W-:Y:S01]  /*3ccf0*/  STL.64 [R1+0x10f8], R20 ;  /* 0x0010f81401007387 */ /* 0x0003e20000100a00 */
[----:B------:R-:W4:Y:S08]  /*3cd00*/  LDC R19, c[0x0][0x230] ;  /* 0x00008c00ff137b82 */ /* 0x000f300000000800 */
[----:B------:R-:W4:Y:S01]  /*3cd10*/  LDC R18, c[0x0][0x230] ;  /* 0x00008c00ff127b82 */ /* 0x000f220000000800 */
[----:B------:R1:W-:Y:S04]  /*3cd20*/  LDGSTS.E [R251+-0x2fffc], desc[UR60][R22.64], !P4 ;  /* 0xd000400016fb7fae */ /* 0x0003e8000e12187c */
[----:B------:R1:W-:Y:S01]  /*3cd30*/  STL.64 [R1+0x1100], R22 ;  /* 0x0011001601007387 */ /* 0x0003e20000100a00 */
[----:B------:R-:W-:Y:S01]  /*3cd40*/  ISETP.GE.U32.AND P4, PT, R10, 0x7ffffed9, PT ;  /* 0x7ffffed90a00780c */ /* 0x000fe20003f86070 */
[----:B------:R-:W-:-:S02]  /*3cd50*/  VIADD R10, R32, 0xffffff3b ;  /* 0xffffff3b200a7836 */ /* 0x000fc40000000000 */
[----:B------:R-:W-:Y:S02]  /*3cd60*/  VIADD R11, R13, 0xffffff3a ;  /* 0xffffff3a0d0b7836 */ /* 0x000fe40000000000 */
[C---:B---3--:R-:W-:Y:S01]  /*3cd70*/  IMAD.WIDE R24, R36.reuse, 0x4, R62 ;  /* 0x0000000424187825 */ /* 0x048fe200078e023e */
[----:B------:R-:W3:Y:S03]  /*3cd80*/  LDC R13, c[0x0][0x230] ;  /* 0x00008c00ff0d7b82 */ /* 0x000ee60000000800 */
[----:B-1----:R-:W-:-:S04]  /*3cd90*/  IMAD.WIDE R20, R36, 0x4, R66 ;  /* 0x0000000424147825 */ /* 0x002fc800078e0242 */
[----:B------:R-:W-:Y:S01]  /*3cda0*/  IMAD.WIDE R22, R36, 0x4, R44 ;  /* 0x0000000424167825 */ /* 0x000fe200078e022c */
[----:B------:R1:W-:Y:S04]  /*3cdb0*/  STL.64 [R1+0x1108], R20 ;  /* 0x0011081401007387 */ /* 0x0003e80000100a00 */
[----:B------:R1:W-:Y:S01]  /*3cdc0*/  LDGSTS.E [R251+-0x2fff8], desc[UR60][R20.64], !P3 ;  /* 0xd000800014fb7fae */ /* 0x0003e2000d92187c */
[----:B------:R-:W-:-:S03]  /*3cdd0*/  ISETP.GE.U32.AND P3, PT, R10, 0x7ffffebc, PT ;  /* 0x7ffffebc0a00780c */ /* 0x000fc60003f66070 */
[----:B------:R1:W-:Y:S04]  /*3cde0*/  LDGSTS.E [R251+-0x2fff4], desc[UR60][R22.64], !P2 ;  /* 0xd000c00016fb7fae */ /* 0x0003e8000d12187c */
[----:B------:R4:W-:Y:S01]  /*3cdf0*/  STL.64 [R1+0x1110], R22 ;  /* 0x0011101601007387 */ /* 0x0009e20000100a00 */
[----:B------:R-:W-:Y:S01]  /*3ce00*/  ISETP.GE.U32.AND P2, PT, R11, 0x7ffffebb, PT ;  /* 0x7ffffebb0b00780c */ /* 0x000fe20003f46070 */
[----:B------:R-:W-:Y:S02]  /*3ce10*/  VIADD R10, R15, 0xffffff39 ;  /* 0xffffff390f0a7836 */ /* 0x000fe40000000000 */
[----:B-1----:R-:W-:-:S04]  /*3ce20*/  IMAD.WIDE R20, R36, 0x4, R38 ;  /* 0x0000000424147825 */ /* 0x002fc800078e0226 */
[----:B----4-:R-:W-:Y:S01]  /*3ce30*/  IMAD.WIDE R22, R36, 0x4, R42 ;  /* 0x0000000424167825 */ /* 0x010fe200078e022a */
[----:B------:R1:W-:Y:S04]  /*3ce40*/  STL.64 [R1+0x11f8], R20 ;  /* 0x0011f81401007387 */ /* 0x0003e80000100a00 */
[----:B------:R1:W-:Y:S04]  /*3ce50*/  LDGSTS.E [R251+-0x2c000], desc[UR60][R20.64], !P0 ;  /* 0xd400000014fb7fae */ /* 0x0003e8000c12187c */
[----:B------:R4:W-:Y:S04]  /*3ce60*/  STL.64 [R1+0x1200], R24 ;  /* 0x0012001801007387 */ /* 0x0009e80000100a00 */
[----:B------:R4:W-:Y:S01]  /*3ce70*/  LDGSTS.E [R251+-0x2bffc], desc[UR60][R24.64], !P6 ;  /* 0xd400400018fb7fae */ /* 0x0009e2000f12187c */
[----:B------:R-:W-:-:S03]  /*3ce80*/  ISETP.GE.U32.AND P0, PT, R10, 0x7ffffeba, PT ;  /* 0x7ffffeba0a00780c */ /* 0x000fc60003f06070 */
[----:B------:R3:W-:Y:S04]  /*3ce90*/  STL.64 [R1+0x1208], R22 ;  /* 0x0012081601007387 */ /* 0x0007e80000100a00 */
[----:B------:R3:W-:Y:S01]  /*3cea0*/  LDGSTS.E [R251+-0x2bff8], desc[UR60][R22.64], !P5 ;  /* 0xd400800016fb7fae */ /* 0x0007e2000e92187c */
[----:B------:R-:W-:Y:S02]  /*3ceb0*/  VIADD R10, R14, 0xffffff1b ;  /* 0xffffff1b0e0a7836 */ /* 0x000fe40000000000 */
[----:B------:R-:W-:Y:S01]  /*3cec0*/  IMAD.WIDE R14, R36, 0x4, R46 ;  /* 0x00000004240e7825 */ /* 0x000fe200078e022e */
[----:B------:R-:W-:Y:S01]  /*3ced0*/  IADD3 R11, R12, -0xc8, RZ ;  /* 0xffffff380c0b7810 */ /* 0x000fe20007ffe0ff */
[----:B-1----:R-:W1:Y:S02]  /*3cee0*/  LDC R20, c[0x0][0x230] ;  /* 0x00008c00ff147b82 */ /* 0x002e640000000800 */
[----:B------:R-:W-:-:S04]  /*3cef0*/  IMAD.WIDE R32, R36, 0x4, R78 ;  /* 0x0000000424207825 */ /* 0x000fc800078e024e */
[----:B----4-:R-:W-:-:S04]  /*3cf00*/  IMAD.WIDE R24, R36, 0x4, R64 ;  /* 0x0000000424187825 */ /* 0x010fc800078e0240 */
[----:B---3--:R-:W-:Y:S01]  /*3cf10*/  IMAD.WIDE R22, R36, 0x4, R240 ;  /* 0x0000000424167825 */ /* 0x008fe200078e02f0 */
[----:B------:R-:W-:-:S03]  /*3cf20*/  ISETP.GE.U32.AND P5, PT, R10, 0x7ffffe9c, PT ;  /* 0x7ffffe9c0a00780c */ /* 0x000fc60003fa6070 */
[----:B------:R-:W-:Y:S01]  /*3cf30*/  VIADD R10, R17, 0xffffff1a ;  /* 0xffffff1a110a7836 */ /* 0x000fe20000000000 */
[----:B------:R-:W-:Y:S01]  /*3cf40*/  ISETP.GE.U32.AND P6, PT, R11, 0x7ffffeb9, PT ;  /* 0x7ffffeb90b00780c */ /* 0x000fe20003fc6070 */
[----:B------:R-:W-:Y:S04]  /*3cf50*/  STL.64 [R1+0x1210], R24 ;  /* 0x0012101801007387 */ /* 0x000fe80000100a00 */
[----:B------:R-:W-:Y:S04]  /*3cf60*/  LDGSTS.E [R251+-0x2bff4], desc[UR60][R24.64], !P4 ;  /* 0xd400c00018fb7fae */ /* 0x000fe8000e12187c */
[----:B------:R-:W-:Y:S04]  /*3cf70*/  STL.64 [R1+0x12f8], R22 ;  /* 0x0012f81601007387 */ /* 0x000fe80000100a00 */
[----:B------:R-:W-:Y:S04]  /*3cf80*/  LDGSTS.E [R251+-0x28000], desc[UR60][R22.64], !P3 ;  /* 0xd800000016fb7fae */ /* 0x000fe8000d92187c */
[----:B------:R3:W-:Y:S04]  /*3cf90*/  STL.64 [R1+0x1300], R14 ;  /* 0x0013000e01007387 */ /* 0x0007e80000100a00 */
[----:B------:R3:W-:Y:S01]  /*3cfa0*/  LDGSTS.E [R251+-0x27ffc], desc[UR60][R14.64], !P2 ;  /* 0xd80040000efb7fae */ /* 0x0007e2000d12187c */
[----:B------:R-:W-:Y:S01]  /*3cfb0*/  VIADD R11, R19, 0xffffff19 ;  /* 0xffffff19130b7836 */ /* 0x000fe20000000000 */
[----:B------:R-:W-:Y:S01]  /*3cfc0*/  ISETP.GE.U32.AND P4, PT, R10, 0x7ffffe9b, PT ;  /* 0x7ffffe9b0a00780c */ /* 0x000fe20003f86070 */
[----:B------:R-:W-:Y:S01]  /*3cfd0*/  VIADD R10, R18, 0xffffff18 ;  /* 0xffffff18120a7836 */ /* 0x000fe20000000000 */
[----:B------:R-:W4:Y:S08]  /*3cfe0*/  LDC R17, c[0x0][0x230] ;  /* 0x00008c00ff117b82 */ /* 0x000f300000000800 */
[----:B------:R-:W2:Y:S08]  /*3cff0*/  LDC R18, c[0x0][0x230] ;  /* 0x00008c00ff127b82 */ /* 0x000eb00000000800 */
[----:B---3--:R-:W3:Y:S08]  /*3d000*/  LDC R15, c[0x0][0x230] ;  /* 0x00008c00ff0f7b82 */ /* 0x008ef00000000800 */
[----:B------:R-:W4:Y:S01]  /*3d010*/  LDC R14, c[0x0][0x230] ;  /* 0x00008c00ff0e7b82 */ /* 0x000f220000000800 */
[----:B------:R-:W-:-:S07]  /*3d020*/  ISETP.GE.U32.AND P3, PT, R11, 0x7ffffe9a, PT ;  /* 0x7ffffe9a0b00780c */ /* 0x000fce0003f66070 */
[----:B------:R-:W2:Y:S01]  /*3d030*/  LDC R19, c[0x0][0x230] ;  /* 0x00008c00ff137b82 */ /* 0x000ea20000000800 */
[----:B------:R-:W-:Y:S01]  /*3d040*/  IMAD.WIDE R30, R36, 0x4, R50 ;  /* 0x00000004241e7825 */ /* 0x000fe200078e0232 */
[----:B------:R-:W-:-:S03]  /*3d050*/  ISETP.GE.U32.AND P2, PT, R10, 0x7ffffe99, PT ;  /* 0x7ffffe990a00780c */ /* 0x000fc60003f46070 */
[----:B------:R-:W-:-:S04]  /*3d060*/  IMAD.WIDE R28, R36, 0x4, R52 ;  /* 0x00000004241c7825 */ /* 0x000fc800078e0234 */
[----:B------:R-:W-:Y:S02]  /*3d070*/  VIADD R11, R16, 0xffffff77 ;  /* 0xffffff77100b7836 */ /* 0x000fe40000000000 */
[----:B------:R-:W-:-:S04]  /*3d080*/  IMAD.WIDE R26, R36, 0x4, R54 ;  /* 0x00000004241a7825 */ /* 0x000fc800078e0236 */
[----:B------:R-:W-:Y:S01]  /*3d090*/  IMAD.WIDE R24, R36, 0x4, R56 ;  /* 0x0000000424187825 */ /* 0x000fe200078e0238 */
[----:B------:R-:W2:Y:S03]  /*3d0a0*/  LDC R21, c[0x0][0x230] ;  /* 0x00008c00ff157b82 */ /* 0x000ea60000000800 */
[----:B------:R-:W-:Y:S01]  /*3d0b0*/  VIADD R10, R13, 0xffffff75 ;  /* 0xffffff750d0a7836 */ /* 0x000fe20000000000 */
[----:B------:R-:W-:Y:S04]  /*3d0c0*/  LDGSTS.E [R251+-0x27ff8], desc[UR60][R32.64], !P0 ;  /* 0xd800800020fb7fae */ /* 0x000fe8000c12187c */
[----:B------:R-:W-:Y:S01]  /*3d0d0*/  LDGSTS.E [R251+-0x27ff4], desc[UR60][R30.64], !P6 ;  /* 0xd800c0001efb7fae */ /* 0x000fe2000f12187c */
[----:B------:R-:W2:Y:S03]  /*3d0e0*/  LDC R13, c[0x0][0x230] ;  /* 0x00008c00ff0d7b82 */ /* 0x000ea60000000800 */
[----:B------:R-:W-:Y:S04]  /*3d0f0*/  LDGSTS.E [R251+-0x24000], desc[UR60][R28.64], !P5 ;  /* 0xdc0000001cfb7fae */ /* 0x000fe8000e92187c */
[----:B------:R-:W-:Y:S01]  /*3d100*/  LDGSTS.E [R251+-0x23ffc], desc[UR60][R26.64], !P4 ;  /* 0xdc0040001afb7fae */ /* 0x000fe2000e12187c */
[----:B------:R-:W-:Y:S01]  /*3d110*/  ISETP.GE.U32.AND P5, PT, R11, 0x7ffffef8, PT ;  /* 0x7ffffef80b00780c */ /* 0x000fe20003fa6070 */
[----:B-1----:R-:W-:-:S02]  /*3d120*/  VIADD R12, R20, 0xffffff76 ;  /* 0xffffff76140c7836 */ /* 0x002fc40000000000 */
[----:B------:R-:W-:Y:S04]  /*3d130*/  LDGSTS.E [R251+-0x23ff8], desc[UR60][R24.64], !P3 ;  /* 0xdc00800018fb7fae */ /* 0x000fe8000d92187c */
[----:B------:R-:W-:Y:S01]  /*3d140*/  STL.64 [R1+0x1308], R32 ;  /* 0x0013082001007387 */ /* 0x000fe20000100a00 */
[----:B------:R-:W-:Y:S01]  /*3d150*/  IMAD.WIDE R22, R36, 0x4, R58 ;  /* 0x0000000424167825 */ /* 0x000fe200078e023a */
[----:B------:R-:W-:Y:S02]  /*3d160*/  ISETP.GE.U32.AND P3, PT, R10, 0x7ffffef6, PT ;  /* 0x7ffffef60a00780c */ /* 0x000fe40003f66070 */
[----:B------:R-:W-:Y:S01]  /*3d170*/  STL.64 [R1+0x1310], R30 ;  /* 0x0013101e01007387 */ /* 0x000fe20000100a00 */
[----:B---3--:R-:W-:-:S03]  /*3d180*/  VIADD R10, R15, 0xffffff57 ;  /* 0xffffff570f0a7836 */ /* 0x008fc60000000000 */
[----:B------:R-:W-:Y:S01]  /*3d190*/  STL.64 [R1+0x1400], R28 ;  /* 0x0014001c01007387 */ /* 0x000fe20000100a00 */
[----:B------:R-:W1:Y:S03]  /*3d1a0*/  LDC R15, c[0x0][0x230] ;  /* 0x00008c00ff0f7b82 */ /* 0x000e660000000800 */
[----:B------:R-:W-:Y:S04]  /*3d1b0*/  STL.64 [R1+0x1408], R26 ;  /* 0x0014081a01007387 */ /* 0x000fe80000100a00 */
[----:B------:R-:W-:Y:S01]  /*3d1c0*/  STL.64 [R1+0x1410], R24 ;  /* 0x0014101801007387 */ /* 0x000fe20000100a00 */
[----:B------:R-:W-:-:S03]  /*3d1d0*/  ISETP.GE.U32.AND P4, PT, R12, 0x7ffffef7, PT ;  /* 0x7ffffef70c00780c */ /* 0x000fc60003f86070 */
[----:B------:R3:W-:Y:S04]  /*3d1e0*/  STL.64 [R1+0x1418], R22 ;  /* 0x0014181601007387 */ /* 0x0007e80000100a00 */
[----:B------:R3:W-:Y:S01]  /*3d1f0*/  LDGSTS.E [R251+-0x23ff4], desc[UR60][R22.64], !P2 ;  /* 0xdc00c00016fb7fae */ /* 0x0007e2000d12187c */
[----:B------:R-:W-:Y:S02]  /*3d200*/  ISETP.GE.U32.AND P0, PT, R10, 0x7ffffed8, PT ;  /* 0x7ffffed80a00780c */ /* 0x000fe40003f06070 */
[----:B----4-:R-:W-:Y:S01]  /*3d210*/  IADD3 R11, R14, -0x8c, RZ ;  /* 0xffffff740e0b7810 */ /* 0x010fe20007ffe0ff */
[----:B--2---:R-:W-:Y:S02]  /*3d220*/  VIADD R10, R18, 0xffffff55 ;  /* 0xffffff55120a7836 */ /* 0x004fe40000000000 */
[----:B------:R-:W-:Y:S01]  /*3d230*/  VIADD R12, R17, 0xffffff56 ;  /* 0xffffff56110c7836 */ /* 0x000fe20000000000 */
[----:B------:R-:W2:Y:S01]  /*3d240*/  LDC R14, c[0x0][0x230] ;  /* 0x00008c00ff0e7b82 */ /* 0x000ea20000000800 */
[----:B------:R-:W-:-:S07]  /*3d250*/  ISETP.GE.U32.AND P2, PT, R11, 0x7ffffef5, PT ;  /* 0x7ffffef50b00780c */ /* 0x000fce0003f46070 */
[----:B------:R-:W4:Y:S08]  /*3d260*/  LDC R17, c[0x0][0x230] ;  /* 0x00008c00ff117b82 */ /* 0x000f300000000800 */
[----:B------:R-:W4:Y:S08]  /*3d270*/  LDC R18, c[0x0][0x230] ;  /* 0x00008c00ff127b82 */ /* 0x000f300000000800 */
[----:B------:R-:W4:Y:S01]  /*3d280*/  LDC R16, c[0x0][0x230] ;  /* 0x00008c00ff107b82 */ /* 0x000f220000000800 */
[----:B---3--:R-:W-:-:S04]  /*3d290*/  IMAD.WIDE R22, R36, 0x4, R60 ;  /* 0x0000000424167825 */ /* 0x008fc800078e023c */
[----:B------:R-:W-:Y:S01]  /*3d2a0*/  IMAD.WIDE R24, R36, 0x4, R70 ;  /* 0x0000000424187825 */ /* 0x000fe200078e0246 */
[----:B------:R-:W-:Y:S02]  /*3d2b0*/  ISETP.GE.U32.AND P6, PT, R12, 0x7ffffed7, PT ;  /* 0x7ffffed70c00780c */ /* 0x000fe40003fc6070 */
[----:B------:R-:W3:Y:S01]  /*3d2c0*/  LDC R12, c[0x0][0x230] ;  /* 0x00008c00ff0c7b82 */ /* 0x000ee20000000800 */
[----:B------:R1:W-:Y:S04]  /*3d2d0*/  LDGSTS.E [R250+-0x30000], desc[UR60][R22.64], !P5 ;  /* 0xd000000016fa7fae */ /* 0x0003e8000e92187c */
[----:B------:R1:W-:Y:S01]  /*3d2e0*/  STL.64 [R1+0x10d8], R22 ;  /* 0x0010d81601007387 */ /* 0x0003e20000100a00 */
[----:B------:R-:W-:Y:S01]  /*3d2f0*/  ISETP.GE.U32.AND P5, PT, R10, 0x7ffffed6, PT ;  /* 0x7ffffed60a00780c */ /* 0x000fe20003fa6070 */
[----:B------:R-:W-:-:S02]  /*3d300*/  VIADD R10, R19, 0xffffff54 ;  /* 0xffffff54130a7836 */ /* 0x000fc40000000000 */
[----:B------:R2:W-:Y:S04]  /*3d310*/  STL.64 [R1+0x10e0], R24 ;  /* 0x0010e01801007387 */ /* 0x0005e80000100a00 */
[----:B------:R2:W-:Y:S01]  /*3d320*/  LDGSTS.E [R250+-0x2fffc], desc[UR60][R24.64], !P4 ;  /* 0xd000400018fa7fae */ /* 0x0005e2000e12187c */
[----:B------:R-:W4:Y:S01]  /*3d330*/  LDC R19, c[0x0][0x230] ;  /* 0x00008c00ff137b82 */ /* 0x000f220000000800 */
[----:B------:R-:W-:Y:S01]  /*3d340*/  ISETP.GE.U32.AND P4, PT, R10, 0x7ffffed5, PT ;  /* 0x7ffffed50a00780c */ /* 0x000fe20003f86070 */
[----:B-1----:R-:W-:-:S04]  /*3d350*/  IMAD.WIDE R22, R36, 0x4, R96 ;  /* 0x0000000424167825 */ /* 0x002fc800078e0260 */
[----:B------:R-:W-:Y:S02]  /*3d360*/  VIADD R10, R21, 0xffffff37 ;  /* 0xffffff37150a7836 */ /* 0x000fe40000000000 */
[----:B------:R-:W-:Y:S01]  /*3d370*/  VIADD R11, R13, 0xffffff36 ;  /* 0xffffff360d0b7836 */ /* 0x000fe20000000000 */
[----:B------:R1:W-:Y:S04]  /*3d380*/  STL.64 [R1+0x10e8], R22 ;  /* 0x0010e81601007387 */ /* 0x0003e80000100a00 */
[----:B------:R1:W-:Y:S01]  /*3d390*/  LDGSTS.E [R250+-0x2fff8], desc[UR60][R22.64], !P3 ;  /* 0xd000800016fa7fae */ /* 0x0003e2000d92187c */
[----:B------:R-:W-:Y:S01]  /*3d3a0*/  ISETP.GE.U32.AND P3, PT, R10, 0x7ffffeb8, PT ;  /* 0x7ffffeb80a00780c */ /* 0x000fe20003f66070 */
[----:B------:R-:W-:-:S04]  /*3d3b0*/  IMAD.WIDE R20, R36, 0x4, R68 ;  /* 0x0000000424147825 */ /* 0x000fc800078e0244 */
[----:B--2---:R-:W-:-:S04]  /*3d3c0*/  IMAD.WIDE R24, R36, 0x4, R92 ;  /* 0x0000000424187825 */ /* 0x004fc800078e025c */
[----:B------:R-:W-:Y:S01]  /*3d3d0*/  VIADD R10, R15, 0xffffff35 ;  /* 0xffffff350f0a7836 */ /* 0x000fe20000000000 */
[----:B------:R-:W2:Y:S01]  /*3d3e0*/  LDC R13, c[0x0][0x230] ;  /* 0x00008c00ff0d7b82 */ /* 0x000ea20000000800 */
[----:B-1----:R-:W-:-:S05]  /*3d3f0*/  IMAD.WIDE R22, R36, 0x4, R74 ;  /* 0x0000000424167825 */ /* 0x002fca00078e024a */
[----:B------:R1:W-:Y:S04]  /*3d400*/  LDGSTS.E [R250+-0x2fff4], desc[UR60][R22.64], !P2 ;  /* 0xd000c00016fa7fae */ /* 0x0003e8000d12187c */
[----:B------:R1:W-:Y:S01]  /*3d410*/  STL.64 [R1+0x10f0], R22 ;  /* 0x0010f01601007387 */ /* 0x0003e20000100a00 */
[----:B------:R-:W-:-:S03]  /*3d420*/  ISETP.GE.U32.AND P2, PT, R11, 0x7ffffeb7, PT ;  /* 0x7ffffeb70b00780c */ /* 0x000fc60003f46070 */
[----:B------:R-:W-:Y:S04]  /*3d430*/  STL.64 [R1+0x11d8], R20 ;  /* 0x0011d81401007387 */ /* 0x000fe80000100a00 */
[----:B------:R-:W-:Y:S04]  /*3d440*/  LDGSTS.E [R250+-0x2c000], desc[UR60][R20.64], !P0 ;  /* 0xd400000014fa7fae */ /* 0x000fe8000c12187c */
[----:B------:R3:W-:Y:S04]  /*3d450*/  STL.64 [R1+0x11e0], R24 ;  /* 0x0011e01801007387 */ /* 0x0007e80000100a00 */
[----:B------:R3:W-:Y:S01]  /*3d460*/  LDGSTS.E [R250+-0x2bffc], desc[UR60][R24.64], !P6 ;  /* 0xd400400018fa7fae */ /* 0x0007e2000f12187c */
[----:B------:R-:W-:Y:S01]  /*3d470*/  ISETP.GE.U32.AND P0, PT, R10, 0x7ffffeb6, PT ;  /* 0x7ffffeb60a00780c */ /* 0x000fe20003f06070 */
[----:B-1----:R-:W-:-:S04]  /*3d480*/  IMAD.WIDE R22, R36, 0x4, R72 ;  /* 0x0000000424167825 */ /* 0x002fc800078e0248 */
[----:B------:R-:W-:Y:S02]  /*3d490*/  VIADD R10, R14, 0xffffff17 ;  /* 0xffffff170e0a7836 */ /* 0x000fe40000000000 */
[----:B------:R-:W-:-:S04]  /*3d4a0*/  IMAD.WIDE R14, R36, 0x4, R76 ;  /* 0x00000004240e7825 */ /* 0x000fc800078e024c */
[----:B---3--:R-:W-:Y:S01]  /*3d4b0*/  IMAD.WIDE R24, R36, 0x4, R94 ;  /* 0x0000000424187825 */ /* 0x008fe200078e025e */
[----:B------:R-:W1:Y:S01]  /*3d4c0*/  LDC R20, c[0x0][0x230] ;  /* 0x00008c00ff147b82 */ /* 0x000e620000000800 */
[----:B------:R3:W-:Y:S04]  /*3d4d0*/  STL.64 [R1+0x11e8], R22 ;  /* 0x0011e81601007387 */ /* 0x0007e80000100a00 */
[----:B------:R3:W-:Y:S04]  /*3d4e0*/  LDGSTS.E [R250+-0x2bff8], desc[UR60][R22.64], !P5 ;  /* 0xd400800016fa7fae */ /* 0x0007e8000e92187c */
[----:B------:R-:W-:Y:S04]  /*3d4f0*/  STL.64 [R1+0x11f0], R24 ;  /* 0x0011f01801007387 */ /* 0x000fe80000100a00 */
[----:B------:R-:W-:Y:S01]  /*3d500*/  LDGSTS.E [R250+-0x2bff4], desc[UR60][R24.64], !P4 ;  /* 0xd400c00018fa7fae */ /* 0x000fe2000e12187c */
[----:B------:R-:W-:-:S02]  /*3d510*/  ISETP.GE.U32.AND P5, PT, R10, 0x7ffffe98, PT ;  /* 0x7ffffe980a00780c */ /* 0x000fc40003fa6070 */
[----:B------:R-:W-:Y:S01]  /*3d520*/  IADD3 R11, R12, -0xcc, RZ ;  /* 0xffffff340c0b7810 */ /* 0x000fe20007ffe0ff */
[----:B----4-:R-:W-:Y:S02]  /*3d530*/  VIADD R10, R17, 0xffffff16 ;  /* 0xffffff16110a7836 */ /* 0x010fe40000000000 */
[C---:B------:R-:W-:Y:S01]  /*3d540*/  IMAD.WIDE R32, R36.reuse, 0x4, R108 ;  /* 0x0000000424207825 */ /* 0x040fe200078e026c */
[----:B------:R-:W4:Y:S03]  /*3d550*/  LDC R17, c[0x0][0x230] ;  /* 0x00008c00ff117b82 */ /* 0x000f260000000800 */
[----:B------:R-:W-:-:S04]  /*3d560*/  IMAD.WIDE R30, R36, 0x4, R80 ;  /* 0x00000004241e7825 */ /* 0x000fc800078e0250 */
[----:B------:R-:W-:-:S04]  /*3d570*/  IMAD.WIDE R28, R36, 0x4, R82 ;  /* 0x00000004241c7825 */ /* 0x000fc800078e0252 */
[----:B---3--:R-:W-:-:S04]  /*3d580*/  IMAD.WIDE R22, R36, 0x4, R238 ;  /* 0x0000000424167825 */ /* 0x008fc800078e02ee */
[----:B------:R-:W-:Y:S01]  /*3d590*/  IMAD.WIDE R26, R36, 0x4, R84 ;  /* 0x00000004241a7825 */ /* 0x000fe200078e0254 */
[----:B------:R-:W3:Y:S01]  /*3d5a0*/  LDC R21, c[0x0][0x230] ;  /* 0x00008c00ff157b82 */ /* 0x000ee20000000800 */
[----:B------:R-:W-:Y:S04]  /*3d5b0*/  STL.64 [R1+0x12d8], R22 ;  /* 0x0012d81601007387 */ /* 0x000fe80000100a00 */
[----:B------:R-:W-:Y:S04]  /*3d5c0*/  LDGSTS.E [R250+-0x28000], desc[UR60][R22.64], !P3 ;  /* 0xd800000016fa7fae */ /* 0x000fe8000d92187c */
[----:B------:R2:W-:Y:S04]  /*3d5d0*/  STL.64 [R1+0x12e0], R14 ;  /* 0x0012e00e01007387 */ /* 0x0005e80000100a00 */
[----:B------:R2:W-:Y:S01]  /*3d5e0*/  LDGSTS.E [R250+-0x27ffc], desc[UR60][R14.64], !P2 ;  /* 0xd80040000efa7fae */ /* 0x0005e2000d12187c */
[----:B------:R-:W-:Y:S01]  /*3d5f0*/  ISETP.GE.U32.AND P6, PT, R11, 0x7ffffeb5, PT ;  /* 0x7ffffeb50b00780c */ /* 0x000fe20003fc6070 */
[----:B------:R-:W-:Y:S01]  /*3d600*/  VIADD R11, R19, 0xffffff15 ;  /* 0xffffff15130b7836 */ /* 0x000fe20000000000 */
[----:B------:R-:W-:Y:S01]  /*3d610*/  ISETP.GE.U32.AND P4, PT, R10, 0x7ffffe97, PT ;  /* 0x7ffffe970a00780c */ /* 0x000fe20003f86070 */
[----:B------:R-:W-:Y:S01]  /*3d620*/  VIADD R10, R18, 0xffffff14 ;  /* 0xffffff14120a7836 */ /* 0x000fe20000000000 */
[----:B------:R-:W3:Y:S08]  /*3d630*/  LDC R19, c[0x0][0x230] ;  /* 0x00008c00ff137b82 */ /* 0x000ef00000000800 */
[----:B--2---:R-:W2:Y:S08]  /*3d640*/  LDC R15, c[0x0][0x230] ;  /* 0x00008c00ff0f7b82 */ /* 0x004eb00000000800 */
[----:B------:R-:W4:Y:S08]  /*3d650*/  LDC R14, c[0x0][0x230] ;  /* 0x00008c00ff0e7b82 */ /* 0x000f300000000800 */
[----:B------:R-:W3:Y:S01]  /*3d660*/  LDC R18, c[0x0][0x230] ;  /* 0x00008c00ff127b82 */ /* 0x000ee20000000800 */
[----:B------:R-:W-:-:S02]  /*3d670*/  ISETP.GE.U32.AND P3, PT, R11, 0x7ffffe96, PT ;  /* 0x7ffffe960b00780c */ /* 0x000fc40003f66070 */
[----:B------:R-:W-:Y:S01]  /*3d680*/  ISETP.GE.U32.AND P2, PT, R10, 0x7ffffe95, PT ;  /* 0x7ffffe950a00780c */ /* 0x000fe20003f46070 */
[----:B------:R-:W-:Y:S02]  /*3d690*/  VIADD R11, R16, 0xffffff73 ;  /* 0xffffff73100b7836 */ /* 0x000fe40000000000 */
[----:B------:R-:W-:-:S04]  /*3d6a0*/  IMAD.WIDE R24, R36, 0x4, R86 ;  /* 0x0000000424187825 */ /* 0x000fc800078e0256 */
[----:B------:R-:W-:Y:S01]  /*3d6b0*/  VIADD R10, R13, 0xffffff71 ;  /* 0xffffff710d0a7836 */ /* 0x000fe20000000000 */
[----:B------:R-:W-:Y:S04]  /*3d6c0*/  LDGSTS.E [R250+-0x27ff8], desc[UR60][R32.64], !P0 ;  /* 0xd800800020fa7fae */ /* 0x000fe8000c12187c */
[----:B------:R-:W-:Y:S01]  /*3d6d0*/  LDGSTS.E [R250+-0x27ff4], desc[UR60][R30.64], !P6 ;  /* 0xd800c0001efa7fae */ /* 0x000fe2000f12187c */
[----:B------:R-:W3:Y:S03]  /*3d6e0*/  LDC R13, c[0x0][0x230] ;  /* 0x00008c00ff0d7b82 */ /* 0x000ee60000000800 */
[----:B------:R-:W-:Y:S04]  /*3d6f0*/  LDGSTS.E [R250+-0x24000], desc[UR60][R28.64], !P5 ;  /* 0xdc0000001cfa7fae */ /* 0x000fe8000e92187c */
[----:B------:R-:W-:Y:S01]  /*3d700*/  LDGSTS.E [R250+-0x23ffc], desc[UR60][R26.64], !P4 ;  /* 0xdc0040001afa7fae */ /* 0x000fe2000e12187c */
[----:B------:R-:W-:Y:S01]  /*3d710*/  ISETP.GE.U32.AND P5, PT, R11, 0x7ffffef4, PT ;  /* 0x7ffffef40b00780c */ /* 0x000fe20003fa6070 */
[----:B-1----:R-:W-:-:S02]  /*3d720*/  VIADD R12, R20, 0xffffff72 ;  /* 0xffffff72140c7836 */ /* 0x002fc40000000000 */
[----:B------:R-:W-:Y:S04]  /*3d730*/  STL.64 [R1+0x12e8], R32 ;  /* 0x0012e82001007387 */ /* 0x000fe80000100a00 */
[----:B------:R-:W-:Y:S01]  /*3d740*/  LDGSTS.E [R250+-0x23ff8], desc[UR60][R24.64], !P3 ;  /* 0xdc00800018fa7fae */ /* 0x000fe2000d92187c */
[----:B------:R-:W-:Y:S01]  /*3d750*/  IMAD.WIDE R22, R36, 0x4, R88 ;  /* 0x0000000424167825 */ /* 0x000fe200078e0258 */
[----:B------:R-:W-:Y:S02]  /*3d760*/  ISETP.GE.U32.AND P3, PT, R10, 0x7ffffef2, PT ;  /* 0x7ffffef20a00780c */ /* 0x000fe40003f66070 */
[----:B------:R-:W-:Y:S04]  /*3d770*/  STL.64 [R1+0x12f0], R30 ;  /* 0x0012f01e01007387 */ /* 0x000fe80000100a00 */
[----:B------:R-:W-:Y:S04]  /*3d780*/  STL.64 [R1+0x13d8], R28 ;  /* 0x0013d81c01007387 */ /* 0x000fe80000100a00 */
[----:B------:R-:W-:Y:S01]  /*3d790*/  STL.64 [R1+0x13e0], R26 ;  /* 0x0013e01a01007387 */ /* 0x000fe20000100a00 */
[----:B--2---:R-:W-:Y:S01]  /*3d7a0*/  VIADD R10, R15, 0xffffff53 ;  /* 0xffffff530f0a7836 */ /* 0x004fe20000000000 */
[----:B------:R-:W-:Y:S01]  /*3d7b0*/  ISETP.GE.U32.AND P4, PT, R12, 0x7ffffef3, PT ;  /* 0x7ffffef30c00780c */ /* 0x000fe20003f86070 */
[----:B------:R-:W1:Y:S01]  /*3d7c0*/  LDC R15, c[0x0][0x230] ;  /* 0x00008c00ff0f7b82 */ /* 0x000e620000000800 */
[----:B------:R-:W-:Y:S04]  /*3d7d0*/  STL.64 [R1+0x13e8], R24 ;  /* 0x0013e81801007387 */ /* 0x000fe80000100a00 */
[----:B------:R2:W-:Y:S04]  /*3d7e0*/  STL.64 [R1+0x13f8], R22 ;  /* 0x0013f81601007387 */ /* 0x0005e80000100a00 */
[----:B------:R2:W-:Y:S01]  /*3d7f0*/  LDGSTS.E [R250+-0x23ff4], desc[UR60][R22.64], !P2 ;  /* 0xdc00c00016fa7fae */ /* 0x0005e2000d12187c */
[----:B------:R-:W-:-:S02]  /*3d800*/  ISETP.GE.U32.AND P0, PT, R10, 0x7ffffed4, PT ;  /* 0x7ffffed40a00780c */ /* 0x000fc40003f06070 */
[----:B----4-:R-:W-:Y:S01]  /*3d810*/  IADD3 R11, R14, -0x90, RZ ;  /* 0xffffff700e0b7810 */ /* 0x010fe20007ffe0ff */
[----:B---3--:R-:W-:Y:S02]  /*3d820*/  VIADD R10, R18, 0xffffff51 ;  /* 0xffffff51120a7836 */ /* 0x008fe40000000000 */
[----:B------:R-:W-:Y:S01]  /*3d830*/  VIADD R12, R17, 0xffffff52 ;  /* 0xffffff52110c7836 */ /* 0x000fe20000000000 */
[----:B------:R-:W3:Y:S01]  /*3d840*/  LDC R14, c[0x0][0x230] ;  /* 0x00008c00ff0e7b82 */ /* 0x000ee20000000800 */
[----:B------:R-:W-:-:S07]  /*3d850*/  ISETP.GE.U32.AND P2, PT, R11, 0x7ffffef1, PT ;  /* 0x7ffffef10b00780c */ /* 0x000fce0003f46070 */
[----:B------:R-:W4:Y:S08]  /*3d860*/  LDC R17, c[0x0][0x230] ;  /* 0x00008c00ff117b82 */ /* 0x000f300000000800 */
[----:B------:R-:W4:Y:S08]  /*3d870*/  LDC R18, c[0x0][0x230] ;  /* 0x00008c00ff127b82 */ /* 0x000f300000000800 */
[----:B------:R-:W4:Y:S01]  /*3d880*/  LDC R16, c[0x0][0x230] ;  /* 0x00008c00ff107b82 */ /* 0x000f220000000800 */
[----:B--2---:R-:W-:-:S04]  /*3d890*/  IMAD.WIDE R22, R36, 0x4, R90 ;  /* 0x0000000424167825 */ /* 0x004fc800078e025a */
[----:B------:R-:W-:Y:S01]  /*3d8a0*/  IMAD.WIDE R24, R36, 0x4, R100 ;  /* 0x0000000424187825 */ /* 0x000fe200078e0264 */
[----:B------:R-:W-:Y:S02]  /*3d8b0*/  ISETP.GE.U32.AND P6, PT, R12, 0x7ffffed3, PT ;  /* 0x7ffffed30c00780c */ /* 0x000fe40003fc6070 */
[----:B------:R-:W2:Y:S01]  /*3d8c0*/  LDC R12, c[0x0][0x230] ;  /* 0x00008c00ff0c7b82 */ /* 0x000ea20000000800 */
        /* <DEDUP_REMOVED lines=15> */
[----:B---3--:R-:W-:-:S04]  /*3d9c0*/  IMAD.WIDE R24, R36, 0x4, R122 ;  /* 0x0000000424187825 */ /* 0x008fc800078e027a */
[----:B------:R-:W-:Y:S01]  /*3d9d0*/  VIADD R10, R15, 0xffffff31 ;  /* 0xffffff310f0a7836 */ /* 0x000fe20000000000 */
[----:B------:R-:W3:Y:S01]  /*3d9e0*/  LDC R13, c[0x0][0x230] ;  /* 0x00008c00ff0d7b82 */ /* 0x000ee20000000800 */
        /* <DEDUP_REMOVED lines=12> */
[----:B--2---:R-:W-:Y:S01]  /*3dab0*/  IMAD.WIDE R24, R36, 0x4, R124 ;  /* 0x0000000424187825 */ /* 0x004fe200078e027c */
[----:B------:R-:W1:Y:S01]  /*3dac0*/  LDC R20, c[0x0][0x230] ;  /* 0x00008c00ff147b82 */ /* 0x000e620000000800 */
[----:B------:R2:W-:Y:S04]  /*3dad0*/  STL.64 [R1+0x11c8], R22 ;  /* 0x0011c81601007387 */ /* 0x0005e80000100a00 */
[----:B------:R2:W-:Y:S04]  /*3dae0*/  LDGSTS.E [R249+-0x2bff8], desc[UR60][R22.64], !P5 ;  /* 0xd400800016f97fae */ /* 0x0005e8000e92187c */
[----:B------:R-:W-:Y:S04]  /*3daf0*/  STL.64 [R1+0x11d0], R24 ;  /* 0x0011d01801007387 */ /* 0x000fe80000100a00 */
[----:B------:R-:W-:Y:S01]  /*3db00*/  LDGSTS.E [R249+-0x2bff4], desc[UR60][R24.64], !P4 ;  /* 0xd400c00018f97fae */ /* 0x000fe2000e12187c */
[----:B------:R-:W-:-:S02]  /*3db10*/  IADD3 R11, R12, -0xd0, RZ ;  /* 0xffffff300c0b7810 */ /* 0x000fc40007ffe0ff */
[----:B------:R-:W-:Y:S01]  /*3db20*/  ISETP.GE.U32.AND P5, PT, R10, 0x7ffffe94, PT ;  /* 0x7ffffe940a00780c */ /* 0x000fe20003fa6070 */
[----:B----4-:R-:W-:Y:S02]  /*3db30*/  VIADD R10, R17, 0xffffff12 ;  /* 0xffffff12110a7836 */ /* 0x010fe40000000000 */
[----:B------:R-:W-:-:S04]  /*3db40*/  IMAD.WIDE R32, R36, 0x4, R138 ;  /* 0x0000000424207825 */ /* 0x000fc800078e028a */
[----:B------:R-:W-:-:S04]  /*3db50*/  IMAD.WIDE R30, R36, 0x4, R110 ;  /* 0x00000004241e7825 */ /* 0x000fc800078e026e */
[----:B------:R-:W-:-:S04]  /*3db60*/  IMAD.WIDE R28, R36, 0x4, R112 ;  /* 0x00000004241c7825 */ /* 0x000fc800078e0270 */
[----:B------:R-:W-:-:S04]  /*3db70*/  IMAD.WIDE R26, R36, 0x4, R114 ;  /* 0x00000004241a7825 */ /* 0x000fc800078e0272 */
[----:B--2---:R-:W-:Y:S01]  /*3db80*/  IMAD.WIDE R22, R36, 0x4, R236 ;  /* 0x0000000424167825 */ /* 0x004fe200078e02ec */
[----:B------:R-:W-:Y:S01]  /*3db90*/  ISETP.GE.U32.AND P6, PT, R11, 0x7ffffeb1, PT ;  /* 0x7ffffeb10b00780c */ /* 0x000fe20003fc6070 */
[----:B------:R-:W2:Y:S08]  /*3dba0*/  LDC R17, c[0x0][0x230] ;  /* 0x00008c00ff117b82 */ /* 0x000eb00000000800 */
[----:B------:R-:W4:Y:S01]  /*3dbb0*/  LDC R21, c[0x0][0x230] ;  /* 0x00008c00ff157b82 */ /* 0x000f220000000800 */
        /* <DEDUP_REMOVED lines=11> */
[----:B------:R-:W-:-:S02]  /*3dc70*/  ISETP.GE.U32.AND P3, PT, R11, 0x7ffffe92, PT ;  /* 0x7ffffe920b00780c */ /* 0x000fc40003f66070 */
[----:B------:R-:W-:Y:S01]  /*3dc80*/  ISETP.GE.U32.AND P2, PT, R10, 0x7ffffe91, PT ;  /* 0x7ffffe910a00780c */ /* 0x000fe20003f46070 */
[----:B------:R-:W-:Y:S02]  /*3dc90*/  VIADD R11, R16, 0xffffff6f ;  /* 0xffffff6f100b7836 */ /* 0x000fe40000000000 */
[----:B------:R-:W-:-:S04]  /*3dca0*/  IMAD.WIDE R24, R36, 0x4, R116 ;  /* 0x0000000424187825 */ /* 0x000fc800078e0274 */
[----:B------:R-:W-:Y:S01]  /*3dcb0*/  VIADD R10, R13, 0xffffff6d ;  /* 0xffffff6d0d0a7836 */ /* 0x000fe20000000000 */
[----:B------:R-:W-:Y:S04]  /*3dcc0*/  LDGSTS.E [R249+-0x27ff8], desc[UR60][R32.64], !P0 ;  /* 0xd800800020f97fae */ /* 0x000fe8000c12187c */
[----:B------:R-:W-:Y:S04]  /*3dcd0*/  LDGSTS.E [R249+-0x27ff4], desc[UR60][R30.64], !P6 ;  /* 0xd800c0001ef97fae */ /* 0x000fe8000f12187c */
[----:B------:R-:W-:Y:S01]  /*3dce0*/  LDGSTS.E [R249+-0x24000], desc[UR60][R28.64], !P5 ;  /* 0xdc0000001cf97fae */ /* 0x000fe2000e92187c */
[----:B------:R-:W2:Y:S03]  /*3dcf0*/  LDC R13, c[0x0][0x230] ;  /* 0x00008c00ff0d7b82 */ /* 0x000ea60000000800 */
[----:B------:R-:W-:Y:S01]  /*3dd00*/  LDGSTS.E [R249+-0x23ffc], desc[UR60][R26.64], !P4 ;  /* 0xdc0040001af97fae */ /* 0x000fe2000e12187c */
[----:B------:R-:W-:Y:S01]  /*3dd10*/  ISETP.GE.U32.AND P5, PT, R11, 0x7ffffef0, PT ;  /* 0x7ffffef00b00780c */ /* 0x000fe20003fa6070 */
[----:B-1----:R-:W-:-:S02]  /*3dd20*/  VIADD R12, R20, 0xffffff6e ;  /* 0xffffff6e140c7836 */ /* 0x002fc40000000000 */
[----:B------:R-:W-:Y:S04]  /*3dd30*/  STL.64 [R1+0x12c8], R32 ;  /* 0x0012c82001007387 */ /* 0x000fe80000100a00 */
[----:B------:R-:W-:Y:S01]  /*3dd40*/  LDGSTS.E [R249+-0x23ff8], desc[UR60][R24.64], !P3 ;  /* 0xdc00800018f97fae */ /* 0x000fe2000d92187c */
[----:B------:R-:W-:Y:S01]  /*3dd50*/  ISETP.GE.U32.AND P3, PT, R10, 0x7ffffeee, PT ;  /* 0x7ffffeee0a00780c */ /* 0x000fe20003f66070 */
[----:B------:R-:W-:Y:S02]  /*3dd60*/  IMAD.WIDE R22, R36, 0x4, R118 ;  /* 0x0000000424167825 */ /* 0x000fe400078e0276 */
[----:B------:R-:W-:Y:S04]  /*3dd70*/  STL.64 [R1+0x12d0], R30 ;  /* 0x0012d01e01007387 */ /* 0x000fe80000100a00 */
[----:B------:R-:W-:Y:S04]  /*3dd80*/  STL.64 [R1+0x13b8], R28 ;  /* 0x0013b81c01007387 */ /* 0x000fe80000100a00 */
[----:B------:R-:W-:Y:S01]  /*3dd90*/  STL.64 [R1+0x13c0], R26 ;  /* 0x0013c01a01007387 */ /* 0x000fe20000100a00 */
[----:B------:R-:W1:Y:S01]  /*3dda0*/  LDC R16, c[0x0][0x230] ;  /* 0x00008c00ff107b82 */ /* 0x000e620000000800 */
[----:B---3--:R-:W-:-:S07]  /*3ddb0*/  VIADD R10, R15, 0xffffff4f ;  /* 0xffffff4f0f0a7836 */ /* 0x008fce0000000000 */
[----:B------:R-:W3:Y:S01]  /*3ddc0*/  LDC R15, c[0x0][0x230] ;  /* 0x00008c00ff0f7b82 */ /* 0x000ee20000000800 */
[----:B------:R-:W-:Y:S01]  /*3ddd0*/  STL.64 [R1+0x13c8], R24 ;  /* 0x0013c81801007387 */ /* 0x000fe20000100a00 */
[----:B------:R-:W-:-:S03]  /*3dde0*/  ISETP.GE.U32.AND P4, PT, R12, 0x7ffffeef, PT ;  /* 0x7ffffeef0c00780c */ /* 0x000fc60003f86070 */
[----:B------:R2:W-:Y:S04]  /*3ddf0*/  STL.64 [R1+0x13d0], R22 ;  /* 0x0013d01601007387 */ /* 0x0005e80000100a00 */
[----:B------:R2:W-:Y:S01]  /*3de00*/  LDGSTS.E [R249+-0x23ff4], desc[UR60][R22.64], !P2 ;  /* 0xdc00c00016f97fae */ /* 0x0005e2000d12187c */
[----:B----4-:R-:W-:Y:S02]  /*3de10*/  IADD3 R11, R14, -0x94, RZ ;  /* 0xffffff6c0e0b7810 */ /* 0x010fe40007ffe0ff */
[----:B------:R-:W-:Y:S01]  /*3de20*/  ISETP.GE.U32.AND P0, PT, R10, 0x7ffffed0, PT ;  /* 0x7ffffed00a00780c */ /* 0x000fe20003f06070 */
[----:B--2---:R-:W-:Y:S01]  /*3de30*/  VIADD R10, R18, 0xffffff4d ;  /* 0xffffff4d120a7836 */ /* 0x004fe20000000000 */
[----:B------:R-:W2:Y:S01]  /*3de40*/  LDC R14, c[0x0][0x230] ;  /* 0x00008c00ff0e7b82 */ /* 0x000ea20000000800 */
[----:B------:R-:W-:Y:S01]  /*3de50*/  VIADD R12, R17, 0xffffff4e ;  /* 0xffffff4e110c7836 */ /* 0x000fe20000000000 */
[----:B------:R-:W-:-:S06]  /*3de60*/  ISETP.GE.U32.AND P2, PT, R11, 0x7ffffeed, PT ;  /* 0x7ffffeed0b00780c */ /* 0x000fcc0003f46070 */
[----:B------:R-:W4:Y:S01]  /*3de70*/  LDC R17, c[0x0][0x230] ;  /* 0x00008c00ff117b82 */ /* 0x000f220000000800 */
[----:B------:R-:W-:-:S04]  /*3de80*/  IMAD.WIDE R22, R36, 0x4, R120 ;  /* 0x0000000424167825 */ /* 0x000fc800078e0278 */
[----:B------:R-:W-:Y:S01]  /*3de90*/  IMAD.WIDE R24, R36, 0x4, R130 ;  /* 0x0000000424187825 */ /* 0x000fe200078e0282 */
[----:B------:R-:W-:Y:S02]  /*3dea0*/  ISETP.GE.U32.AND P6, PT, R12, 0x7ffffecf, PT ;  /* 0x7ffffecf0c00780c */ /* 0x000fe40003fc6070 */
[----:B------:R-:W1:Y:S08]  /*3deb0*/  LDC R18, c[0x0][0x230] ;  /* 0x00008c00ff127b82 */ /* 0x000e700000000800 */
[----:B------:R-:W4:Y:S01]  /*3dec0*/  LDC R12, c[0x0][0x230] ;  /* 0x00008c00ff0c7b82 */ /* 0x000f220000000800 */
[----:B------:R3:W-:Y:S04]  /*3ded0*/  LDGSTS.E [R248+-0x30000], desc[UR60][R22.64], !P5 ;  /* 0xd000000016f87fae */ /* 0x0007e8000e92187c */
[----:B------:R3:W-:Y:S01]  /*3dee0*/  STL.64 [R1+0x1098], R22 ;  /* 0x0010981601007387 */ /* 0x0007e20000100a00 */
[----:B------:R-:W-:Y:S01]  /*3def0*/  ISETP.GE.U32.AND P5, PT, R10, 0x7ffffece, PT ;  /* 0x7ffffece0a00780c */ /* 0x000fe20003fa6070 */
[----:B------:R-:W-:-:S02]  /*3df00*/  VIADD R10, R19, 0xffffff4c ;  /* 0xffffff4c130a7836 */ /* 0x000fc40000000000 */
[----:B------:R2:W-:Y:S04]  /*3df10*/  STL.64 [R1+0x10a0], R24 ;  /* 0x0010a01801007387 */ /* 0x0005e80000100a00 */
[----:B------:R2:W-:Y:S01]  /*3df20*/  LDGSTS.E [R248+-0x2fffc], desc[UR60][R24.64], !P4 ;  /* 0xd000400018f87fae */ /* 0x0005e2000e12187c */
[----:B------:R-:W1:Y:S01]  /*3df30*/  LDC R19, c[0x0][0x230] ;  /* 0x00008c00ff137b82 */ /* 0x000e620000000800 */
[----:B---3--:R-:W-:Y:S01]  /*3df40*/  IMAD.WIDE R22, R36, 0x4, R156 ;  /* 0x0000000424167825 */ /* 0x008fe200078e029c */
[----:B------:R-:W-:-:S03]  /*3df50*/  ISETP.GE.U32.AND P4, PT, R10, 0x7ffffecd, PT ;  /* 0x7ffffecd0a00780c */ /* 0x000fc60003f86070 */
[----:B------:R-:W-:Y:S02]  /*3df60*/  VIADD R10, R21, 0xffffff2f ;  /* 0xffffff2f150a7836 */ /* 0x000fe40000000000 */
[----:B------:R-:W-:Y:S01]  /*3df70*/  VIADD R11, R13, 0xffffff2e ;  /* 0xffffff2e0d0b7836 */ /* 0x000fe20000000000 */
[----:B------:R3:W-:Y:S04]  /*3df80*/  STL.64 [R1+0x10a8], R22 ;  /* 0x0010a81601007387 */ /* 0x0007e80000100a00 */
[----:B------:R3:W-:Y:S01]  /*3df90*/  LDGSTS.E [R248+-0x2fff8], desc[UR60][R22.64], !P3 ;  /* 0xd000800016f87fae */ /* 0x0007e2000d92187c */
[----:B------:R-:W-:Y:S01]  /*3dfa0*/  ISETP.GE.U32.AND P3, PT, R10, 0x7ffffeb0, PT ;  /* 0x7ffffeb00a00780c */ /* 0x000fe20003f66070 */
[----:B------:R-:W-:-:S04]  /*3dfb0*/  IMAD.WIDE R20, R36, 0x4, R128 ;  /* 0x0000000424147825 */ /* 0x000fc800078e0280 */
[----:B------:R-:W-:Y:S02]  /*3dfc0*/  VIADD R10, R15, 0xffffff2d ;  /* 0xffffff2d0f0a7836 */ /* 0x000fe40000000000 */
[C---:B--2---:R-:W-:Y:S01]  /*3dfd0*/  IMAD.WIDE R24, R36.reuse, 0x4, R152 ;  /* 0x0000000424187825 */ /* 0x044fe200078e0298 */
[----:B------:R-:W2:Y:S03]  /*3dfe0*/  LDC R13, c[0x0][0x230] ;  /* 0x00008c00ff0d7b82 */ /* 0x000ea60000000800 */
[----:B---3--:R-:W-:-:S05]  /*3dff0*/  IMAD.WIDE R22, R36, 0x4, R134 ;  /* 0x0000000424167825 */ /* 0x008fca00078e0286 */
[----:B------:R3:W-:Y:S04]  /*3e000*/  LDGSTS.E [R248+-0x2fff4], desc[UR60][R22.64], !P2 ;  /* 0xd000c00016f87fae */ /* 0x0007e8000d12187c */
[----:B------:R3:W-:Y:S01]  /*3e010*/  STL.64 [R1+0x10b0], R22 ;  /* 0x0010b01601007387 */ /* 0x0007e20000100a00 */
[----:B------:R-:W-:-:S03]  /*3e020*/  ISETP.GE.U32.AND P2, PT, R11, 0x7ffffeaf, PT ;  /* 0x7ffffeaf0b00780c */ /* 0x000fc60003f46070 */
[----:B------:R1:W-:Y:S04]  /*3e030*/  STL.64 [R1+0x1198], R20 ;  /* 0x0011981401007387 */ /* 0x0003e80000100a00 */
[----:B------:R1:W-:Y:S01]  /*3e040*/  LDGSTS.E [R248+-0x2c000], desc[UR60][R20.64], !P0 ;  /* 0xd400000014f87fae */ /* 0x0003e2000c12187c */
[----:B------:R-:W-:-:S03]  /*3e050*/  ISETP.GE.U32.AND P0, PT, R10, 0x7ffffeae, PT ;  /* 0x7ffffeae0a00780c */ /* 0x000fc60003f06070 */
[----:B------:R2:W-:Y:S04]  /*3e060*/  STL.64 [R1+0x11a0], R24 ;  /* 0x0011a01801007387 */ /* 0x0005e80000100a00 */
[----:B------:R2:W-:Y:S01]  /*3e070*/  LDGSTS.E [R248+-0x2bffc], desc[UR60][R24.64], !P6 ;  /* 0xd400400018f87fae */ /* 0x0005e2000f12187c */
[----:B------:R-:W-:Y:S02]  /*3e080*/  VIADD R10, R14, 0xffffff0f ;  /* 0xffffff0f0e0a7836 */ /* 0x000fe40000000000 */
[----:B---3--:R-:W-:-:S04]  /*3e090*/  IMAD.WIDE R22, R36, 0x4, R132 ;  /* 0x0000000424167825 */ /* 0x008fc800078e0284 */
[----:B------:R-:W-:Y:S01]  /*3e0a0*/  IMAD.WIDE R14, R36, 0x4, R136 ;  /* 0x00000004240e7825 */ /* 0x000fe200078e0288 */
[----:B----4-:R-:W-:Y:S01]  /*3e0b0*/  IADD3 R11, R12, -0xd4, RZ ;  /* 0xffffff2c0c0b7810 */ /* 0x010fe20007ffe0ff */
[----:B-1----:R-:W1:Y:S08]  /*3e0c0*/  LDC R20, c[0x0][0x230] ;  /* 0x00008c00ff147b82 */ /* 0x002e700000000800 */
[----:B------:R-:W3:Y:S01]  /*3e0d0*/  LDC R21, c[0x0][0x230] ;  /* 0x00008c00ff157b82 */ /* 0x000ee20000000800 */
[----:B------:R4:W-:Y:S04]  /*3e0e0*/  STL.64 [R1+0x11a8], R22 ;  /* 0x0011a81601007387 */ /* 0x0009e80000100a00 */
[----:B------:R4:W-:Y:S01]  /*3e0f0*/  LDGSTS.E [R248+-0x2bff8], desc[UR60][R22.64], !P5 ;  /* 0xd400800016f87fae */ /* 0x0009e2000e92187c */
[----:B--2---:R-:W-:Y:S01]  /*3e100*/  IMAD.WIDE R24, R36, 0x4, R154 ;  /* 0x0000000424187825 */ /* 0x004fe200078e029a */
[----:B------:R-:W-:-:S03]  /*3e110*/  ISETP.GE.U32.AND P5, PT, R10, 0x7ffffe90, PT ;  /* 0x7ffffe900a00780c */ /* 0x000fc60003fa6070 */
[----:B------:R-:W-:Y:S01]  /*3e120*/  VIADD R10, R17, 0xffffff0e ;  /* 0xffffff0e110a7836 */ /* 0x000fe20000000000 */
[----:B------:R-:W-:Y:S01]  /*3e130*/  ISETP.GE.U32.AND P6, PT, R11, 0x7ffffead, PT ;  /* 0x7ffffead0b00780c */ /* 0x000fe20003fc6070 */
[----:B------:R-:W-:Y:S04]  /*3e140*/  STL.64 [R1+0x11b0], R24 ;  /* 0x0011b01801007387 */ /* 0x000fe80000100a00 */
[----:B------:R-:W-:Y:S01]  /*3e150*/  LDGSTS.E [R248+-0x2bff4], desc[UR60][R24.64], !P4 ;  /* 0xd400c00018f87fae */ /* 0x000fe2000e12187c */
[----:B----4-:R-:W-:-:S04]  /*3e160*/  IMAD.WIDE R22, R36, 0x4, R234 ;  /* 0x0000000424167825 */ /* 0x010fc800078e02ea */
[----:B------:R-:W-:-:S04]  /*3e170*/  IMAD.WIDE R34, R36, 0x4, R168 ;  /* 0x0000000424227825 */ /* 0x000fc800078e02a8 */
[----:B------:R-:W-:-:S04]  /*3e180*/  IMAD.WIDE R32, R36, 0x4, R140 ;  /* 0x0000000424207825 */ /* 0x000fc800078e028c */
[----:B------:R-:W-:-:S04]  /*3e190*/  IMAD.WIDE R30, R36, 0x4, R142 ;  /* 0x00000004241e7825 */ /* 0x000fc800078e028e */
[----:B------:R-:W-:Y:S01]  /*3e1a0*/  IMAD.WIDE R28, R36, 0x4, R144 ;  /* 0x00000004241c7825 */ /* 0x000fe200078e0290 */
[----:B------:R-:W-:Y:S04]  /*3e1b0*/  STL.64 [R1+0x1298], R22 ;  /* 0x0012981601007387 */ /* 0x000fe80000100a00 */
[----:B------:R-:W-:Y:S04]  /*3e1c0*/  LDGSTS.E [R248+-0x28000], desc[UR60][R22.64], !P3 ;  /* 0xd800000016f87fae */ /* 0x000fe8000d92187c */
[----:B------:R2:W-:Y:S04]  /*3e1d0*/  STL.64 [R1+0x12a0], R14 ;  /* 0x0012a00e01007387 */ /* 0x0005e80000100a00 */
[----:B------:R2:W-:Y:S01]  /*3e1e0*/  LDGSTS.E [R248+-0x27ffc], desc[UR60][R14.64], !P2 ;  /* 0xd80040000ef87fae */ /* 0x0005e2000d12187c */
[----:B------:R-:W-:Y:S01]  /*3e1f0*/  ISETP.GE.U32.AND P4, PT, R10, 0x7ffffe8f, PT ;  /* 0x7ffffe8f0a00780c */ /* 0x000fe20003f86070 */
[----:B------:R-:W-:-:S02]  /*3e200*/  VIADD R11, R19, 0xffffff0d ;  /* 0xffffff0d130b7836 */ /* 0x000fc40000000000 */
[----:B------:R-:W-:Y:S01]  /*3e210*/  VIADD R10, R18, 0xffffff0c ;  /* 0xffffff0c120a7836 */ /* 0x000fe20000000000 */
[----:B------:R-:W4:Y:S08]  /*3e220*/  LDC R19, c[0x0][0x230] ;  /* 0x00008c00ff137b82 */ /* 0x000f300000000800 */
[----:B------:R-:W3:Y:S08]  /*3e230*/  LDC R18, c[0x0][0x230] ;  /* 0x00008c00ff127b82 */ /* 0x000ef00000000800 */
[----:B--2---:R-:W2:Y:S08]  /*3e240*/  LDC R15, c[0x0][0x230] ;  /* 0x00008c00ff0f7b82 */ /* 0x004eb00000000800 */
[----:B------:R-:W4:Y:S01]  /*3e250*/  LDC R14, c[0x0][0x230] ;  /* 0x00008c00ff0e7b82 */ /* 0x000f220000000800 */
[----:B------:R-:W-:-:S02]  /*3e260*/  ISETP.GE.U32.AND P3, PT, R11, 0x7ffffe8e, PT ;  /* 0x7ffffe8e0b00780c */ /* 0x000fc40003f66070 */
[----:B------:R-:W-:Y:S01]  /*3e270*/  ISETP.GE.U32.AND P2, PT, R10, 0x7ffffe8d, PT ;  /* 0x7ffffe8d0a00780c */ /* 0x000fe20003f46070 */
[----:B------:R-:W-:Y:S02]  /*3e280*/  VIADD R11, R16, 0xffffff6b ;  /* 0xffffff6b100b7836 */ /* 0x000fe40000000000 */
[----:B------:R-:W-:Y:S02]  /*3e290*/  IMAD.WIDE R26, R36, 0x4, R146 ;  /* 0x00000004241a7825 */ /* 0x000fe400078e0292 */
[----:B------:R-:W3:Y:S02]  /*3e2a0*/  LDC R22, c[0x0][0x230] ;  /* 0x00008c00ff167b82 */ /* 0x000ee40000000800 */
[----:B------:R-:W-:Y:S01]  /*3e2b0*/  VIADD R10, R13, 0xffffff69 ;  /* 0xffffff690d0a7836 */ /* 0x000fe20000000000 */
[----:B------:R-:W-:Y:S04]  /*3e2c0*/  LDGSTS.E [R248+-0x27ff8], desc[UR60][R34.64], !P0 ;  /* 0xd800800022f87fae */ /* 0x000fe8000c12187c */
[----:B------:R-:W-:Y:S04]  /*3e2d0*/  LDGSTS.E [R248+-0x27ff4], desc[UR60][R32.64], !P6 ;  /* 0xd800c00020f87fae */ /* 0x000fe8000f12187c */
        /* <DEDUP_REMOVED lines=8> */
[----:B------:R-:W-:Y:S01]  /*3e360*/  STL.64 [R1+0x12b0], R32 ;  /* 0x0012b02001007387 */ /* 0x000fe20000100a00 */
[----:B------:R-:W1:Y:S03]  /*3e370*/  LDC R17, c[0x0][0x230] ;  /* 0x00008c00ff117b82 */ /* 0x000e660000000800 */
[----:B------:R-:W-:Y:S04]  /*3e380*/  STL.64 [R1+0x1398], R30 ;  /* 0x0013981e01007387 */ /* 0x000fe80000100a00 */
[----:B------:R-:W-:Y:S01]  /*3e390*/  STL.64 [R1+0x13a0], R28 ;  /* 0x0013a01c01007387 */ /* 0x000fe20000100a00 */
[----:B--2---:R-:W-:-:S03]  /*3e3a0*/  VIADD R10, R15, 0xffffff4b ;  /* 0xffffff4b0f0a7836 */ /* 0x004fc60000000000 */
[----:B------:R-:W-:Y:S01]  /*3e3b0*/  STL.64 [R1+0x13a8], R26 ;  /* 0x0013a81a01007387 */ /* 0x000fe20000100a00 */
[----:B------:R-:W-:-:S03]  /*3e3c0*/  ISETP.GE.U32.AND P4, PT, R12, 0x7ffffeeb, PT ;  /* 0x7ffffeeb0c00780c */ /* 0x000fc60003f86070 */
[----:B------:R2:W-:Y:S04]  /*3e3d0*/  STL.64 [R1+0x13b0], R24 ;  /* 0x0013b01801007387 */ /* 0x0005e80000100a00 */
[----:B------:R2:W-:Y:S01]  /*3e3e0*/  LDGSTS.E [R248+-0x23ff4], desc[UR60][R24.64], !P2 ;  /* 0xdc00c00018f87fae */ /* 0x0005e2000d12187c */
[----:B------:R-:W1:Y:S01]  /*3e3f0*/  LDC R13, c[0x0][0x230] ;  /* 0x00008c00ff0d7b82 */ /* 0x000e620000000800 */
[----:B----4-:R-:W-:Y:S01]  /*3e400*/  IADD3 R11, R14, -0x98, RZ ;  /* 0xffffff680e0b7810 */ /* 0x010fe20007ffe0ff */
[----:B---3--:R-:W-:Y:S01]  /*3e410*/  VIADD R12, R18, 0xffffff4a ;  /* 0xffffff4a120c7836 */ /* 0x008fe20000000000 */
[----:B------:R-:W-:Y:S01]  /*3e420*/  ISETP.GE.U32.AND P0, PT, R10, 0x7ffffecc, PT ;  /* 0x7ffffecc0a00780c */ /* 0x000fe20003f06070 */
[----:B------:R-:W-:-:S04]  /*3e430*/  VIADD R10, R19, 0xffffff49 ;  /* 0xffffff49130a7836 */ /* 0x000fc80000000000 */
[----:B------:R-:W3:Y:S01]  /*3e440*/  LDC R14, c[0x0][0x230] ;  /* 0x00008c00ff0e7b82 */ /* 0x000ee20000000800 */
[----:B--2---:R-:W-:Y:S01]  /*3e450*/  IMAD.WIDE R24, R36, 0x4, R150 ;  /* 0x0000000424187825 */ /* 0x004fe200078e0296 */
[----:B------:R-:W-:-:S03]  /*3e460*/  ISETP.GE.U32.AND P6, PT, R12, 0x7ffffecb, PT ;  /* 0x7ffffecb0c00780c */ /* 0x000fc60003fc6070 */
[----:B------:R-:W-:-:S03]  /*3e470*/  IMAD.WIDE R26, R36, 0x4, R160 ;  /* 0x00000004241a7825 */ /* 0x000fc600078e02a0 */
[----:B------:R-:W2:Y:S08]  /*3e480*/  LDC R12, c[0x0][0x230] ;  /* 0x00008c00ff0c7b82 */ /* 0x000eb00000000800 */
[----:B------:R-:W4:Y:S01]  /*3e490*/  LDC R15, c[0x0][0x230] ;  /* 0x00008c00ff0f7b82 */ /* 0x000f220000000800 */
[----:B------:R1:W-:Y:S01]  /*3e4a0*/  LDGSTS.E [R247+-0x30000], desc[UR60][R24.64], !P5 ;  /* 0xd000000018f77fae */ /* 0x0003e2000e92187c */
[----:B------:R-:W-:Y:S01]  /*3e4b0*/  ISETP.GE.U32.AND P5, PT, R10, 0x7ffffeca, PT ;  /* 0x7ffffeca0a00780c */ /* 0x000fe20003fa6070 */
[----:B------:R-:W-:Y:S01]  /*3e4c0*/  VIADD R10, R21, 0xffffff48 ;  /* 0xffffff48150a7836 */ /* 0x000fe20000000000 */
[----:B------:R-:W-:Y:S01]  /*3e4d0*/  ISETP.GE.U32.AND P2, PT, R11, 0x7ffffee9, PT ;  /* 0x7ffffee90b00780c */ /* 0x000fe20003f46070 */
[----:B------:R1:W-:Y:S04]  /*3e4e0*/  STL.64 [R1+0x1078], R24 ;  /* 0x0010781801007387 */ /* 0x0003e80000100a00 */
[----:B------:R-:W-:Y:S01]  /*3e4f0*/  LDGSTS.E [R247+-0x2fffc], desc[UR60][R26.64], !P4 ;  /* 0xd00040001af77fae */ /* 0x000fe2000e12187c */
[----:B------:R-:W4:Y:S01]  /*3e500*/  LDC R18, c[0x0][0x230] ;  /* 0x00008c00ff127b82 */ /* 0x000f220000000800 */
[----:B------:R-:W-:Y:S01]  /*3e510*/  ISETP.GE.U32.AND P4, PT, R10, 0x7ffffec9, PT ;  /* 0x7ffffec90a00780c */ /* 0x000fe20003f86070 */
[----:B------:R-:W-:-:S02]  /*3e520*/  VIADD R10, R22, 0xffffff2b ;  /* 0xffffff2b160a7836 */ /* 0x000fc40000000000 */
[----:B------:R-:W-:-:S04]  /*3e530*/  IMAD.WIDE R22, R36, 0x4, R164 ;  /* 0x0000000424167825 */ /* 0x000fc800078e02a4 */
[----:B------:R-:W4:Y:S08]  /*3e540*/  LDC R16, c[0x0][0x230] ;  /* 0x00008c00ff107b82 */ /* 0x000f300000000800 */
[----:B------:R-:W4:Y:S01]  /*3e550*/  LDC R19, c[0x0][0x230] ;  /* 0x00008c00ff137b82 */ /* 0x000f220000000800 */
[----:B-1----:R-:W-:-:S04]  /*3e560*/  IMAD.WIDE R24, R36, 0x4, R192 ;  /* 0x0000000424187825 */ /* 0x002fc800078e02c0 */
[----:B------:R-:W-:Y:S01]  /*3e570*/  IMAD.WIDE R20, R36, 0x4, R158 ;  /* 0x0000000424147825 */ /* 0x000fe200078e029e */
[----:B------:R-:W-:Y:S04]  /*3e580*/  STL.64 [R1+0x1080], R26 ;  /* 0x0010801a01007387 */ /* 0x000fe80000100a00 */
[----:B------:R-:W-:Y:S01]  /*3e590*/  LDGSTS.E [R247+-0x2fff8], desc[UR60][R24.64], !P3 ;  /* 0xd000800018f77fae */ /* 0x000fe2000d92187c */
[----:B------:R-:W-:Y:S01]  /*3e5a0*/  ISETP.GE.U32.AND P3, PT, R10, 0x7ffffeac, PT ;  /* 0x7ffffeac0a00780c */ /* 0x000fe20003f66070 */
[----:B------:R-:W-:Y:S02]  /*3e5b0*/  VIADD R10, R17, 0xffffff29 ;  /* 0xffffff29110a7836 */ /* 0x000fe40000000000 */
[----:B------:R-:W-:Y:S01]  /*3e5c0*/  STL.64 [R1+0x1088], R24 ;  /* 0x0010881801007387 */ /* 0x000fe20000100a00 */
[----:B------:R-:W1:Y:S03]  /*3e5d0*/  LDC R17, c[0x0][0x230] ;  /* 0x00008c00ff117b82 */ /* 0x000e660000000800 */
[----:B------:R2:W-:Y:S04]  /*3e5e0*/  STL.64 [R1+0x1090], R22 ;  /* 0x0010901601007387 */ /* 0x0005e80000100a00 */
[----:B------:R2:W-:Y:S04]  /*3e5f0*/  LDGSTS.E [R247+-0x2fff4], desc[UR60][R22.64], !P2 ;  /* 0xd000c00016f77fae */ /* 0x0005e8000d12187c */
[----:B------:R2:W-:Y:S04]  /*3e600*/  STL.64 [R1+0x1178], R20 ;  /* 0x0011781401007387 */ /* 0x0005e80000100a00 */
[----:B------:R2:W-:Y:S01]  /*3e610*/  LDGSTS.E [R247+-0x2c000], desc[UR60][R20.64], !P0 ;  /* 0xd400000014f77fae */ /* 0x0005e2000c12187c */
[----:B------:R-:W-:Y:S01]  /*3e620*/  VIADD R11, R13, 0xffffff2a ;  /* 0xffffff2a0d0b7836 */ /* 0x000fe20000000000 */
[----:B------:R-:W-:Y:S01]  /*3e630*/  ISETP.GE.U32.AND P0, PT, R10, 0x7ffffeaa, PT ;  /* 0x7ffffeaa0a00780c */ /* 0x000fe20003f06070 */
[----:B---3--:R-:W-:Y:S01]  /*3e640*/  VIADD R10, R14, 0xffffff0b ;  /* 0xffffff0b0e0a7836 */ /* 0x008fe20000000000 */
[----:B------:R-:W3:Y:S08]  /*3e650*/  LDC R13, c[0x0][0x230] ;  /* 0x00008c00ff0d7b82 */ /* 0x000ef00000000800 */
[----:B------:R-:W3:Y:S01]  /*3e660*/  LDC R14, c[0x0][0x230] ;  /* 0x00008c00ff0e7b82 */ /* 0x000ee20000000800 */
[----:B--2---:R-:W-:-:S04]  /*3e670*/  IMAD.WIDE R22, R36, 0x4, R182 ;  /* 0x0000000424167825 */ /* 0x004fc800078e02b6 */
[----:B------:R-:W-:Y:S01]  /*3e680*/  IMAD.WIDE R20, R36, 0x4, R162 ;  /* 0x0000000424147825 */ /* 0x000fe200078e02a2 */
[----:B------:R-:W-:Y:S02]  /*3e690*/  ISETP.GE.U32.AND P2, PT, R11, 0x7ffffeab, PT ;  /* 0x7ffffeab0b00780c */ /* 0x000fe40003f46070 */
[----:B------:R-:W-:Y:S01]  /*3e6a0*/  IADD3 R11, R12, -0xd8, RZ ;  /* 0xffffff280c0b7810 */ /* 0x000fe20007ffe0ff */
[----:B------:R2:W-:Y:S04]  /*3e6b0*/  LDGSTS.E [R247+-0x2bffc], desc[UR60][R22.64], !P6 ;  /* 0xd400400016f77fae */ /* 0x0005e8000f12187c */
[----:B------:R1:W-:Y:S01]  /*3e6c0*/  LDGSTS.E [R247+-0x2bff8], desc[UR60][R20.64], !P5 ;  /* 0xd400800014f77fae */ /* 0x0003e2000e92187c */
[----:B------:R-:W-:Y:S01]  /*3e6d0*/  ISETP.GE.U32.AND P5, PT, R10, 0x7ffffe8c, PT ;  /* 0x7ffffe8c0a00780c */ /* 0x000fe20003fa6070 */
[----:B----4-:R-:W-:-:S02]  /*3e6e0*/  VIADD R10, R15, 0xffffff0a ;  /* 0xffffff0a0f0a7836 */ /* 0x010fc40000000000 */
[----:B------:R-:W4:Y:S01]  /*3e6f0*/  LDC R15, c[0x0][0x230] ;  /* 0x00008c00ff0f7b82 */ /* 0x000f220000000800 */
[----:B------:R2:W-:Y:S01]  /*3e700*/  STL.64 [R1+0x1180], R22 ;  /* 0x0011801601007387 */ /* 0x0005e20000100a00 */
[----:B------:R-:W-:Y:S01]  /*3e710*/  ISETP.GE.U32.AND P6, PT, R11, 0x7ffffea9, PT ;  /* 0x7ffffea90b00780c */ /* 0x000fe20003fc6070 */
[----:B------:R-:W-:-:S04]  /*3e720*/  IMAD.WIDE R24, R36, 0x4, R186 ;  /* 0x0000000424187825 */ /* 0x000fc800078e02ba */
[----:B------:R-:W-:Y:S01]  /*3e730*/  VIADD R11, R18, 0xffffff09 ;  /* 0xffffff09120b7836 */ /* 0x000fe20000000000 */
[----:B------:R1:W-:Y:S01]  /*3e740*/  STL.64 [R1+0x1188], R20 ;  /* 0x0011881401007387 */ /* 0x0003e20000100a00 */
[----:B------:R-:W4:Y:S01]  /*3e750*/  LDC R18, c[0x0][0x230] ;  /* 0x00008c00ff127b82 */ /* 0x000f220000000800 */
[----:B--2---:R-:W-:Y:S02]  /*3e760*/  IMAD.WIDE R22, R36, 0x4, R232 ;  /* 0x0000000424167825 */ /* 0x004fe400078e02e8 */
[----:B------:R2:W-:Y:S01]  /*3e770*/  LDGSTS.E [R247+-0x2bff4], desc[UR60][R24.64], !P4 ;  /* 0xd400c00018f77fae */ /* 0x0005e2000e12187c */
[----:B------:R-:W-:Y:S01]  /*3e780*/  ISETP.GE.U32.AND P4, PT, R10, 0x7ffffe8b, PT ;  /* 0x7ffffe8b0a00780c */ /* 0x000fe20003f86070 */
[----:B------:R-:W-:Y:S02]  /*3e790*/  VIADD R10, R16, 0xffffff08 ;  /* 0xffffff08100a7836 */ /* 0x000fe40000000000 */
[----:B------:R-:W-:Y:S01]  /*3e7a0*/  IMAD.WIDE R32, R36, 0x4, R228 ;  /* 0x0000000424207825 */ /* 0x000fe200078e02e4 */
[----:B------:R-:W-:Y:S01]  /*3e7b0*/  LDGSTS.E [R247+-0x28000], desc[UR60][R22.64], !P3 ;  /* 0xd800000016f77fae */ /* 0x000fe2000d92187c */
[----:B------:R-:W-:-:S03]  /*3e7c0*/  ISETP.GE.U32.AND P3, PT, R11, 0x7ffffe8a, PT ;  /* 0x7ffffe8a0b00780c */ /* 0x000fc60003f66070 */
[----:B------:R2:W-:Y:S01]  /*3e7d0*/  STL.64 [R1+0x1190], R24 ;  /* 0x0011901801007387 */ /* 0x0005e20000100a00 */
[----:B------:R-:W4:Y:S01]  /*3e7e0*/  LDC R16, c[0x0][0x230] ;  /* 0x00008c00ff107b82 */ /* 0x000f220000000800 */
[----:B-1----:R-:W-:-:S04]  /*3e7f0*/  IMAD.WIDE R20, R36, 0x4, R166 ;  /* 0x0000000424147825 */ /* 0x002fc800078e02a6 */
[C---:B------:R-:W-:Y:S01]  /*3e800*/  IMAD.WIDE R30, R36.reuse, 0x4, R170 ;  /* 0x00000004241e7825 */ /* 0x040fe200078e02aa */
[----:B------:R-:W-:Y:S03]  /*3e810*/  STL.64 [R1+0x1278], R22 ;  /* 0x0012781601007387 */ /* 0x000fe60000100a00 */
[----:B------:R-:W-:Y:S01]  /*3e820*/  IMAD.WIDE R28, R36, 0x4, R172 ;  /* 0x00000004241c7825 */ /* 0x000fe200078e02ac */
[----:B------:R1:W-:Y:S04]  /*3e830*/  STL.64 [R1+0x1280], R20 ;  /* 0x0012801401007387 */ /* 0x0003e80000100a00 */
[----:B------:R1:W-:Y:S01]  /*3e840*/  LDGSTS.E [R247+-0x27ffc], desc[UR60][R20.64], !P2 ;  /* 0xd800400014f77fae */ /* 0x0003e2000d12187c */
[----:B------:R-:W-:-:S03]  /*3e850*/  VIADD R11, R17, 0xffffff67 ;  /* 0xffffff67110b7836 */ /* 0x000fc60000000000 */
[----:B------:R-:W-:Y:S04]  /*3e860*/  LDGSTS.E [R247+-0x27ff8], desc[UR60][R32.64], !P0 ;  /* 0xd800800020f77fae */ /* 0x000fe8000c12187c */
[----:B------:R-:W-:Y:S01]  /*3e870*/  LDGSTS.E [R247+-0x27ff4], desc[UR60][R30.64], !P6 ;  /* 0xd800c0001ef77fae */ /* 0x000fe2000f12187c */
[----:B------:R-:W-:-:S03]  /*3e880*/  IMAD.WIDE R26, R36, 0x4, R174 ;  /* 0x00000004241a7825 */ /* 0x000fc600078e02ae */
[----:B------:R-:W-:Y:S01]  /*3e890*/  LDGSTS.E [R247+-0x24000], desc[UR60][R28.64], !P5 ;  /* 0xdc0000001cf77fae */ /* 0x000fe2000e92187c */
[----:B------:R-:W-:Y:S01]  /*3e8a0*/  ISETP.GE.U32.AND P2, PT, R10, 0x7ffffe89, PT ;  /* 0x7ffffe890a00780c */ /* 0x000fe20003f46070 */
[----:B--2---:R-:W-:Y:S01]  /*3e8b0*/  IMAD.WIDE R24, R36, 0x4, R176 ;  /* 0x0000000424187825 */ /* 0x004fe200078e02b0 */
[----:B------:R-:W-:Y:S01]  /*3e8c0*/  ISETP.GE.U32.AND P5, PT, R11, 0x7ffffee8, PT ;  /* 0x7ffffee80b00780c */ /* 0x000fe20003fa6070 */
[----:B-1----:R-:W1:Y:S08]  /*3e8d0*/  LDC R21, c[0x0][0x230] ;  /* 0x00008c00ff157b82 */ /* 0x002e700000000800 */
[----:B------:R-:W2:Y:S01]  /*3e8e0*/  LDC R20, c[0x0][0x230] ;  /* 0x00008c00ff147b82 */ /* 0x000ea20000000800 */
[----:B---3--:R-:W-:Y:S01]  /*3e8f0*/  VIADD R10, R13, 0xffffff65 ;  /* 0xffffff650d0a7836 */ /* 0x008fe20000000000 */
[----:B------:R-:W-:-:S06]  /*3e900*/  IADD3 R11, R14, -0x9c, RZ ;  /* 0xffffff640e0b7810 */ /* 0x000fcc0007ffe0ff */
[----:B------:R-:W3:Y:S01]  /*3e910*/  LDC R14, c[0x0][0x230] ;  /* 0x00008c00ff0e7b82 */ /* 0x000ee20000000800 */
[----:B------:R-:W-:Y:S01]  /*3e920*/  VIADD R12, R19, 0xffffff66 ;  /* 0xffffff66130c7836 */ /* 0x000fe20000000000 */
[----:B------:R-:W-:Y:S04]  /*3e930*/  LDGSTS.E [R247+-0x23ffc], desc[UR60][R26.64], !P4 ;  /* 0xdc0040001af77fae */ /* 0x000fe8000e12187c */
[----:B------:R-:W-:Y:S01]  /*3e940*/  LDGSTS.E [R247+-0x23ff8], desc[UR60][R24.64], !P3 ;  /* 0xdc00800018f77fae */ /* 0x000fe2000d92187c */
[----:B------:R-:W-:Y:S01]  /*3e950*/  ISETP.GE.U32.AND P3, PT, R10, 0x7ffffee6, PT ;  /* 0x7ffffee60a00780c */ /* 0x000fe20003f66070 */
[----:B----4-:R-:W-:Y:S01]  /*3e960*/  VIADD R10, R15, 0xffffff47 ;  /* 0xffffff470f0a7836 */ /* 0x010fe20000000000 */
[----:B------:R-:W4:Y:S01]  /*3e970*/  LDC R19, c[0x0][0x230] ;  /* 0x00008c00ff137b82 */ /* 0x000f220000000800 */
[----:B------:R-:W-:Y:S01]  /*3e980*/  ISETP.GE.U32.AND P4, PT, R12, 0x7ffffee7, PT ;  /* 0x7ffffee70c00780c */ /* 0x000fe20003f86070 */
[----:B------:R-:W-:Y:S01]  /*3e990*/  IMAD.WIDE R22, R36, 0x4, R178 ;  /* 0x0000000424167825 */ /* 0x000fe200078e02b2 */
[----:B------:R-:W-:Y:S01]  /*3e9a0*/  STL.64 [R1+0x1288], R32 ;  /* 0x0012882001007387 */ /* 0x000fe20000100a00 */
[----:B------:R-:W-:-:S03]  /*3e9b0*/  ISETP.GE.U32.AND P0, PT, R10, 0x7ffffec8, PT ;  /* 0x7ffffec80a00780c */ /* 0x000fc60003f06070 */
[----:B------:R-:W-:Y:S01]  /*3e9c0*/  STL.64 [R1+0x1290], R30 ;  /* 0x0012901e01007387 */ /* 0x000fe20000100a00 */
[----:B------:R-:W-:-:S04]  /*3e9d0*/  IMAD.WIDE R248, R36, 0x4, R210 ;  /* 0x0000000424f87825 */ /* 0x000fc800078e02d2 */
[----:B------:R-:W-:Y:S01]  /*3e9e0*/  VIADD R10, R18, 0xffffff45 ;  /* 0xffffff45120a7836 */ /* 0x000fe20000000000 */
[----:B------:R-:W-:Y:S01]  /*3e9f0*/  STL.64 [R1+0x1378], R28 ;  /* 0x0013781c01007387 */ /* 0x000fe20000100a00 */
[----:B------:R-:W4:Y:S03]  /*3ea00*/  LDC R18, c[0x0][0x230] ;  /* 0x00008c00ff127b82 */ /* 0x000f260000000800 */
[----:B------:R-:W-:Y:S04]  /*3ea10*/  STL.64 [R1+0x1380], R26 ;  /* 0x0013801a01007387 */ /* 0x000fe80000100a00 */
[----:B------:R3:W-:Y:S04]  /*3ea20*/  LDGSTS.E [R247+-0x23ff4], desc[UR60][R22.64], !P2 ;  /* 0xdc00c00016f77fae */ /* 0x0007e8000d12187c */
[----:B------:R-:W-:Y:S01]  /*3ea30*/  STL.64 [R1+0x1388], R24 ;  /* 0x0013881801007387 */ /* 0x000fe20000100a00 */
[----:B------:R-:W-:-:S03]  /*3ea40*/  ISETP.GE.U32.AND P2, PT, R11, 0x7ffffee5, PT ;  /* 0x7ffffee50b00780c */ /* 0x000fc60003f46070 */
[----:B------:R3:W-:Y:S01]  /*3ea50*/  STL.64 [R1+0x1390], R22 ;  /* 0x0013901601007387 */ /* 0x0007e20000100a00 */
[----:B------:R-:W-:Y:S02]  /*3ea60*/  VIADD R12, R16, 0xffffff46 ;  /* 0xffffff46100c7836 */ /* 0x000fe40000000000 */
[----:B------:R-:W-:Y:S01]  /*3ea70*/  IMAD.WIDE R250, R36, 0x4, R184 ;  /* 0x0000000424fa7825 */ /* 0x000fe200078e02b8 */
[----:B------:R-:W-:Y:S01]  /*3ea80*/  LDGSTS.E [R5+-0x30000], desc[UR60][R248.64], !P5 ;  /* 0xd0000000f8057fae */ /* 0x000fe2000e92187c */
[----:B------:R-:W-:Y:S02]  /*3ea90*/  ISETP.GE.U32.AND P5, PT, R10, 0x7ffffec6, PT ;  /* 0x7ffffec60a00780c */ /* 0x000fe40003fa6070 */
[----:B-1----:R-:W-:Y:S01]  /*3eaa0*/  VIADD R10, R21, 0xffffff27 ;  /* 0xffffff27150a7836 */ /* 0x002fe20000000000 */
[----:B------:R-:W-:Y:S01]  /*3eab0*/  ISETP.GE.U32.AND P6, PT, R12, 0x7ffffec7, PT ;  /* 0x7ffffec70c00780c */ /* 0x000fe20003fc6070 */
[----:B------:R-:W-:Y:S01]  /*3eac0*/  LDGSTS.E [R5+-0x2fffc], desc[UR60][R250.64], !P4 ;  /* 0xd0004000fa057fae */ /* 0x000fe2000e12187c */
[----:B--2---:R-:W-:Y:S01]  /*3ead0*/  VIADD R11, R20, 0xffffff44 ;  /* 0xffffff44140b7836 */ /* 0x004fe20000000000 */
[----:B------:R-:W1:Y:S08]  /*3eae0*/  LDC R13, c[0x0][0x230] ;  /* 0x00008c00ff0d7b82 */ /* 0x000e700000000800 */
[----:B------:R-:W2:Y:S08]  /*3eaf0*/  LDC R17, c[0x0][0x230] ;  /* 0x00008c00ff117b82 */ /* 0x000eb00000000800 */
[----:B------:R-:W2:Y:S01]  /*3eb00*/  LDC R15, c[0x0][0x230] ;  /* 0x00008c00ff0f7b82 */ /* 0x000ea20000000800 */
[----:B---3--:R-:W-:-:S04]  /*3eb10*/  IMAD.WIDE R22, R36, 0x4, R180 ;  /* 0x0000000424167825 */ /* 0x008fc800078e02b4 */
[----:B------:R-:W-:-:S04]  /*3eb20*/  IMAD.WIDE R20, R36, 0x4, R188 ;  /* 0x0000000424147825 */ /* 0x000fc800078e02bc */
[----:B------:R-:W-:-:S04]  /*3eb30*/  IMAD.WIDE R30, R36, 0x4, R226 ;  /* 0x00000004241e7825 */ /* 0x000fc800078e02e2 */
[----:B------:R-:W-:-:S04]  /*3eb40*/  IMAD.WIDE R28, R36, 0x4, R200 ;  /* 0x00000004241c7825 */ /* 0x000fc800078e02c8 */
[----:B------:R-:W-:Y:S01]  /*3eb50*/  IMAD.WIDE R26, R36, 0x4, R202 ;  /* 0x00000004241a7825 */ /* 0x000fe200078e02ca */
[----:B------:R3:W-:Y:S04]  /*3eb60*/  STL.64 [R1+0x1068], R22 ;  /* 0x0010681601007387 */ /* 0x0007e80000100a00 */
[----:B------:R3:W-:Y:S01]  /*3eb70*/  LDGSTS.E [R5+-0x2fff8], desc[UR60][R22.64], !P3 ;  /* 0xd000800016057fae */ /* 0x0007e2000d92187c */
[----:B------:R-:W-:Y:S01]  /*3eb80*/  ISETP.GE.U32.AND P3, PT, R10, 0x7ffffea8, PT ;  /* 0x7ffffea80a00780c */ /* 0x000fe20003f66070 */
[----:B------:R-:W-:Y:S01]  /*3eb90*/  VIADD R10, R14, 0xffffff25 ;  /* 0xffffff250e0a7836 */ /* 0x000fe20000000000 */
[----:B------:R-:W-:Y:S01]  /*3eba0*/  ISETP.GE.U32.AND P4, PT, R11, 0x7ffffec5, PT ;  /* 0x7ffffec50b00780c */ /* 0x000fe20003f86070 */
[C---:B------:R-:W-:Y:S01]  /*3ebb0*/  IMAD.WIDE R24, R36.reuse, 0x4, R204 ;  /* 0x0000000424187825 */ /* 0x040fe200078e02cc */
[----:B------:R-:W2:Y:S08]  /*3ebc0*/  LDC R16, c[0x0][0x230] ;  /* 0x00008c00ff107b82 */ /* 0x000eb00000000800 */
[----:B------:R-:W2:Y:S08]  /*3ebd0*/  LDC R12, c[0x0][0x230] ;  /* 0x00008c00ff0c7b82 */ /* 0x000eb00000000800 */
[----:B------:R-:W2:Y:S01]  /*3ebe0*/  LDC R14, c[0x0][0x230] ;  /* 0x00008c00ff0e7b82 */ /* 0x000ea20000000800 */
[----:B---3--:R-:W-:-:S05]  /*3ebf0*/  IMAD.WIDE R22, R36, 0x4, R196 ;  /* 0x0000000424167825 */ /* 0x008fca00078e02c4 */
[----:B------:R3:W-:Y:S04]  /*3ec00*/  STL.64 [R1+0x1070], R22 ;  /* 0x0010701601007387 */ /* 0x0007e80000100a00 */
[----:B------:R3:W-:Y:S04]  /*3ec10*/  LDGSTS.E [R5+-0x2fff4], desc[UR60][R22.64], !P2 ;  /* 0xd000c00016057fae */ /* 0x0007e8000d12187c */
[----:B------:R1:W-:Y:S04]  /*3ec20*/  STL.64 [R1+0x1158], R20 ;  /* 0x0011581401007387 */ /* 0x0003e80000100a00 */
[----:B------:R1:W-:Y:S01]  /*3ec30*/  LDGSTS.E [R5+-0x2c000], desc[UR60][R20.64], !P0 ;  /* 0xd400000014057fae */ /* 0x0003e2000c12187c */
[----:B------:R-:W-:Y:S01]  /*3ec40*/  ISETP.GE.U32.AND P0, PT, R10, 0x7ffffea6, PT ;  /* 0x7ffffea60a00780c */ /* 0x000fe20003f06070 */
[----:B----4-:R-:W-:-:S02]  /*3ec50*/  VIADD R10, R19, 0xffffff07 ;  /* 0xffffff07130a7836 */ /* 0x010fc40000000000 */
[----:B---3--:R-:W-:-:S04]  /*3ec60*/  IMAD.WIDE R22, R36, 0x4, R214 ;  /* 0x0000000424167825 */ /* 0x008fc800078e02d6 */
[----:B-1----:R-:W-:Y:S01]  /*3ec70*/  IMAD.WIDE R20, R36, 0x4, R194 ;  /* 0x0000000424147825 */ /* 0x002fe200078e02c2 */
[----:B------:R1:W-:Y:S04]  /*3ec80*/  LDGSTS.E [R5+-0x2bffc], desc[UR60][R22.64], !P6 ;  /* 0xd400400016057fae */ /* 0x0003e8000f12187c */
[----:B------:R1:W-:Y:S04]  /*3ec90*/  STL.64 [R1+0x1160], R22 ;  /* 0x0011601601007387 */ /* 0x0003e80000100a00 */
[----:B------:R3:W-:Y:S04]  /*3eca0*/  LDGSTS.E [R5+-0x2bff8], desc[UR60][R20.64], !P5 ;  /* 0xd400800014057fae */ /* 0x0007e8000e92187c */
[----:B------:R3:W-:Y:S01]  /*3ecb0*/  STL.64 [R1+0x1168], R20 ;  /* 0x0011681401007387 */ /* 0x0007e20000100a00 */
[----:B------:R-:W-:Y:S01]  /*3ecc0*/  ISETP.GE.U32.AND P5, PT, R10, 0x7ffffe88, PT ;  /* 0x7ffffe880a00780c */ /* 0x000fe20003fa6070 */
[----:B------:R-:W-:-:S02]  /*3ecd0*/  VIADD R10, R18, 0xffffff05 ;  /* 0xffffff05120a7836 */ /* 0x000fc40000000000 */
[----:B------:R-:W-:-:S04]  /*3ece0*/  IMAD.WIDE R18, R36, 0x4, R230 ;  /* 0x0000000424127825 */ /* 0x000fc800078e02e6 */
[----:B-1----:R-:W-:-:S04]  /*3ecf0*/  IMAD.WIDE R22, R36, 0x4, R190 ;  /* 0x0000000424167825 */ /* 0x002fc800078e02be */
[C---:B---3--:R-:W-:Y:S01]  /*3ed00*/  IMAD.WIDE R20, R36.reuse, 0x4, R198 ;  /* 0x0000000424147825 */ /* 0x048fe200078e02c6 */
[----:B------:R1:W-:Y:S04]  /*3ed10*/  STL.64 [R1+0x1170], R22 ;  /* 0x0011701601007387 */ /* 0x0003e80000100a00 */
[----:B------:R1:W-:Y:S04]  /*3ed20*/  LDGSTS.E [R5+-0x2bff4], desc[UR60][R22.64], !P4 ;  /* 0xd400c00016057fae */ /* 0x0003e8000e12187c */
[----:B------:R3:W-:Y:S04]  /*3ed30*/  STL.64 [R1+0x1258], R20 ;  /* 0x0012581401007387 */ /* 0x0007e80000100a00 */
[----:B------:R3:W-:Y:S04]  /*3ed40*/  LDGSTS.E [R5+-0x28000], desc[UR60][R20.64], !P3 ;  /* 0xd800000014057fae */ /* 0x0007e8000d92187c */
[----:B------:R4:W-:Y:S04]  /*3ed50*/  STL.64 [R1+0x1260], R18 ;  /* 0x0012601201007387 */ /* 0x0009e80000100a00 */
[----:B------:R4:W-:Y:S04]  /*3ed60*/  STL.64 [R1+0x1268], R30 ;  /* 0x0012681e01007387 */ /* 0x0009e80000100a00 */
[----:B------:R-:W-:Y:S04]  /*3ed70*/  STL.64 [R1+0x1270], R28 ;  /* 0x0012701c01007387 */ /* 0x000fe80000100a00 */
[----:B------:R-:W-:Y:S04]  /*3ed80*/  STL.64 [R1+0x1358], R26 ;  /* 0x0013581a01007387 */ /* 0x000fe80000100a00 */
[----:B------:R4:W-:Y:S01]  /*3ed90*/  STL.64 [R1+0x1360], R24 ;  /* 0x0013601801007387 */ /* 0x0009e20000100a00 */
[----:B-1----:R-:W-:-:S04]  /*3eda0*/  IMAD.WIDE R22, R36, 0x4, R206 ;  /* 0x0000000424167825 */ /* 0x002fc800078e02ce */
[----:B---3--:R-:W-:Y:S01]  /*3edb0*/  IMAD.WIDE R20, R36, 0x4, R208 ;  /* 0x0000000424147825 */ /* 0x008fe200078e02d0 */
[----:B------:R1:W-:Y:S04]  /*3edc0*/  STL.64 [R1+0x1368], R22 ;  /* 0x0013681601007387 */ /* 0x0003e80000100a00 */
[----:B------:R3:W-:Y:S04]  /*3edd0*/  STL.64 [R1+0x1370], R20 ;  /* 0x0013701401007387 */ /* 0x0007e80000100a00 */
[----:B------:R-:W3:Y:S01]  /*3ede0*/  LDL.LU.64 R242, [R1] ;  /* 0x0000000001f27983 */ /* 0x000ee20000300a00 */
[----:B------:R-:W-:-:S03]  /*3edf0*/  VIADD R11, R13, 0xffffff26 ;  /* 0xffffff260d0b7836 */ /* 0x000fc60000000000 */
[----:B------:R-:W3:Y:S01]  /*3ee00*/  LDL.LU.64 R40, [R1+0x8] ;  /* 0x0000080001287983 */ /* 0x000ee20000300a00 */
[----:B------:R-:W-:Y:S01]  /*3ee10*/  ISETP.GE.U32.AND P3, PT, R10, 0x7ffffe86, PT ;  /* 0x7ffffe860a00780c */ /* 0x000fe20003f66070 */
[----:B------:R-:W1:Y:S01]  /*3ee20*/  LDC R13, c[0x0][0x230] ;  /* 0x00008c00ff0d7b82 */ /* 0x000e620000000800 */
[----:B------:R-:W-:-:S13]  /*3ee30*/  ISETP.GE.U32.AND P2, PT, R11, 0x7ffffea7, PT ;  /* 0x7ffffea70b00780c */ /* 0x000fda0003f46070 */
[----:B------:R4:W-:Y:S04]  /*3ee40*/  LDGSTS.E [R5+-0x27ffc], desc[UR60][R18.64], !P2 ;  /* 0xd800400012057fae */ /* 0x0009e8000d12187c */
[----:B------:R-:W-:Y:S01]  /*3ee50*/  LDGSTS.E [R5+-0x27ff8], desc[UR60][R30.64], !P0 ;  /* 0xd80080001e057fae */ /* 0x000fe2000c12187c */
[----:B--2---:R-:W-:Y:S01]  /*3ee60*/  IADD3 R11, R17, -0xdc, RZ ;  /* 0xffffff24110b7810 */ /* 0x004fe20007ffe0ff */
[----:B------:R-:W-:Y:S01]  /*3ee70*/  VIADD R10, R16, 0xffffff04 ;  /* 0xffffff04100a7836 */ /* 0x000fe20000000000 */
[----:B------:R-:W2:Y:S08]  /*3ee80*/  LDC R17, c[0x0][0x230] ;  /* 0x00008c00ff117b82 */ /* 0x000eb00000000800 */
[----:B------:R-:W2:Y:S08]  /*3ee90*/  LDC R16, c[0x0][0x230] ;  /* 0x00008c00ff107b82 */ /* 0x000eb00000000800 */
[----:B----4-:R-:W4:Y:S08]  /*3eea0*/  LDC R18, c[0x0][0x230] ;  /* 0x00008c00ff127b82 */ /* 0x010f300000000800 */
[----:B------:R-:W4:Y:S01]  /*3eeb0*/  LDC R19, c[0x0][0x230] ;  /* 0x00008c00ff137b82 */ /* 0x000f220000000800 */
[----:B------:R-:W3:Y:S04]  /*3eec0*/  LDL.LU.64 R30, [R1+0x10] ;  /* 0x00001000011e7983 */ /* 0x000ee80000300a00 */
[----:B------:R-:W3:Y:S01]  /*3eed0*/  LDL.LU.64 R34, [R1+0x18] ;  /* 0x0000180001227983 */ /* 0x000ee20000300a00 */
[----:B------:R-:W-:Y:S01]  /*3eee0*/  ISETP.GE.U32.AND P6, PT, R11, 0x7ffffea5, PT ;  /* 0x7ffffea50b00780c */ /* 0x000fe20003fc6070 */
[----:B------:R-:W-:Y:S01]  /*3eef0*/  VIADD R11, R15, 0xffffff06 ;  /* 0xffffff060f0b7836 */ /* 0x000fe20000000000 */
[----:B------:R-:W-:Y:S01]  /*3ef00*/  ISETP.GE.U32.AND P2, PT, R10, 0x7ffffe85, PT ;  /* 0x7ffffe850a00780c */ /* 0x000fe20003f46070 */
[----:B------:R-:W4:Y:S03]  /*3ef10*/  LDC R15, c[0x0][0x230] ;  /* 0x00008c00ff0f7b82 */ /* 0x000f260000000800 */
[----:B------:R-:W-:-:S07]  /*3ef20*/  ISETP.GE.U32.AND P4, PT, R11, 0x7ffffe87, PT ;  /* 0x7ffffe870b00780c */ /* 0x000fce0003f86070 */
[----:B------:R-:W-:Y:S04]  /*3ef30*/  LDGSTS.E [R5+-0x27ff4], desc[UR60][R28.64], !P6 ;  /* 0xd800c0001c057fae */ /* 0x000fe8000f12187c */
[----:B------:R-:W-:Y:S04]  /*3ef40*/  LDGSTS.E [R5+-0x24000], desc[UR60][R26.64], !P5 ;  /* 0xdc0000001a057fae */ /* 0x000fe8000e92187c */
[----:B------:R1:W-:Y:S04]  /*3ef50*/  LDGSTS.E [R5+-0x23ffc], desc[UR60][R24.64], !P4 ;  /* 0xdc00400018057fae */ /* 0x0003e8000e12187c */
[----:B------:R2:W-:Y:S04]  /*3ef60*/  LDGSTS.E [R5+-0x23ff8], desc[UR60][R22.64], !P3 ;  /* 0xdc00800016057fae */ /* 0x0005e8000d92187c */
[----:B------:R4:W-:Y:S01]  /*3ef70*/  LDGSTS.E [R5+-0x23ff4], desc[UR60][R20.64], !P2 ;  /* 0xdc00c00014057fae */ /* 0x0009e2000d12187c */
[----:B-1----:R-:W-:-:S04]  /*3ef80*/  IMAD.WIDE R24, R36, 0x4, R222 ;  /* 0x0000000424187825 */ /* 0x002fc800078e02de */
[----:B--2---:R-:W-:Y:S01]  /*3ef90*/  IMAD.WIDE R22, R36, 0x4, R220 ;  /* 0x0000000424167825 */ /* 0x004fe200078e02dc */
[----:B------:R1:W-:Y:S04]  /*3efa0*/  STL.64 [R1+0x1118], R24 ;  /* 0x0011181801007387 */ /* 0x0003e80000100a00 */
[----:B------:R-:W2:Y:S04]  /*3efb0*/  LDL.LU.64 R28, [R1+0x30] ;  /* 0x00003000011c7983 */ /* 0x000ea80000300a00 */
[----:B------:R-:W-:Y:S04]  /*3efc0*/  STL.64 [R1+0x1120], R22 ;  /* 0x0011201601007387 */ /* 0x000fe80000100a00 */
[----:B------:R-:W2:Y:S01]  /*3efd0*/  LDL.LU.64 R66, [R1+0x38] ;  /* 0x0000380001427983 */ /* 0x000ea20000300a00 */
[----:B------:R-:W-:-:S02]  /*3efe0*/  VIADD R11, R12, 0xffffff62 ;  /* 0xffffff620c0b7836 */ /* 0x000fc40000000000 */
[----:B------:R-:W-:Y:S01]  /*3eff0*/  VIADD R10, R13, 0xffffff63 ;  /* 0xffffff630d0a7836 */ /* 0x000fe20000000000 */
[----:B------:R-:W1:Y:S08]  /*3f000*/  LDC R12, c[0x0][0x230] ;  /* 0x00008c00ff0c7b82 */ /* 0x000e700000000800 */
[----:B------:R-:W1:Y:S01]  /*3f010*/  LDC R13, c[0x0][0x230] ;  /* 0x00008c00ff0d7b82 */ /* 0x000e620000000800 */
[----:B------:R-:W-:Y:S01]  /*3f020*/  ISETP.GE.U32.AND P3, PT, R11, 0x7ffffee3, PT ;  /* 0x7ffffee30b00780c */ /* 0x000fe20003f66070 */
[----:B------:R-:W-:Y:S01]  /*3f030*/  VIADD R11, R16, 0xffffff43 ;  /* 0xffffff43100b7836 */ /* 0x000fe20000000000 */
[----:B------:R-:W-:Y:S01]  /*3f040*/  ISETP.GE.U32.AND P2, PT, R10, 0x7ffffee4, PT ;  /* 0x7ffffee40a00780c */ /* 0x000fe20003f46070 */
[----:B----4-:R-:W-:-:S02]  /*3f050*/  VIADD R5, R14, 0xffffff61 ;  /* 0xffffff610e057836 */ /* 0x010fc40000000000 */
[----:B------:R-:W-:-:S04]  /*3f060*/  IMAD.WIDE R230, R36, 0x4, R218 ;  /* 0x0000000424e67825 */ /* 0x000fc800078e02da */
[----:B------:R-:W-:Y:S01]  /*3f070*/  IMAD.WIDE R232, R36, 0x4, R212 ;  /* 0x0000000424e87825 */ /* 0x000fe200078e02d4 */
[----:B------:R-:W-:Y:S02]  /*3f080*/  ISETP.GE.U32.AND P6, PT, R11, 0x7ffffec4, PT ;  /* 0x7ffffec40b00780c */ /* 0x000fe40003fc6070 */
[----:B------:R-:W-:Y:S01]  /*3f090*/  IADD3 R10, R15, -0xa0, RZ ;  /* 0xffffff600f0a7810 */ /* 0x000fe20007ffe0ff */
[----:B------:R-:W4:Y:S01]  /*3f0a0*/  LDC R11, c[0x0][0x230] ;  /* 0x00008c00ff0b7b82 */ /* 0x000f220000000800 */
[----:B------:R-:W-:Y:S01]  /*3f0b0*/  ISETP.GE.U32.AND P4, PT, R5, 0x7ffffee2, PT ;  /* 0x7ffffee20500780c */ /* 0x000fe20003f86070 */
[----:B------:R-:W-:Y:S01]  /*3f0c0*/  VIADD R5, R17, 0xffffff42 ;  /* 0xffffff4211057836 */ /* 0x000fe20000000000 */
[----:B------:R-:W-:-:S05]  /*3f0d0*/  ISETP.GE.U32.AND P5, PT, R10, 0x7ffffee1, PT ;  /* 0x7ffffee10a00780c */ /* 0x000fca0003fa6070 */
[----:B------:R-:W4:Y:S08]  /*3f0e0*/  LDC R15, c[0x0][0x230] ;  /* 0x00008c00ff0f7b82 */ /* 0x000f300000000800 */
[----:B------:R-:W4:Y:S01]  /*3f0f0*/  LDC R14, c[0x0][0x230] ;  /* 0x00008c00ff0e7b82 */ /* 0x000f220000000800 */
[----:B------:R-:W-:Y:S01]  /*3f100*/  VIADD R10, R18, 0xffffff41 ;  /* 0xffffff41120a7836 */ /* 0x000fe20000000000 */
[----:B------:R-:W-:Y:S01]  /*3f110*/  ISETP.GE.U32.AND P0, PT, R5, 0x7ffffec3, PT ;  /* 0x7ffffec30500780c */ /* 0x000fe20003f06070 */
[----:B------:R-:W-:Y:S01]  /*3f120*/  LDGSTS.E [R246+-0x30000], desc[UR60][R230.64], !P2 ;  /* 0xd0000000e6f67fae */ /* 0x000fe2000d12187c */
[----:B------:R-:W-:-:S02]  /*3f130*/  VIADD R5, R19, 0xffffff40 ;  /* 0xffffff4013057836 */ /* 0x000fc40000000000 */
[----:B------:R-:W-:Y:S01]  /*3f140*/  IMAD.WIDE R234, R36, 0x4, R224 ;  /* 0x0000000424ea7825 */ /* 0x000fe200078e02e0 */
[----:B------:R-:W-:-:S03]  /*3f150*/  ISETP.GE.U32.AND P2, PT, R10, 0x7ffffec2, PT ;  /* 0x7ffffec20a00780c */ /* 0x000fc60003f46070 */
[C---:B------:R-:W-:Y:S01]  /*3f160*/  IMAD.WIDE R238, R36.reuse, 0x4, R216 ;  /* 0x0000000424ee7825 */ /* 0x040fe200078e02d8 */
[----:B------:R-:W-:Y:S03]  /*3f170*/  LDGSTS.E [R246+-0x2fffc], desc[UR60][R232.64], !P3 ;  /* 0xd0004000e8f67fae */ /* 0x000fe6000d92187c */
[----:B---3--:R-:W-:Y:S01]  /*3f180*/  IMAD.WIDE R20, R36, 0x4, R242 ;  /* 0x0000000424147825 */ /* 0x008fe200078e02f2 */
[----:B------:R-:W-:Y:S01]  /*3f190*/  ISETP.GE.U32.AND P3, PT, R5, 0x7ffffec1, PT ;  /* 0x7ffffec10500780c */ /* 0x000fe20003f66070 */
[----:B------:R-:W-:Y:S04]  /*3f1a0*/  LDGSTS.E [R246+-0x2fff8], desc[UR60][R234.64], !P4 ;  /* 0xd0008000eaf67fae */ /* 0x000fe8000e12187c */
[----:B------:R3:W-:Y:S04]  /*3f1b0*/  STL.64 [R1+0x1128], R20 ;  /* 0x0011281401007387 */ /* 0x0007e80000100a00 */
[----:B------:R-:W2:Y:S04]  /*3f1c0*/  LDL.LU.64 R48, [R1+0x40] ;  /* 0x0000400001307983 */ /* 0x000ea80000300a00 */
[----:B------:R-:W2:Y:S04]  /*3f1d0*/  LDL.LU.64 R26, [R1+0x48] ;  /* 0x00004800011a7983 */ /* 0x000ea80000300a00 */
[----:B------:R-:W2:Y:S01]  /*3f1e0*/  LDL.LU.64 R242, [R1+0x50] ;  /* 0x0000500001f27983 */ /* 0x000ea20000300a00 */
[----:B-1----:R-:W-:-:S03]  /*3f1f0*/  VIADD R5, R13, 0xffffff22 ;  /* 0xffffff220d057836 */ /* 0x002fc60000000000 */
[----:B------:R-:W-:Y:S04]  /*3f200*/  LDGSTS.E [R246+-0x2fff4], desc[UR60][R238.64], !P5 ;  /* 0xd000c000eef67fae */ /* 0x000fe8000e92187c */
[----:B------:R-:W-:Y:S01]  /*3f210*/  LDGSTS.E [R246+-0x2c000], desc[UR60][R24.64], !P6 ;  /* 0xd400000018f67fae */ /* 0x000fe2000f12187c */
[----:B------:R-:W-:-:S03]  /*3f220*/  VIADD R10, R12, 0xffffff23 ;  /* 0xffffff230c0a7836 */ /* 0x000fc60000000000 */
[----:B------:R-:W-:Y:S01]  /*3f230*/  LDGSTS.E [R246+-0x2bffc], desc[UR60][R22.64], !P0 ;  /* 0xd400400016f67fae */ /* 0x000fe2000c12187c */
[----:B------:R-:W-:Y:S01]  /*3f240*/  ISETP.GE.U32.AND P5, PT, R5, 0x7ffffea3, PT ;  /* 0x7ffffea30500780c */ /* 0x000fe20003fa6070 */
[----:B----4-:R-:W-:Y:S02]  /*3f250*/  VIADD R5, R11, 0xffffff21 ;  /* 0xffffff210b057836 */ /* 0x010fe40000000000 */
[----:B------:R3:W-:Y:S01]  /*3f260*/  LDGSTS.E [R246+-0x2bff8], desc[UR60][R20.64], !P2 ;  /* 0xd400800014f67fae */ /* 0x0007e2000d12187c */
[----:B------:R-:W1:Y:S08]  /*3f270*/  LDC R16, c[0x0][0x230] ;  /* 0x00008c00ff107b82 */ /* 0x000e700000000800 */
[----:B------:R-:W4:Y:S01]  /*3f280*/  LDC R17, c[0x0][0x230] ;  /* 0x00008c00ff117b82 */ /* 0x000f220000000800 */
[----:B------:R-:W2:Y:S01]  /*3f290*/  LDL.LU.64 R24, [R1+0x58] ;  /* 0x0000580001187983 */ /* 0x000ea20000300a00 */
[----:B------:R-:W-:-:S02]  /*3f2a0*/  ISETP.GE.U32.AND P4, PT, R10, 0x7ffffea4, PT ;  /* 0x7ffffea40a00780c */ /* 0x000fc40003f86070 */
[----:B------:R-:W-:-:S04]  /*3f2b0*/  ISETP.GE.U32.AND P6, PT, R5, 0x7ffffea2, PT ;  /* 0x7ffffea20500780c */ /* 0x000fc80003fc6070 */
[----:B------:R-:W2:Y:S01]  /*3f2c0*/  LDC R12, c[0x0][0x230] ;  /* 0x00008c00ff0c7b82 */ /* 0x000ea20000000800 */
[----:B---3--:R-:W-:Y:S01]  /*3f2d0*/  IMAD.WIDE R20, R36, 0x4, R40 ;  /* 0x0000000424147825 */ /* 0x008fe200078e0228 */
[----:B------:R-:W-:-:S03]  /*3f2e0*/  IADD3 R10, R15, -0xe0, RZ ;  /* 0xffffff200f0a7810 */ /* 0x000fc60007ffe0ff */
[----:B------:R-:W-:Y:S01]  /*3f2f0*/  VIADD R5, R14, 0xffffff03 ;  /* 0xffffff030e057836 */ /* 0x000fe20000000000 */
[----:B------:R3:W-:Y:S01]  /*3f300*/  STL.64 [R1+0x1138], R20 ;  /* 0x0011381401007387 */ /* 0x0007e20000100a00 */
[----:B------:R-:W-:-:S04]  /*3f310*/  IMAD.WIDE R18, R36, 0x4, R30 ;  /* 0x0000000424127825 */ /* 0x000fc800078e021e */
[----:B------:R-:W-:Y:S01]  /*3f320*/  IMAD.WIDE R14, R36, 0x4, R34 ;  /* 0x00000004240e7825 */ /* 0x000fe200078e0222 */
[----:B------:R3:W-:Y:S04]  /*3f330*/  LDGSTS.E [R246+-0x2bff4], desc[UR60][R20.64], !P3 ;  /* 0xd400c00014f67fae */ /* 0x0007e8000d92187c */
[----:B------:R-:W3:Y:S04]  /*3f340*/  LDL.LU.64 R34, [R1+0xf58] ;  /* 0x000f580001227983 */ /* 0x000ee80000300a00 */
[----:B------:R3:W-:Y:S04]  /*3f350*/  STL.64 [R1+0x1218], R18 ;  /* 0x0012181201007387 */ /* 0x0007e80000100a00 */
[----:B------:R3:W-:Y:S04]  /*3f360*/  STL.64 [R1+0x1220], R14 ;  /* 0x0012200e01007387 */ /* 0x0007e80000100a00 */
[----:B------:R-:W3:Y:S04]  /*3f370*/  LDL.LU.64 R44, [R1+0xf60] ;  /* 0x000f6000012c7983 */ /* 0x000ee80000300a00 */
[----:B------:R-:W3:Y:S04]  /*3f380*/  LDL.LU.64 R40, [R1+0xf68] ;  /* 0x000f680001287983 */ /* 0x000ee80000300a00 */
[----:B------:R-:W3:Y:S01]  /*3f390*/  LDL.LU.64 R30, [R1+0xf70] ;  /* 0x000f7000011e7983 */ /* 0x000ee20000300a00 */
[----:B------:R-:W-:-:S02]  /*3f3a0*/  ISETP.GE.U32.AND P0, PT, R10, 0x7ffffea1, PT ;  /* 0x7ffffea10a00780c */ /* 0x000fc40003f06070 */
[----:B------:R-:W-:Y:S01]  /*3f3b0*/  ISETP.GE.U32.AND P2, PT, R5, 0x7ffffe84, PT ;  /* 0x7ffffe840500780c */ /* 0x000fe20003f46070 */
[----:B------:R3:W-:Y:S01]  /*3f3c0*/  LDGSTS.E [R246+-0x28000], desc[UR60][R18.64], !P4 ;  /* 0xd800000012f67fae */ /* 0x0007e2000e12187c */
[----:B-1----:R-:W-:Y:S02]  /*3f3d0*/  VIADD R5, R16, 0xffffff02 ;  /* 0xffffff0210057836 */ /* 0x002fe40000000000 */
[----:B----4-:R-:W-:Y:S01]  /*3f3e0*/  VIADD R10, R17, 0xffffff01 ;  /* 0xffffff01110a7836 */ /* 0x010fe20000000000 */
[----:B------:R-:W4:Y:S04]  /*3f3f0*/  LDL.LU.64 R32, [R1+0xf78] ;  /* 0x000f780001207983 */ /* 0x000f280000300a00 */
[----:B------:R1:W-:Y:S01]  /*3f400*/  LDGSTS.E [R246+-0x27ffc], desc[UR60][R14.64], !P5 ;  /* 0xd80040000ef67fae */ /* 0x0003e2000e92187c */
[----:B--2---:R-:W-:-:S02]  /*3f410*/  VIADD R11, R12, 0xffffff00 ;  /* 0xffffff000c0b7836 */ /* 0x004fc40000000000 */
[----:B---3--:R-:W-:-:S04]  /*3f420*/  IMAD.WIDE R20, R36, 0x4, R28 ;  /* 0x0000000424147825 */ /* 0x008fc800078e021c */
[----:B------:R-:W-:Y:S01]  /*3f430*/  IMAD.WIDE R18, R36, 0x4, R66 ;  /* 0x0000000424127825 */ /* 0x000fe200078e0242 */
[----:B------:R-:W2:Y:S04]  /*3f440*/  LDL.LU.64 R28, [R1+0xf80] ;  /* 0x000f8000011c7983 */ /* 0x000ea80000300a00 */
[----:B------:R-:W-:Y:S01]  /*3f450*/  STL.64 [R1+0x1228], R20 ;  /* 0x0012281401007387 */ /* 0x000fe20000100a00 */
[----:B------:R-:W-:Y:S02]  /*3f460*/  ISETP.GE.U32.AND P4, PT, R10, 0x7ffffe82, PT ;  /* 0x7ffffe820a00780c */ /* 0x000fe40003f86070 */
[----:B------:R-:W-:Y:S02]  /*3f470*/  ISETP.GE.U32.AND P5, PT, R11, 0x7ffffe81, PT ;  /* 0x7ffffe810b00780c */ /* 0x000fe40003fa6070 */
[----:B------:R-:W-:Y:S01]  /*3f480*/  ISETP.GE.U32.AND P3, PT, R5, 0x7ffffe83, PT ;  /* 0x7ffffe830500780c */ /* 0x000fe20003f66070 */
[----:B------:R-:W-:Y:S01]  /*3f490*/  IMAD.SHL.U32 R5, R37, 0x80, RZ ;  /* 0x0000008025057824 */ /* 0x000fe200078e00ff */
[----:B------:R-:W-:Y:S04]  /*3f4a0*/  LDGSTS.E [R246+-0x27ff8], desc[UR60][R20.64], !P6 ;  /* 0xd800800014f67fae */ /* 0x000fe8000f12187c */
[----:B------:R3:W-:Y:S01]  /*3f4b0*/  LDGSTS.E [R246+-0x27ff4], desc[UR60][R18.64], !P0 ;  /* 0xd800c00012f67fae */ /* 0x0007e2000c12187c */
[----:B------:R-:W-:-:S03]  /*3f4c0*/  IMAD.WIDE R16, R36, 0x4, R48 ;  /* 0x0000000424107825 */ /* 0x000fc600078e0230 */
[----:B------:R-:W3:Y:S04]  /*3f4d0*/  LDL.LU.64 R48, [R1+0xf88] ;  /* 0x000f880001307983 */ /* 0x000ee80000300a00 */
[----:B------:R3:W-:Y:S01]  /*3f4e0*/  STL.64 [R1+0x1238], R18 ;  /* 0x0012381201007387 */ /* 0x0007e20000100a00 */
[----:B------:R-:W-:-:S03]  /*3f4f0*/  IMAD.WIDE R12, R36, 0x4, R242 ;  /* 0x00000004240c7825 */ /* 0x000fc600078e02f2 */
[----:B------:R3:W-:Y:S04]  /*3f500*/  STL.64 [R1+0x1318], R16 ;  /* 0x0013181001007387 */ /* 0x0007e80000100a00 */
[----:B------:R-:W3:Y:S01]  /*3f510*/  LDL.LU.64 R242, [R1+0xf90] ;  /* 0x000f900001f27983 */ /* 0x000ee20000300a00 */
[----:B-1----:R-:W-:-:S03]  /*3f520*/  IMAD.WIDE R14, R36, 0x4, R26 ;  /* 0x00000004240e7825 */ /* 0x002fc600078e021a */
[----:B------:R1:W-:Y:S04]  /*3f530*/  LDGSTS.E [R246+-0x24000], desc[UR60][R16.64], !P2 ;  /* 0xdc00000010f67fae */ /* 0x0003e8000d12187c */
[----:B------:R1:W-:Y:S04]  /*3f540*/  STL.64 [R1+0x1320], R14 ;  /* 0x0013200e01007387 */ /* 0x0003e80000100a00 */
[----:B------:R1:W-:Y:S04]  /*3f550*/  STL.64 [R1+0x1328], R12 ;  /* 0x0013280c01007387 */ /* 0x0003e80000100a00 */
[----:B------:R-:W3:Y:S01]  /*3f560*/  LDL.LU.64 R26, [R1+0xf98] ;  /* 0x000f9800011a7983 */ /* 0x000ee20000300a00 */
[----:B------:R-:W-:-:S03]  /*3f570*/  IMAD.WIDE R10, R36, 0x4, R24 ;  /* 0x00000004240a7825 */ /* 0x000fc600078e0218 */
[----:B------:R1:W-:Y:S04]  /*3f580*/  LDGSTS.E [R246+-0x23ffc], desc[UR60][R14.64], !P3 ;  /* 0xdc0040000ef67fae */ /* 0x0003e8000d92187c */
[----:B------:R1:W-:Y:S04]  /*3f590*/  LDGSTS.E [R246+-0x23ff8], desc[UR60][R12.64], !P4 ;  /* 0xdc0080000cf67fae */ /* 0x0003e8000e12187c */
[----:B------:R1:W-:Y:S04]  /*3f5a0*/  STL.64 [R1+0x1338], R10 ;  /* 0x0013380a01007387 */ /* 0x0003e80000100a00 */
[----:B------:R-:W3:Y:S04]  /*3f5b0*/  LDL.LU.64 R24, [R1+0xfa0] ;  /* 0x000fa00001187983 */ /* 0x000ee80000300a00 */
[----:B------:R-:W3:Y:S04]  /*3f5c0*/  LDL.LU.64 R36, [R1+0xfa8] ;  /* 0x000fa80001247983 */ /* 0x000ee80000300a00 */
[----:B------:R-:W3:Y:S04]  /*3f5d0*/  LDL.LU.64 R66, [R1+0xfb0] ;  /* 0x000fb00001427983 */ /* 0x000ee80000300a00 */
[----:B------:R-:W-:Y:S04]  /*3f5e0*/  STL [R1+0x400], RZ ;  /* 0x000400ff01007387 */ /* 0x000fe80000100800 */
[----:B------:R-:W-:Y:S04]  /*3f5f0*/  STL [R1+0x404], RZ ;  /* 0x000404ff01007387 */ /* 0x000fe80000100800 */
[----:B------:R1:W-:Y:S04]  /*3f600*/  LDGSTS.E [R246+-0x23ff4], desc[UR60][R10.64], !P5 ;  /* 0xdc00c0000af67fae */ /* 0x0003e8000e92187c */
[----:B------:R-:W0:Y:S01]  /*3f610*/  LDGDEPBAR ;  /* 0x00000000000079af */ /* 0x000e220000000000 */
[----:B------:R-:W-:-:S03]  /*3f620*/  IMAD.WIDE R138, R5, 0x4, R34 ;  /* 0x00000004058a7825 */ /* 0x000fc600078e0222 */
[----:B------:R-:W3:Y:S01]  /*3f630*/  LDL.LU.64 R34, [R1+0xfb8] ;  /* 0x000fb80001227983 */ /* 0x000ee20000300a00 */
[----:B------:R-:W-:-:S04]  /*3f640*/  IMAD.WIDE R136, R5, 0x4, R44 ;  /* 0x0000000405887825 */ /* 0x000fc800078e022c */
[----:B------:R-:W-:-:S04]  /*3f650*/  IMAD.WIDE R134, R5, 0x4, R40 ;  /* 0x0000000405867825 */ /* 0x000fc800078e0228 */
[C---:B------:R-:W-:Y:S01]  /*3f660*/  IMAD.WIDE R132, R5.reuse, 0x4, R30 ;  /* 0x0000000405847825 */ /* 0x040fe200078e021e */
[----:B------:R-:W3:Y:S04]  /*3f670*/  LDL.LU.64 R40, [R1+0xfc0] ;  /* 0x000fc00001287983 */ /* 0x000ee80000300a00 */
[----:B------:R-:W3:Y:S04]  /*3f680*/  LDL.LU.64 R30, [R1+0xfc8] ;  /* 0x000fc800011e7983 */ /* 0x000ee80000300a00 */
[----:B------:R-:W-:Y:S01]  /*3f690*/  STL.64 [R1+0xf58], R138 ;  /* 0x000f588a01007387 */ /* 0x000fe20000100a00 */
[----:B----4-:R-:W-:-:S03]  /*3f6a0*/  IMAD.WIDE R130, R5, 0x4, R32 ;  /* 0x0000000405827825 */ /* 0x010fc600078e0220 */
[----:B------:R-:W4:Y:S04]  /*3f6b0*/  LDL.LU.64 R32, [R1+0xfd0] ;  /* 0x000fd00001207983 */ /* 0x000f280000300a00 */
[----:B------:R-:W-:Y:S01]  /*3f6c0*/  STL.64 [R1+0xf60], R136 ;  /* 0x000f608801007387 */ /* 0x000fe20000100a00 */
[----:B--2---:R-:W-:-:S03]  /*3f6d0*/  IMAD.WIDE R128, R5, 0x4, R28 ;  /* 0x0000000405807825 */ /* 0x004fc600078e021c */
[----:B------:R-:W2:Y:S04]  /*3f6e0*/  LDL.LU.64 R28, [R1+0xfd8] ;  /* 0x000fd800011c7983 */ /* 0x000ea80000300a00 */
[----:B------:R-:W-:Y:S01]  /*3f6f0*/  STL.64 [R1+0xf68], R134 ;  /* 0x000f688601007387 */ /* 0x000fe20000100a00 */
[----:B---3--:R-:W-:-:S03]  /*3f700*/  IMAD.WIDE R126, R5, 0x4, R48 ;  /* 0x00000004057e7825 */ /* 0x008fc600078e0230 */
[----:B------:R-:W3:Y:S04]  /*3f710*/  LDL.LU.64 R48, [R1+0xfe0] ;  /* 0x000fe00001307983 */ /* 0x000ee80000300a00 */
[----:B------:R-:W-:Y:S01]  /*3f720*/  STL.64 [R1+0x13f0], R132 ;  /* 0x0013f08401007387 */ /* 0x000fe20000100a00 */
[----:B------:R-:W-:-:S03]  /*3f730*/  IMAD.WIDE R124, R5, 0x4, R242 ;  /* 0x00000004057c7825 */ /* 0x000fc600078e02f2 */
[----:B------:R-:W3:Y:S04]  /*3f740*/  LDL.LU.64 R242, [R1+0xfe8] ;  /* 0x000fe80001f27983 */ /* 0x000ee80000300a00 */
[----:B------:R-:W-:Y:S01]  /*3f750*/  STL.64 [R1+0xf78], R130 ;  /* 0x000f788201007387 */ /* 0x000fe20000100a00 */
[----:B------:R-:W-:-:S03]  /*3f760*/  IMAD.WIDE R122, R5, 0x4, R26 ;  /* 0x00000004057a7825 */ /* 0x000fc600078e021a */
[----:B------:R-:W3:Y:S04]  /*3f770*/  LDL.LU.64 R26, [R1+0xff0] ;  /* 0x000ff000011a7983 */ /* 0x000ee80000300a00 */
[----:B------:R-:W-:Y:S01]  /*3f780*/  STL.64 [R1+0xf80], R128 ;  /* 0x000f808001007387 */ /* 0x000fe20000100a00 */
[----:B------:R-:W-:-:S04]  /*3f790*/  IMAD.WIDE R120, R5, 0x4, R24 ;  /* 0x0000000405787825 */ /* 0x000fc800078e0218 */
[C---:B------:R-:W-:Y:S01]  /*3f7a0*/  IMAD.WIDE R118, R5.reuse, 0x4, R36 ;  /* 0x0000000405767825 */ /* 0x040fe200078e0224 */
[----:B------:R-:W3:Y:S04]  /*3f7b0*/  LDL.LU.64 R24, [R1+0xff8] ;  /* 0x000ff80001187983 */ /* 0x000ee80000300a00 */
[----:B------:R-:W-:Y:S04]  /*3f7c0*/  STL.64 [R1+0xf88], R126 ;  /* 0x000f887e01007387 */ /* 0x000fe80000100a00 */
        /* <DEDUP_REMOVED lines=13> */
[----:B------:R-:W-:Y:S04]  /*3f8a0*/  STL.64 [R1+0x1518], R116 ;  /* 0x0015187401007387 */ /* 0x000fe80000100a00 */
[----:B------:R-:W-:Y:S01]  /*3f8b0*/  STL.64 [R1+0x1540], R114 ;  /* 0x0015407201007387 */ /* 0x000fe20000100a00 */
[----:B--2---:R-:W-:-:S03]  /*3f8c0*/  IMAD.WIDE R106, R5, 0x4, R28 ;  /* 0x00000004056a7825 */ /* 0x004fc600078e021c */
[----:B------:R-:W2:Y:S04]  /*3f8d0*/  LDL.LU.64 R28, [R1+0x1028] ;  /* 0x00102800011c7983 */ /* 0x000ea80000300a00 */
[----:B------:R-:W-:Y:S01]  /*3f8e0*/  STL.64 [R1+0x1570], R112 ;  /* 0x0015707001007387 */ /* 0x000fe20000100a00 */
[----:B----4-:R-:W-:-:S04]  /*3f8f0*/  IMAD.WIDE R108, R5, 0x4, R32 ;  /* 0x00000004056c7825 */ /* 0x010fc800078e0220 */
[C---:B---3--:R-:W-:Y:S02]  /*3f900*/  IMAD.WIDE R104, R5.reuse, 0x4, R48 ;  /* 0x0000000405687825 */ /* 0x048fe400078e0230 */
[----:B------:R-:W3:Y:S04]  /*3f910*/  LDL.LU.64 R48, [R1+0x1030] ;  /* 0x0010300001307983 */ /* 0x000ee80000300a00 */
[----:B------:R-:W-:Y:S01]  /*3f920*/  STL.64 [R1+0x15a0], R110 ;  /* 0x0015a06e01007387 */ /* 0x000fe20000100a00 */
[----:B------:R-:W-:-:S03]  /*3f930*/  IMAD.WIDE R102, R5, 0x4, R242 ;  /* 0x0000000405667825 */ /* 0x000fc600078e02f2 */
[----:B------:R-:W4:Y:S04]  /*3f940*/  LDL.LU.64 R44, [R1+0x1038] ;  /* 0x00103800012c7983 */ /* 0x000f280000300a00 */
[----:B------:R-:W4:Y:S04]  /*3f950*/  LDL.LU.64 R242, [R1+0x1040] ;  /* 0x0010400001f27983 */ /* 0x000f280000300a00 */
[----:B------:R-:W-:Y:S01]  /*3f960*/  STL.64 [R1+0x15d0], R108 ;  /* 0x0015d06c01007387 */ /* 0x000fe20000100a00 */
[----:B------:R-:W-:-:S03]  /*3f970*/  IMAD.WIDE R100, R5, 0x4, R26 ;  /* 0x0000000405647825 */ /* 0x000fc600078e021a */
[----:B------:R-:W4:Y:S04]  /*3f980*/  LDL.LU.64 R26, [R1+0x8c0] ;  /* 0x0008c000011a7983 */ /* 0x000f280000300a00 */
[----:B------:R-:W-:Y:S01]  /*3f990*/  STL.64 [R1+0x15f8], R106 ;  /* 0x0015f86a01007387 */ /* 0x000fe20000100a00 */
[----:B------:R-:W-:-:S04]  /*3f9a0*/  IMAD.WIDE R98, R5, 0x4, R24 ;  /* 0x0000000405627825 */ /* 0x000fc800078e0218 */
[C---:B------:R-:W-:Y:S01]  /*3f9b0*/  IMAD.WIDE R96, R5.reuse, 0x4, R36 ;  /* 0x0000000405607825 */ /* 0x040fe200078e0224 */
[----:B------:R-:W4:Y:S04]  /*3f9c0*/  LDL.LU.64 R24, [R1+0x1048] ;  /* 0x0010480001187983 */ /* 0x000f280000300a00 */
[----:B------:R-:W-:Y:S04]  /*3f9d0*/  STL.64 [R1+0x1628], R104 ;  /* 0x0016286801007387 */ /* 0x000fe80000100a00 */
[----:B------:R-:W4:Y:S04]  /*3f9e0*/  LDL.LU.64 R36, [R1+0x1050] ;  /* 0x0010500001247983 */ /* 0x000f280000300a00 */
[----:B------:R-:W-:Y:S04]  /*3f9f0*/  STL.64 [R1+0x1660], R102 ;  /* 0x0016606601007387 */ /* 0x000fe80000100a00 */
[----:B------:R-:W4:Y:S04]  /*3fa00*/  LDL.LU.64 R32, [R1+0x810] ;  /* 0x0008100001207983 */ /* 0x000f280000300a00 */
[----:B------:R-:W-:Y:S01]  /*3fa10*/  STL.64 [R1+0x1698], R100 ;  /* 0x0016986401007387 */ /* 0x000fe20000100a00 */
[----:B------:R-:W-:-:S03]  /*3fa20*/  IMAD.WIDE R92, R5, 0x4, R34 ;  /* 0x00000004055c7825 */ /* 0x000fc600078e0222 */
[----:B------:R-:W4:Y:S01]  /*3fa30*/  LDL.LU.64 R34, [R1+0x7d0] ;  /* 0x0007d00001227983 */ /* 0x000f220000300a00 */
[----:B------:R-:W-:-:S03]  /*3fa40*/  IMAD.WIDE R94, R5, 0x4, R66 ;  /* 0x00000004055e7825 */ /* 0x000fc600078e0242 */
[----:B------:R-:W-:Y:S01]  /*3fa50*/  STL.64 [R1+0x16b8], R98 ;  /* 0x0016b86201007387 */ /* 0x000fe20000100a00 */
[----:B------:R-:W-:-:S03]  /*3fa60*/  IMAD.WIDE R90, R5, 0x4, R40 ;  /* 0x00000004055a7825 */ /* 0x000fc600078e0228 */
[----:B------:R-:W4:Y:S04]  /*3fa70*/  LDL.LU.64 R40, [R1+0x790] ;  /* 0x0007900001287983 */ /* 0x000f280000300a00 */
[----:B------:R-:W-:Y:S01]  /*3fa80*/  STL.64 [R1+0x16f0], R96 ;  /* 0x0016f06001007387 */ /* 0x000fe20000100a00 */
[----:B------:R-:W-:-:S03]  /*3fa90*/  IMAD.WIDE R88, R5, 0x4, R30 ;  /* 0x0000000405587825 */ /* 0x000fc600078e021e */
[----:B------:R-:W4:Y:S04]  /*3faa0*/  LDL.LU.64 R66, [R1+0x750] ;  /* 0x0007500001427983 */ /* 0x000f280000300a00 */
[----:B------:R-:W4:Y:S04]  /*3fab0*/  LDL.LU.64 R30, [R1+0x710] ;  /* 0x00071000011e7983 */ /* 0x000f280000300a00 */
[----:B------:R-:W-:Y:S01]  /*3fac0*/  STL.64 [R1+0x1728], R94 ;  /* 0x0017285e01007387 */ /* 0x000fe20000100a00 */
[----:B--2---:R-:W-:-:S03]  /*3fad0*/  IMAD.WIDE R86, R5, 0x4, R28 ;  /* 0x0000000405567825 */ /* 0x004fc600078e021c */
[----:B------:R-:W2:Y:S04]  /*3fae0*/  LDL.LU.64 R28, [R1+0x6d0] ;  /* 0x0006d000011c7983 */ /* 0x000ea80000300a00 */
[----:B------:R-:W-:Y:S01]  /*3faf0*/  STL.64 [R1+0x1760], R92 ;  /* 0x0017605c01007387 */ /* 0x000fe20000100a00 */
[----:B---3--:R-:W-:-:S03]  /*3fb00*/  IMAD.WIDE R84, R5, 0x4, R48 ;  /* 0x0000000405547825 */ /* 0x008fc600078e0230 */
[----:B------:R-:W3:Y:S04]  /*3fb10*/  LDL.LU.64 R48, [R1+0x690] ;  /* 0x0006900001307983 */ /* 0x000ee80000300a00 */
[----:B------:R-:W-:Y:S04]  /*3fb20*/  STL.64 [R1+0x1798], R90 ;  /* 0x0017985a01007387 */ /* 0x000fe80000100a00 */
[----:B------:R-:W-:Y:S01]  /*3fb30*/  STL.64 [R1+0x17b8], R88 ;  /* 0x0017b85801007387 */ /* 0x000fe20000100a00 */
[----:B----4-:R-:W-:-:S03]  /*3fb40*/  IMAD.WIDE R80, R5, 0x4, R242 ;  /* 0x0000000405507825 */ /* 0x010fc600078e02f2 */
[----:B------:R-:W4:Y:S01]  /*3fb50*/  LDL.LU.64 R242, [R1+0x650] ;  /* 0x0006500001f27983 */ /* 0x000f220000300a00 */
[----:B------:R-:W-:-:S03]  /*3fb60*/  IMAD.WIDE R82, R5, 0x4, R44 ;  /* 0x0000000405527825 */ /* 0x000fc600078e022c */
        /* <DEDUP_REMOVED lines=10> */
[----:B------:R-:W-:Y:S01]  /*3fc10*/  STL.64 [R1+0x1ac0], R78 ;  /* 0x001ac04e01007387 */ /* 0x000fe20000100a00 */
[----:B------:R-:W-:-:S03]  /*3fc20*/  IMAD.WIDE R70, R5, 0x4, R34 ;  /* 0x0000000405467825 */ /* 0x000fc600078e0222 */
[----:B------:R-:W4:Y:S01]  /*3fc30*/  LDL.LU.64 R34, [R1+0x550] ;  /* 0x0005500001227983 */ /* 0x000f220000300a00 */
[----:B------:R-:W-:-:S03]  /*3fc40*/  IMAD.WIDE R72, R5, 0x4, R32 ;  /* 0x0000000405487825 */ /* 0x000fc600078e0220 */
[----:B------:R-:W-:Y:S01]  /*3fc50*/  STL.64 [R1+0x1ad8], R76 ;  /* 0x001ad84c01007387 */ /* 0x000fe20000100a00 */
[----:B------:R-:W-:-:S03]  /*3fc60*/  IMAD.WIDE R68, R5, 0x4, R40 ;  /* 0x0000000405447825 */ /* 0x000fc600078e0228 */
[----:B------:R-:W4:Y:S04]  /*3fc70*/  LDL.LU.64 R40, [R1+0x510] ;  /* 0x0005100001287983 */ /* 0x000f280000300a00 */
[----:B------:R-:W-:Y:S04]  /*3fc80*/  STL.64 [R1+0x1af0], R74 ;  /* 0x001af04a01007387 */ /* 0x000fe80000100a00 */
[----:B------:R-:W-:Y:S01]  /*3fc90*/  STL.64 [R1+0x1b98], R72 ;  /* 0x001b984801007387 */ /* 0x000fe20000100a00 */
[----:B------:R-:W-:-:S04]  /*3fca0*/  IMAD.WIDE R64, R5, 0x4, R30 ;  /* 0x0000000405407825 */ /* 0x000fc800078e021e */
[C---:B------:R-:W-:Y:S01]  /*3fcb0*/  IMAD.WIDE R66, R5.reuse, 0x4, R66 ;  /* 0x0000000405427825 */ /* 0x040fe200078e0242 */
[----:B------:R-:W4:Y:S04]  /*3fcc0*/  LDL.LU.64 R30, [R1+0x4d0] ;  /* 0x0004d000011e7983 */ /* 0x000f280000300a00 */
[----:B------:R-:W-:Y:S04]  /*3fcd0*/  STL.64 [R1+0x1bc8], R70 ;  /* 0x001bc84601007387 */ /* 0x000fe80000100a00 */
[----:B------:R-:W4:Y:S04]  /*3fce0*/  LDL.LU.64 R240, [R1+0x490] ;  /* 0x0004900001f07983 */ /* 0x000f280000300a00 */
[----:B------:R-:W-:Y:S04]  /*3fcf0*/  STL.64 [R1+0x1bd8], R68 ;  /* 0x001bd84401007387 */ /* 0x000fe80000100a00 */
[----:B------:R-:W4:Y:S01]  /*3fd00*/  LDL.LU.64 R32, [R1+0x450] ;  /* 0x0004500001207983 */ /* 0x000f220000300a00 */
[----:B--2---:R-:W-:-:S04]  /*3fd10*/  IMAD.WIDE R62, R5, 0x4, R28 ;  /* 0x00000004053e7825 */ /* 0x004fc800078e021c */
[C---:B---3--:R-:W-:Y:S02]  /*3fd20*/  IMAD.WIDE R60, R5.reuse, 0x4, R48 ;  /* 0x00000004053c7825 */ /* 0x048fe400078e0230 */
[----:B------:R-:W2:Y:S04]  /*3fd30*/  LDL.LU.64 R48, [R1+0x410] ;  /* 0x0004100001307983 */ /* 0x000ea80000300a00 */
[----:B------:R-:W-:Y:S01]  /*3fd40*/  STL.64 [R1+0x1c80], R66 ;  /* 0x001c804201007387 */ /* 0x000fe20000100a00 */
[----:B----4-:R-:W-:-:S03]  /*3fd50*/  IMAD.WIDE R58, R5, 0x4, R242 ;  /* 0x00000004053a7825 */ /* 0x010fc600078e02f2 */
[----:B------:R-:W3:Y:S04]  /*3fd60*/  LDL.LU.64 R242, [R1+0x3c8] ;  /* 0x0003c80001f27983 */ /* 0x000ee80000300a00 */
[----:B------:R-:W-:Y:S04]  /*3fd70*/  STL.64 [R1+0x1c88], R64 ;  /* 0x001c884001007387 */ /* 0x000fe80000100a00 */
[----:B------:R-:W4:Y:S04]  /*3fd80*/  LDL.LU.64 R46, [R1+0x388] ;  /* 0x00038800012e7983 */ /* 0x000f280000300a00 */
[----:B------:R-:W-:Y:S04]  /*3fd90*/  STL.64 [R1+0x1cb0], R62 ;  /* 0x001cb03e01007387 */ /* 0x000fe80000100a00 */
[----:B------:R-:W4:Y:S04]  /*3fda0*/  LDL.LU.64 R28, [R1+0x348] ;  /* 0x00034800011c7983 */ /* 0x000f280000300a00 */
[----:B------:R-:W4:Y:S01]  /*3fdb0*/  LDL.LU.64 R42, [R1+0x308] ;  /* 0x00030800012a7983 */ /* 0x000f220000300a00 */
[----:B------:R-:W-:-:S03]  /*3fdc0*/  IMAD.WIDE R56, R5, 0x4, R26 ;  /* 0x0000000405387825 */ /* 0x000fc600078e021a */
[----:B------:R-:W-:Y:S04]  /*3fdd0*/  STL.64 [R1+0x1d50], R60 ;  /* 0x001d503c01007387 */ /* 0x000fe80000100a00 */
[----:B------:R-:W4:Y:S04]  /*3fde0*/  LDL.LU.64 R26, [R1+0x2c8] ;  /* 0x0002c800011a7983 */ /* 0x000f280000300a00 */
[----:B------:R-:W4:Y:S04]  /*3fdf0*/  LDL.LU.64 R38, [R1+0x288] ;  /* 0x0002880001267983 */ /* 0x000f280000300a00 */
[----:B------:R-:W-:Y:S01]  /*3fe00*/  STL.64 [R1+0x1d58], R58 ;  /* 0x001d583a01007387 */ /* 0x000fe20000100a00 */
[----:B------:R-:W-:-:S04]  /*3fe10*/  IMAD.WIDE R54, R5, 0x4, R24 ;  /* 0x0000000405367825 */ /* 0x000fc800078e0218 */
[C---:B------:R-:W-:Y:S02]  /*3fe20*/  IMAD.WIDE R44, R5.reuse, 0x4, R36 ;  /* 0x00000004052c7825 */ /* 0x040fe400078e0224 */
[----:B------:R-:W4:Y:S02]  /*3fe30*/  LDL.LU.64 R36, [R1+0x248] ;  /* 0x0002480001247983 */ /* 0x000f240000300a00 */
[C---:B------:R-:W-:Y:S02]  /*3fe40*/  IMAD.WIDE R24, R5.reuse, 0x4, R34 ;  /* 0x0000000405187825 */ /* 0x040fe400078e0222 */
[----:B------:R-:W4:Y:S04]  /*3fe50*/  LDL.LU.64 R34, [R1+0x208] ;  /* 0x0002080001227983 */ /* 0x000f280000300a00 */
[----:B------:R-:W-:Y:S04]  /*3fe60*/  STL.64 [R1+0x1d60], R56 ;  /* 0x001d603801007387 */ /* 0x000fe80000100a00 */
[----:B------:R-:W4:Y:S04]  /*3fe70*/  LDL.LU.64 R154, [R1+0x1c8] ;  /* 0x0001c800019a7983 */ /* 0x000f280000300a00 */
[----:B------:R-:W4:Y:S01]  /*3fe80*/  LDL.LU.64 R236, [R1+0x188] ;  /* 0x0001880001ec7983 */ /* 0x000f220000300a00 */
[----:B------:R-:W-:-:S03]  /*3fe90*/  IMAD.WIDE R40, R5, 0x4, R40 ;  /* 0x0000000405287825 */ /* 0x000fc600078e0228 */
[----:B------:R-:W-:Y:S04]  /*3fea0*/  STL.64 [R1+0x1d68], R54 ;  /* 0x001d683601007387 */ /* 0x000fe80000100a00 */
[----:B------:R-:W1:Y:S04]  /*3feb0*/  LDL.LU.64 R152, [R1+0x148] ;  /* 0x0001480001987983 */ /* 0x000e680000300a00 */
[----:B------:R-:W-:Y:S01]  /*3fec0*/  STL.64 [R1+0x1d70], R44 ;  /* 0x001d702c01007387 */ /* 0x000fe20000100a00 */
[----:B------:R-:W-:-:S03]  /*3fed0*/  IMAD.WIDE R30, R5, 0x4, R30 ;  /* 0x00000004051e7825 */ /* 0x000fc600078e021e */
[----:B------:R-:W4:Y:S04]  /*3fee0*/  LDL.LU.64 R156, [R1+0x108] ;  /* 0x00010800019c7983 */ /* 0x000f280000300a00 */
[----:B------:R1:W-:Y:S04]  /*3fef0*/  STL.64 [R1+0x1d78], R24 ;  /* 0x001d781801007387 */ /* 0x0003e80000100a00 */
[----:B------:R1:W-:Y:S01]  /*3ff00*/  STL.64 [R1+0x1ea8], R40 ;  /* 0x001ea82801007387 */ /* 0x0003e20000100a00 */
[----:B------:R-:W-:-:S03]  /*3ff10*/  IMAD.WIDE R52, R5, 0x4, R240 ;  /* 0x0000000405347825 */ /* 0x000fc600078e02f0 */
[----:B------:R1:W-:Y:S04]  /*3ff20*/  STL.64 [R1+0x1ea0], R30 ;  /* 0x001ea01e01007387 */ /* 0x0003e80000100a00 */
[----:B------:R-:W4:Y:S01]  /*3ff30*/  LDL.LU.64 R240, [R1+0xc8] ;  /* 0x0000c80001f07983 */ /* 0x000f220000300a00 */
[----:B--2---:R-:W-:-:S04]  /*3ff40*/  IMAD.WIDE R50, R5, 0x4, R48 ;  /* 0x0000000405327825 */ /* 0x004fc800078e0230 */
[C---:B---3--:R-:W-:Y:S02]  /*3ff50*/  IMAD.WIDE R48, R5.reuse, 0x4, R242 ;  /* 0x0000000405307825 */ /* 0x048fe400078e02f2 */
[----:B------:R-:W2:Y:S02]  /*3ff60*/  LDL.LU.64 R242, [R1+0x88] ;  /* 0x0000880001f27983 */ /* 0x000ea40000300a00 */
[----:B----4-:R-:W-:Y:S02]  /*3ff70*/  IMAD.WIDE R18, R5, 0x4, R236 ;  /* 0x0000000405127825 */ /* 0x010fe400078e02ec */
[----:B------:R-:W3:Y:S02]  /*3ff80*/  S2R R237, SR_TID.X ;  /* 0x0000000000ed7919 */ /* 0x000ee40000002100 */
[C---:B---3--:R-:W-:Y:S01]  /*3ff90*/  IMAD.SHL.U32 R23, R237.reuse, 0x4, RZ ;  /* 0x00000004ed177824 */ /* 0x048fe200078e00ff */
[----:B------:R-:W-:-:S04]  /*3ffa0*/  LOP3.LUT R237, R237, 0x60, RZ, 0xc0, !PT ;  /* 0x00000060eded7812 */ /* 0x000fc800078ec0ff */
[----:B------:R-:W-:-:S05]  /*3ffb0*/  LOP3.LUT R23, R23, 0x7c, RZ, 0xc0, !PT ;  /* 0x0000007c17177812 */ /* 0x000fca00078ec0ff */
[----:B------:R-:W-:-:S05]  /*3ffc0*/  IMAD R23, R237, 0x400, R23 ;  /* 0x00000400ed177824 */ /* 0x000fca00078e0217 */
[----:B------:R-:W-:-:S05]  /*3ffd0*/  IADD3 R23, R252, R23, RZ ;  /* 0x00000017fc177210 */ /* 0x000fca0007ffe0ff */
[----:B------:R-:W-:Y:S04]  /*3ffe0*/  LDGSTS.E [R23+0x40000], desc[UR60][R138.64], P1 ;  /* 0x400000008a177fae */ /* 0x000fe8000892187c */
[----:B------:R3:W-:Y:S04]  /*3fff0*/  LDGSTS.E [R23+0x40400], desc[UR60][R136.64], P1 ;  /* 0x4040000088177fae */ /* 0x0007e8000892187c */
        /* <DEDUP_REMOVED lines=14> */
[----:B------:R-:W-:Y:S04]  /*400e0*/  LDGSTS.E [R23+0x44000], desc[UR60][R106.64], P1 ;  /* 0x440000006a177fae */ /* 0x000fe8000892187c */
[----:B------:R4:W-:Y:S04]  /*400f0*/  LDGSTS.E [R23+0x44400], desc[UR60][R104.64], P1 ;  /* 0x4440000068177fae */ /* 0x0009e8000892187c */
[----:B------:R4:W-:Y:S04]  /*40100*/  LDGSTS.E [R23+0x44800], desc[UR60][R102.64], P1 ;  /* 0x4480000066177fae */ /* 0x0009e8000892187c */
[----:B------:R4:W-:Y:S04]  /*40110*/  LDGSTS.E [R23+0x44c00], desc[UR60][R100.64], P1 ;  /* 0x44c0000064177fae */ /* 0x0009e8000892187c */
[----:B------:R4:W-:Y:S04]  /*40120*/  LDGSTS.E [R23+0x45000], desc[UR60][R98.64], P1 ;  /* 0x4500000062177fae */ /* 0x0009e8000892187c */
[----:B------:R4:W-:Y:S04]  /*40130*/  LDGSTS.E [R23+0x45400], desc[UR60][R96.64], P1 ;  /* 0x4540000060177fae */ /* 0x0009e8000892187c */
[----:B------:R4:W-:Y:S04]  /*40140*/  LDGSTS.E [R23+0x45800], desc[UR60][R94.64], P1 ;  /* 0x458000005e177fae */ /* 0x0009e8000892187c */
[----:B------:R4:W-:Y:S01]  /*40150*/  LDGSTS.E [R23+0x45c00], desc[UR60][R92.64], P1 ;  /* 0x45c000005c177fae */ /* 0x0009e2000892187c */
[----:B------:R-:W-:-:S03]  /*40160*/  IMAD.WIDE R32, R5, 0x4, R32 ;  /* 0x0000000405207825 */ /* 0x000fc600078e0220 */
[----:B------:R4:W-:Y:S04]  /*40170*/  LDGSTS.E [R23+0x46000], desc[UR60][R90.64], P1 ;  /* 0x460000005a177fae */ /* 0x0009e8000892187c */
[----:B------:R4:W-:Y:S04]  /*40180*/  LDGSTS.E [R23+0x46400], desc[UR60][R88.64], P1 ;  /* 0x4640000058177fae */ /* 0x0009e8000892187c */
[----:B------:R4:W-:Y:S01]  /*40190*/  LDGSTS.E [R23+0x46800], desc[UR60][R86.64], P1 ;  /* 0x4680000056177fae */ /* 0x0009e2000892187c */
[----:B------:R-:W-:-:S03]  /*401a0*/  IMAD.WIDE R46, R5, 0x4, R46 ;  /* 0x00000004052e7825 */ /* 0x000fc600078e022e */
[----:B------:R4:W-:Y:S04]  /*401b0*/  LDGSTS.E [R23+0x46c00], desc[UR60][R84.64], P1 ;  /* 0x46c0000054177fae */ /* 0x0009e8000892187c */
[----:B------:R-:W-:Y:S01]  /*401c0*/  STL.64 [R1+0x1e98], R52 ;  /* 0x001e983401007387 */ /* 0x000fe20000100a00 */
[----:B------:R-:W-:-:S03]  /*401d0*/  IMAD.WIDE R28, R5, 0x4, R28 ;  /* 0x00000004051c7825 */ /* 0x000fc600078e021c */
[----:B------:R4:W-:Y:S04]  /*401e0*/  LDGSTS.E [R23+0x47000], desc[UR60][R82.64], P1 ;  /* 0x4700000052177fae */ /* 0x0009e8000892187c */
[----:B------:R3:W-:Y:S01]  /*401f0*/  STL.64 [R1+0x1e90], R32 ;  /* 0x001e902001007387 */ /* 0x0007e20000100a00 */
[----:B------:R-:W-:-:S03]  /*40200*/  IMAD.WIDE R42, R5, 0x4, R42 ;  /* 0x00000004052a7825 */ /* 0x000fc600078e022a */
[----:B------:R4:W-:Y:S04]  /*40210*/  LDGSTS.E [R23+0x47400], desc[UR60][R80.64], P1 ;  /* 0x4740000050177fae */ /* 0x0009e8000892187c */
[----:B------:R-:W-:Y:S01]  /*40220*/  STL.64 [R1+0x1e88], R50 ;  /* 0x001e883201007387 */ /* 0x000fe20000100a00 */
        /* <DEDUP_REMOVED lines=14> */
[----:B------:R4:W-:Y:S04]  /*40310*/  STL.64 [R1+0x1e60], R26 ;  /* 0x001e601a01007387 */ /* 0x0009e80000100a00 */
[----:B------:R4:W-:Y:S04]  /*40320*/  LDGSTS.E [R23+0x60c00], desc[UR60][R68.64], P1 ;  /* 0x60c0000044177fae */ /* 0x0009e8000892187c */
[----:B------:R-:W-:Y:S01]  /*40330*/  STL.64 [R1+0x1e58], R38 ;  /* 0x001e582601007387 */ /* 0x000fe20000100a00 */
[----:B-1----:R-:W-:-:S03]  /*40340*/  IMAD.WIDE R16, R5, 0x4, R152 ;  /* 0x0000000405107825 */ /* 0x002fc600078e0298 */
[----:B------:R1:W-:Y:S04]  /*40350*/  LDGSTS.E [R23+0x61000], desc[UR60][R66.64], P1 ;  /* 0x6100000042177fae */ /* 0x0003e8000892187c */
[----:B------:R1:W-:Y:S01]  /*40360*/  STL.64 [R1+0x1e50], R36 ;  /* 0x001e502401007387 */ /* 0x0003e20000100a00 */
[----:B------:R-:W-:-:S03]  /*40370*/  IMAD.WIDE R14, R5, 0x4, R156 ;  /* 0x00000004050e7825 */ /* 0x000fc600078e029c */
[----:B------:R-:W-:Y:S04]  /*40380*/  LDGSTS.E [R23+0x61400], desc[UR60][R64.64], P1 ;  /* 0x6140000040177fae */ /* 0x000fe8000892187c */
[----:B------:R1:W-:Y:S01]  /*40390*/  STL.64 [R1+0x1e48], R34 ;  /* 0x001e482201007387 */ /* 0x0003e20000100a00 */
[----:B------:R-:W-:-:S03]  /*403a0*/  IMAD.WIDE R12, R5, 0x4, R240 ;  /* 0x00000004050c7825 */ /* 0x000fc600078e02f0 */
[----:B------:R1:W-:Y:S04]  /*403b0*/  LDGSTS.E [R23+0x61800], desc[UR60][R62.64], P1 ;  /* 0x618000003e177fae */ /* 0x0003e8000892187c */
[----:B------:R1:W-:Y:S04]  /*403c0*/  STL.64 [R1+0x1e40], R20 ;  /* 0x001e401401007387 */ /* 0x0003e80000100a00 */
[----:B------:R1:W-:Y:S04]  /*403d0*/  LDGSTS.E [R23+0x61c00], desc[UR60][R60.64], P1 ;  /* 0x61c000003c177fae */ /* 0x0003e8000892187c */
[----:B------:R1:W-:Y:S04]  /*403e0*/  STL.64 [R1+0x1e38], R18 ;  /* 0x001e381201007387 */ /* 0x0003e80000100a00 */
[----:B------:R1:W-:Y:S04]  /*403f0*/  LDGSTS.E [R23+0x62000], desc[UR60][R58.64], P1 ;  /* 0x620000003a177fae */ /* 0x0003e8000892187c */
[----:B------:R1:W-:Y:S04]  /*40400*/  STL.64 [R1+0x1e30], R16 ;  /* 0x001e301001007387 */ /* 0x0003e80000100a00 */
[----:B------:R1:W-:Y:S04]  /*40410*/  LDGSTS.E [R23+0x62400], desc[UR60][R56.64], P1 ;  /* 0x6240000038177fae */ /* 0x0003e8000892187c */
[----:B------:R1:W-:Y:S04]  /*40420*/  STL.64 [R1+0x1e28], R14 ;  /* 0x001e280e01007387 */ /* 0x0003e80000100a00 */
[----:B------:R-:W-:Y:S04]  /*40430*/  LDGSTS.E [R23+0x62800], desc[UR60][R54.64], P1 ;  /* 0x6280000036177fae */ /* 0x000fe8000892187c */
[----:B------:R1:W-:Y:S04]  /*40440*/  STL.64 [R1+0x1e20], R12 ;  /* 0x001e200c01007387 */ /* 0x0003e80000100a00 */
[----:B------:R-:W-:Y:S04]  /*40450*/  LDGSTS.E [R23+0x62c00], desc[UR60][R44.64], P1 ;  /* 0x62c000002c177fae */ /* 0x000fe8000892187c */
[----:B------:R-:W-:Y:S04]  /*40460*/  LDGSTS.E [R23+0x63000], desc[UR60][R24.64], P1 ;  /* 0x6300000018177fae */ /* 0x000fe8000892187c */
[----:B------:R-:W-:Y:S04]  /*40470*/  LDGSTS.E [R23+0x63400], desc[UR60][R40.64], P1 ;  /* 0x6340000028177fae */ /* 0x000fe8000892187c */
[----:B------:R-:W-:Y:S04]  /*40480*/  LDGSTS.E [R23+0x63800], desc[UR60][R30.64], P1 ;  /* 0x638000001e177fae */ /* 0x000fe8000892187c */
[----:B------:R1:W-:Y:S04]  /*40490*/  LDGSTS.E [R23+0x63c00], desc[UR60][R52.64], P1 ;  /* 0x63c0000034177fae */ /* 0x0003e8000892187c */
[----:B------:R-:W-:Y:S04]  /*404a0*/  LDGSTS.E [R23+0x64000], desc[UR60][R32.64], P1 ;  /* 0x6400000020177fae */ /* 0x000fe8000892187c */
[----:B------:R-:W-:Y:S04]  /*404b0*/  LDGSTS.E [R23+0x64400], desc[UR60][R50.64], P1 ;  /* 0x6440000032177fae */ /* 0x000fe8000892187c */
[----:B------:R1:W-:Y:S04]  /*404c0*/  LDGSTS.E [R23+0x64800], desc[UR60][R48.64], P1 ;  /* 0x6480000030177fae */ /* 0x0003e8000892187c */
[----:B------:R1:W-:Y:S04]  /*404d0*/  LDGSTS.E [R23+0x64c00], desc[UR60][R46.64], P1 ;  /* 0x64c000002e177fae */ /* 0x0003e8000892187c */
[----:B------:R-:W-:Y:S04]  /*404e0*/  LDGSTS.E [R23+0x65000], desc[UR60][R28.64], P1 ;  /* 0x650000001c177fae */ /* 0x000fe8000892187c */
[----:B------:R1:W-:Y:S04]  /*404f0*/  LDGSTS.E [R23+0x65400], desc[UR60][R42.64], P1 ;  /* 0x654000002a177fae */ /* 0x0003e8000892187c */
[----:B------:R-:W-:Y:S04]  /*40500*/  LDGSTS.E [R23+0x65800], desc[UR60][R26.64], P1 ;  /* 0x658000001a177fae */ /* 0x000fe8000892187c */
[----:B------:R1:W-:Y:S04]  /*40510*/  LDGSTS.E [R23+0x65c00], desc[UR60][R38.64], P1 ;  /* 0x65c0000026177fae */ /* 0x0003e8000892187c */
[----:B------:R1:W-:Y:S04]  /*40520*/  LDGSTS.E [R23+0x66000], desc[UR60][R36.64], P1 ;  /* 0x6600000024177fae */ /* 0x0003e8000892187c */
[----:B------:R1:W-:Y:S04]  /*40530*/  LDGSTS.E [R23+0x66400], desc[UR60][R34.64], P1 ;  /* 0x6640000022177fae */ /* 0x0003e8000892187c */
[----:B------:R-:W-:Y:S04]  /*40540*/  LDGSTS.E [R23+0x66800], desc[UR60][R20.64], P1 ;  /* 0x6680000014177fae */ /* 0x000fe8000892187c */
[----:B------:R-:W-:Y:S04]  /*40550*/  LDGSTS.E [R23+0x66c00], desc[UR60][R18.64], P1 ;  /* 0x66c0000012177fae */ /* 0x000fe8000892187c */
[----:B------:R-:W-:Y:S04]  /*40560*/  LDGSTS.E [R23+0x67000], desc[UR60][R16.64], P1 ;  /* 0x6700000010177fae */ /* 0x000fe8000892187c */
[----:B------:R-:W-:Y:S04]  /*40570*/  LDGSTS.E [R23+0x67400], desc[UR60][R14.64], P1 ;  /* 0x674000000e177fae */ /* 0x000fe8000892187c */
[----:B------:R-:W-:Y:S01]  /*40580*/  LDGSTS.E [R23+0x67800], desc[UR60][R12.64], P1 ;  /* 0x678000000c177fae */ /* 0x000fe2000892187c */
[----:B--2---:R-:W-:-:S05]  /*40590*/  IMAD.WIDE R10, R5, 0x4, R242 ;  /* 0x00000004050a7825 */ /* 0x004fca00078e02f2 */
[----:B------:R2:W-:Y:S04]  /*405a0*/  STL.64 [R1+0x1e18], R10 ;  /* 0x001e180a01007387 */ /* 0x0005e80000100a00 */
[----:B------:R-:W2:Y:S04]  /*405b0*/  LDL.LU.64 R24, [R1+0xf50] ;  /* 0x000f500001187983 */ /* 0x000ea80000300a00 */
[----:B------:R-:W2:Y:S04]  /*405c0*/  LDL.LU.64 R44, [R1+0xf18] ;  /* 0x000f1800012c7983 */ /* 0x000ea80000300a00 */
[----:B------:R-:W2:Y:S04]  /*405d0*/  LDL.LU.64 R40, [R1+0xee0] ;  /* 0x000ee00001287983 */ /* 0x000ea80000300a00 */
[----:B------:R-:W2:Y:S04]  /*405e0*/  LDL.LU.64 R30, [R1+0xea8] ;  /* 0x000ea800011e7983 */ /* 0x000ea80000300a00 */
[----:B---3--:R-:W3:Y:S04]  /*405f0*/  LDL.LU.64 R32, [R1+0xe70] ;  /* 0x000e700001207983 */ /* 0x008ee80000300a00 */
[----:B------:R-:W3:Y:S04]  /*40600*/  LDL.LU.64 R242, [R1+0xe38] ;  /* 0x000e380001f27983 */ /* 0x000ee80000300a00 */
[----:B----4-:R-:W4:Y:S04]  /*40610*/  LDL.LU.64 R28, [R1+0xe00] ;  /* 0x000e0000011c7983 */ /* 0x010f280000300a00 */
[----:B------:R-:W4:Y:S04]  /*40620*/  LDL.LU.64 R26, [R1+0xdc8] ;  /* 0x000dc800011a7983 */ /* 0x000f280000300a00 */
[----:B------:R-:W4:Y:S04]  /*40630*/  LDL.LU.64 R48, [R1+0xd90] ;  /* 0x000d900001307983 */ /* 0x000f280000300a00 */
[----:B-1----:R-:W4:Y:S04]  /*40640*/  LDL.LU.64 R36, [R1+0xd58] ;  /* 0x000d580001247983 */ /* 0x002f280000300a00 */
[----:B------:R-:W4:Y:S04]  /*40650*/  LDL.LU.64 R34, [R1+0xd20] ;  /* 0x000d200001227983 */ /* 0x000f280000300a00 */
[----:B------:R-:W4:Y:S04]  /*40660*/  LDL.LU.64 R66, [R1+0xce8] ;  /* 0x000ce80001427983 */ /* 0x000f280000300a00 */
[----:B------:R1:W-:Y:S01]  /*40670*/  LDGSTS.E [R23+0x67c00], desc[UR60][R10.64], P1 ;  /* 0x67c000000a177fae */ /* 0x0003e2000892187c */
[----:B--2---:R-:W-:-:S03]  /*40680*/  IMAD.WIDE R136, R5, 0x4, R24 ;  /* 0x0000000405887825 */ /* 0x004fc600078e0218 */
[----:B------:R-:W2:Y:S01]  /*40690*/  LDL.LU.64 R24, [R1+0xcb0] ;  /* 0x000cb00001187983 */ /* 0x000ea20000300a00 */
[----:B------:R-:W-:-:S04]  /*406a0*/  IMAD.WIDE R134, R5, 0x4, R44 ;  /* 0x0000000405867825 */ /* 0x000fc800078e022c */
[----:B------:R-:W-:-:S04]  /*406b0*/  IMAD.WIDE R132, R5, 0x4, R40 ;  /* 0x0000000405847825 */ /* 0x000fc800078e0228 */
[C---:B------:R-:W-:Y:S01]  /*406c0*/  IMAD.WIDE R130, R5.reuse, 0x4, R30 ;  /* 0x0000000405827825 */ /* 0x040fe200078e021e */
[----:B------:R-:W2:Y:S04]  /*406d0*/  LDL.LU.64 R40, [R1+0xc78] ;  /* 0x000c780001287983 */ /* 0x000ea80000300a00 */
[----:B------:R-:W2:Y:S04]  /*406e0*/  LDL.LU.64 R30, [R1+0xc40] ;  /* 0x000c4000011e7983 */ /* 0x000ea80000300a00 */
[----:B------:R-:W-:Y:S01]  /*406f0*/  STL.64 [R1+0x790], R136 ;  /* 0x0007908801007387 */ /* 0x000fe20000100a00 */
[----:B---3--:R-:W-:-:S04]  /*40700*/  IMAD.WIDE R128, R5, 0x4, R32 ;  /* 0x0000000405807825 */ /* 0x008fc800078e0220 */
[C---:B------:R-:W-:Y:S01]  /*40710*/  IMAD.WIDE R126, R5.reuse, 0x4, R242 ;  /* 0x00000004057e7825 */ /* 0x040fe200078e02f2 */
[----:B------:R-:W3:Y:S04]  /*40720*/  LDL.LU.64 R32, [R1+0xc08] ;  /* 0x000c080001207983 */ /* 0x000ee80000300a00 */
[----:B------:R-:W-:Y:S04]  /*40730*/  STL.64 [R1+0x7d0], R134 ;  /* 0x0007d08601007387 */ /* 0x000fe80000100a00 */
[----:B------:R-:W3:Y:S04]  /*40740*/  LDL.LU.64 R242, [R1+0xbd0] ;  /* 0x000bd00001f27983 */ /* 0x000ee80000300a00 */
[----:B------:R-:W-:Y:S01]  /*40750*/  STL.64 [R1+0x810], R132 ;  /* 0x0008108401007387 */ /* 0x000fe20000100a00 */
[----:B----4-:R-:W-:-:S04]  /*40760*/  IMAD.WIDE R124, R5, 0x4, R28 ;  /* 0x00000004057c7825 */ /* 0x010fc800078e021c */
[C---:B------:R-:W-:Y:S01]  /*40770*/  IMAD.WIDE R122, R5.reuse, 0x4, R26 ;  /* 0x00000004057a7825 */ /* 0x040fe200078e021a */
[----:B------:R-:W4:Y:S04]  /*40780*/  LDL.LU.64 R28, [R1+0xb98] ;  /* 0x000b9800011c7983 */ /* 0x000f280000300a00 */
[----:B------:R-:W-:Y:S04]  /*40790*/  STL.64 [R1+0x8c0], R130 ;  /* 0x0008c08201007387 */ /* 0x000fe80000100a00 */
[----:B------:R-:W4:Y:S04]  /*407a0*/  LDL.LU.64 R26, [R1+0xb60] ;  /* 0x000b6000011a7983 */ /* 0x000f280000300a00 */
[----:B------:R-:W-:Y:S01]  /*407b0*/  STL.64 [R1+0xea8], R128 ;  /* 0x000ea88001007387 */ /* 0x000fe20000100a00 */
[----:B------:R-:W-:-:S04]  /*407c0*/  IMAD.WIDE R120, R5, 0x4, R48 ;  /* 0x0000000405787825 */ /* 0x000fc800078e0230 */
        /* <DEDUP_REMOVED lines=22> */
[----:B------:R1:W-:Y:S01]  /*40930*/  LDGSTS.E [R0+0x42c80], desc[UR60][R114.64], P1 ;  /* 0x42c8000072007fae */ /* 0x0003e2000892187c */
[----:B--2---:R-:W-:-:S03]  /*40940*/  IMAD.WIDE R112, R5, 0x4, R24 ;  /* 0x0000000405707825 */ /* 0x004fc600078e0218 */
[----:B------:R-:W2:Y:S04]  /*40950*/  LDL.LU.64 R24, [R1+0xa48] ;  /* 0x000a480001187983 */ /* 0x000ea80000300a00 */
[----:B------:R-:W-:Y:S01]  /*40960*/  STL.64 [R1+0xfe8], R118 ;  /* 0x000fe87601007387 */ /* 0x000fe20000100a00 */
[----:B------:R-:W-:-:S04]  /*40970*/  IMAD.WIDE R110, R5, 0x4, R40 ;  /* 0x00000004056e7825 */ /* 0x000fc800078e0228 */
[C---:B------:R-:W-:Y:S01]  /*40980*/  IMAD.WIDE R108, R5.reuse, 0x4, R30 ;  /* 0x00000004056c7825 */ /* 0x040fe200078e021e */
[----:B------:R-:W2:Y:S04]  /*40990*/  LDL.LU.64 R40, [R1+0xa10] ;  /* 0x000a100001287983 */ /* 0x000ea80000300a00 */
[----:B------:R-:W-:Y:S04]  /*409a0*/  STL.64 [R1+0x1028], R116 ;  /* 0x0010287401007387 */ /* 0x000fe80000100a00 */
[----:B------:R-:W2:Y:S04]  /*409b0*/  LDL.LU.64 R30, [R1+0x9d8] ;  /* 0x0009d800011e7983 */ /* 0x000ea80000300a00 */
[----:B------:R-:W-:Y:S04]  /*409c0*/  STL.64 [R1+0x1470], R114 ;  /* 0x0014707201007387 */ /* 0x000fe80000100a00 */
[----:B------:R-:W-:Y:S01]  /*409d0*/  STL.64 [R1+0x1490], R112 ;  /* 0x0014907001007387 */ /* 0x000fe20000100a00 */
[----:B---3--:R-:W-:-:S03]  /*409e0*/  IMAD.WIDE R104, R5, 0x4, R242 ;  /* 0x0000000405687825 */ /* 0x008fc600078e02f2 */
[----:B------:R-:W3:Y:S01]  /*409f0*/  LDL.LU.64 R242, [R1+0x9a0] ;  /* 0x0009a00001f27983 */ /* 0x000ee20000300a00 */
[----:B------:R-:W-:-:S03]  /*40a00*/  IMAD.WIDE R106, R5, 0x4, R32 ;  /* 0x00000004056a7825 */ /* 0x000fc600078e0220 */
[----:B------:R-:W-:Y:S01]  /*40a10*/  STL.64 [R1+0x14b8], R110 ;  /* 0x0014b86e01007387 */ /* 0x000fe20000100a00 */
[----:B----4-:R-:W-:-:S03]  /*40a20*/  IMAD.WIDE R102, R5, 0x4, R28 ;  /* 0x0000000405667825 */ /* 0x010fc600078e021c */
        /* <DEDUP_REMOVED lines=8> */
[----:B------:R-:W-:-:S03]  /*40ab0*/  IMAD.WIDE R96, R5, 0x4, R36 ;  /* 0x0000000405607825 */ /* 0x000fc600078e0224 */
[----:B------:R-:W4:Y:S04]  /*40ac0*/  LDL.LU.64 R44, [R1+0x8b8] ;  /* 0x0008b800012c7983 */ /* 0x000f280000300a00 */
        /* <DEDUP_REMOVED lines=27> */
[----:B------:R-:W2:Y:S04]  /*40c80*/  LDL.LU.64 R30, [R1+0x708] ;  /* 0x00070800011e7983 */ /* 0x000ea80000300a00 */
[----:B------:R-:W-:Y:S01]  /*40c90*/  STL.64 [R1+0x1658], R92 ;  /* 0x0016585c01007387 */ /* 0x000fe20000100a00 */
[----:B---3--:R-:W-:-:S03]  /*40ca0*/  IMAD.WIDE R84, R5, 0x4, R242 ;  /* 0x0000000405547825 */ /* 0x008fc600078e02f2 */
[----:B------:R-:W3:Y:S04]  /*40cb0*/  LDL.LU.64 R242, [R1+0x6c8] ;  /* 0x0006c80001f27983 */ /* 0x000ee80000300a00 */
[----:B------:R-:W-:Y:S01]  /*40cc0*/  STL.64 [R1+0x1678], R90 ;  /* 0x0016785a01007387 */ /* 0x000fe20000100a00 */
[----:B----4-:R-:W-:-:S03]  /*40cd0*/  IMAD.WIDE R82, R5, 0x4, R28 ;  /* 0x0000000405527825 */ /* 0x010fc600078e021c */
[----:B------:R4:W-:Y:S04]  /*40ce0*/  LDGSTS.E [R0+0x45c80], desc[UR60][R90.64], P1 ;  /* 0x45c800005a007fae */ /* 0x0009e8000892187c */
        /* <DEDUP_REMOVED lines=17> */
[----:B------:R-:W-:Y:S04]  /*40e00*/  STL.64 [R1+0x17e8], R76 ;  /* 0x0017e84c01007387 */ /* 0x000fe80000100a00 */
        /* <DEDUP_REMOVED lines=17> */
[----:B------:R-:W-:Y:S04]  /*40f20*/  STL.64 [R1+0x1840], R70 ;  /* 0x0018404601007387 */ /* 0x000fe80000100a00 */
[----:B------:R-:W2:Y:S04]  /*40f30*/  LDL.LU.64 R30, [R1+0x4c8] ;  /* 0x0004c800011e7983 */ /* 0x000ea80000300a00 */
[----:B------:R-:W-:Y:S01]  /*40f40*/  STL.64 [R1+0x1a38], R68 ;  /* 0x001a384401007387 */ /* 0x000fe20000100a00 */
[----:B---3--:R-:W-:-:S03]  /*40f50*/  IMAD.WIDE R60, R5, 0x4, R242 ;  /* 0x00000004053c7825 */ /* 0x008fc600078e02f2 */
[----:B------:R-:W3:Y:S01]  /*40f60*/  LDL.LU.64 R242, [R1+0x488] ;  /* 0x0004880001f27983 */ /* 0x000ee20000300a00 */
[----:B------:R-:W-:-:S03]  /*40f70*/  IMAD.WIDE R64, R5, 0x4, R32 ;  /* 0x0000000405407825 */ /* 0x000fc600078e0220 */
[----:B------:R-:W-:Y:S01]  /*40f80*/  STL.64 [R1+0x1ad0], R66 ;  /* 0x001ad04201007387 */ /* 0x000fe20000100a00 */
[----:B----4-:R-:W-:-:S04]  /*40f90*/  IMAD.WIDE R58, R5, 0x4, R28 ;  /* 0x00000004053a7825 */ /* 0x010fc800078e021c */
[C---:B------:R-:W-:Y:S01]  /*40fa0*/  IMAD.WIDE R56, R5.reuse, 0x4, R26 ;  /* 0x0000000405387825 */ /* 0x040fe200078e021a */
[----:B------:R4:W-:Y:S04]  /*40fb0*/  LDGSTS.E [R0+0x60880], desc[UR60][R68.64], P1 ;  /* 0x6088000044007fae */ /* 0x0009e8000892187c */
[----:B------:R-:W-:Y:S04]  /*40fc0*/  STL.64 [R1+0x1ae8], R64 ;  /* 0x001ae84001007387 */ /* 0x000fe80000100a00 */
[----:B------:R-:W4:Y:S04]  /*40fd0*/  LDL.LU.64 R32, [R1+0x448] ;  /* 0x0004480001207983 */ /* 0x000f280000300a00 */
[----:B------:R-:W4:Y:S04]  /*40fe0*/  LDL.LU.64 R46, [R1+0x408] ;  /* 0x00040800012e7983 */ /* 0x000f280000300a00 */
[----:B------:R-:W-:Y:S04]  /*40ff0*/  STL.64 [R1+0x1b90], R62 ;  /* 0x001b903e01007387 */ /* 0x000fe80000100a00 */
[----:B------:R-:W4:Y:S04]  /*41000*/  LDL.LU.64 R42, [R1+0x3c0] ;  /* 0x0003c000012a7983 */ /* 0x000f280000300a00 */
[----:B------:R-:W4:Y:S04]  /*41010*/  LDL.LU.64 R38, [R1+0x380] ;  /* 0x0003800001267983 */ /* 0x000f280000300a00 */
[----:B------:R-:W-:Y:S01]  /*41020*/  STL.64 [R1+0x1bc0], R60 ;  /* 0x001bc03c01007387 */ /* 0x000fe20000100a00 */
[----:B------:R-:W-:-:S03]  /*41030*/  IMAD.WIDE R52, R5, 0x4, R36 ;  /* 0x0000000405347825 */ /* 0x000fc600078e0224 */
[----:B------:R-:W4:Y:S04]  /*41040*/  LDL.LU.64 R28, [R1+0x340] ;  /* 0x00034000011c7983 */ /* 0x000f280000300a00 */
[----:B------:R-:W4:Y:S01]  /*41050*/  LDL.LU.64 R36, [R1+0x300] ;  /* 0x0003000001247983 */ /* 0x000f220000300a00 */
[----:B------:R-:W-:-:S03]  /*41060*/  IMAD.WIDE R54, R5, 0x4, R48 ;  /* 0x0000000405367825 */ /* 0x000fc600078e0230 */
[----:B------:R-:W-:Y:S01]  /*41070*/  STL.64 [R1+0x1bd0], R58 ;  /* 0x001bd03a01007387 */ /* 0x000fe20000100a00 */
[----:B------:R-:W-:-:S03]  /*41080*/  IMAD.WIDE R48, R5, 0x4, R34 ;  /* 0x0000000405307825 */ /* 0x000fc600078e0222 */
[----:B------:R-:W4:Y:S04]  /*41090*/  LDL.LU.64 R26, [R1+0x2c0] ;  /* 0x0002c000011a7983 */ /* 0x000f280000300a00 */
[----:B------:R-:W4:Y:S04]  /*410a0*/  LDL.LU.64 R34, [R1+0x280] ;  /* 0x0002800001227983 */ /* 0x000f280000300a00 */
[----:B------:R-:W-:Y:S04]  /*410b0*/  STL.64 [R1+0x1c78], R56 ;  /* 0x001c783801007387 */ /* 0x000fe80000100a00 */
[----:B------:R-:W-:Y:S04]  /*410c0*/  LDGSTS.E [R0+0x60c80], desc[UR60][R66.64], P1 ;  /* 0x60c8000042007fae */ /* 0x000fe8000892187c */
[----:B------:R1:W-:Y:S04]  /*410d0*/  LDGSTS.E [R0+0x61080], desc[UR60][R64.64], P1 ;  /* 0x6108000040007fae */ /* 0x0003e8000892187c */
[----:B------:R-:W-:Y:S04]  /*410e0*/  LDGSTS.E [R0+0x61480], desc[UR60][R62.64], P1 ;  /* 0x614800003e007fae */ /* 0x000fe8000892187c */
[----:B------:R1:W-:Y:S04]  /*410f0*/  LDGSTS.E [R0+0x61880], desc[UR60][R60.64], P1 ;  /* 0x618800003c007fae */ /* 0x0003e8000892187c */
[----:B------:R1:W-:Y:S04]  /*41100*/  LDGSTS.E [R0+0x61c80], desc[UR60][R58.64], P1 ;  /* 0x61c800003a007fae */ /* 0x0003e8000892187c */
[----:B------:R1:W-:Y:S04]  /*41110*/  LDGSTS.E [R0+0x62080], desc[UR60][R56.64], P1 ;  /* 0x6208000038007fae */ /* 0x0003e8000892187c */
[----:B------:R1:W-:Y:S04]  /*41120*/  LDGSTS.E [R0+0x62480], desc[UR60][R54.64], P1 ;  /* 0x6248000036007fae */ /* 0x0003e8000892187c */
[----:B------:R1:W-:Y:S04]  /*41130*/  LDGSTS.E [R0+0x62880], desc[UR60][R52.64], P1 ;  /* 0x6288000034007fae */ /* 0x0003e8000892187c */
[----:B------:R-:W-:Y:S01]  /*41140*/  LDGSTS.E [R0+0x62c80], desc[UR60][R48.64], P1 ;  /* 0x62c8000030007fae */ /* 0x000fe2000892187c */
[----:B--2---:R-:W-:-:S03]  /*41150*/  IMAD.WIDE R44, R5, 0x4, R24 ;  /* 0x00000004052c7825 */ /* 0x004fc600078e0218 */
[----:B------:R-:W2:Y:S04]  /*41160*/  LDL.LU.64 R24, [R1+0x240] ;  /* 0x0002400001187983 */ /* 0x000ea80000300a00 */
[----:B------:R-:W1:Y:S04]  /*41170*/  LDL.LU.64 R154, [R1+0x200] ;  /* 0x00020000019a7983 */ /* 0x000e680000300a00 */
[----:B------:R-:W-:Y:S04]  /*41180*/  STL.64 [R1+0x1c90], R54 ;  /* 0x001c903601007387 */ /* 0x000fe80000100a00 */
[----:B------:R-:W2:Y:S04]  /*41190*/  LDL.LU.64 R152, [R1+0x1c0] ;  /* 0x0001c00001987983 */ /* 0x000ea80000300a00 */
[----:B------:R-:W2:Y:S04]  /*411a0*/  LDL.LU.64 R156, [R1+0x180] ;  /* 0x00018000019c7983 */ /* 0x000ea80000300a00 */
[----:B------:R-:W-:Y:S04]  /*411b0*/  STL.64 [R1+0x1c98], R52 ;  /* 0x001c983401007387 */ /* 0x000fe80000100a00 */
[----:B------:R-:W2:Y:S04]  /*411c0*/  LDL.LU.64 R138, [R1+0x140] ;  /* 0x00014000018a7983 */ /* 0x000ea80000300a00 */
[----:B------:R-:W2:Y:S04]  /*411d0*/  LDL.LU.64 R236, [R1+0x100] ;  /* 0x0001000001ec7983 */ /* 0x000ea80000300a00 */
[----:B------:R1:W-:Y:S01]  /*411e0*/  STL.64 [R1+0x1ca0], R48 ;  /* 0x001ca03001007387 */ /* 0x0003e20000100a00 */
[----:B---3--:R-:W-:-:S03]  /*411f0*/  IMAD.WIDE R50, R5, 0x4, R242 ;  /* 0x0000000405327825 */ /* 0x008fc600078e02f2 */
[----:B------:R-:W3:Y:S04]  /*41200*/  LDL.LU.64 R240, [R1+0xc0] ;  /* 0x0000c00001f07983 */ /* 0x000ee80000300a00 */
[----:B------:R-:W3:Y:S01]  /*41210*/  LDL.LU.64 R242, [R1+0x80] ;  /* 0x0000800001f27983 */ /* 0x000ee20000300a00 */
[----:B------:R-:W-:-:S04]  /*41220*/  IMAD.WIDE R40, R5, 0x4, R40 ;  /* 0x0000000405287825 */ /* 0x000fc800078e0228 */
[----:B------:R-:W-:-:S04]  /*41230*/  IMAD.WIDE R30, R5, 0x4, R30 ;  /* 0x00000004051e7825 */ /* 0x000fc800078e021e */
[C---:B----4-:R-:W-:Y:S01]  /*41240*/  IMAD.WIDE R32, R5.reuse, 0x4, R32 ;  /* 0x0000000405207825 */ /* 0x050fe200078e0220 */
[----:B------:R4:W-:Y:S03]  /*41250*/  STL.64 [R1+0x1ca8], R44 ;  /* 0x001ca82c01007387 */ /* 0x0009e60000100a00 */
[C---:B------:R-:W-:Y:S01]  /*41260*/  IMAD.WIDE R46, R5.reuse, 0x4, R46 ;  /* 0x00000004052e7825 */ /* 0x040fe200078e022e */
[----:B------:R4:W-:Y:S03]  /*41270*/  STL.64 [R1+0x1e10], R40 ;  /* 0x001e102801007387 */ /* 0x0009e60000100a00 */
[C---:B------:R-:W-:Y:S01]  /*41280*/  IMAD.WIDE R42, R5.reuse, 0x4, R42 ;  /* 0x00000004052a7825 */ /* 0x040fe200078e022a */
[----:B------:R4:W-:Y:S03]  /*41290*/  STL.64 [R1+0x1e08], R30 ;  /* 0x001e081e01007387 */ /* 0x0009e60000100a00 */
[C---:B------:R-:W-:Y:S01]  /*412a0*/  IMAD.WIDE R38, R5.reuse, 0x4, R38 ;  /* 0x0000000405267825 */ /* 0x040fe200078e0226 */
[----:B------:R-:W-:Y:S03]  /*412b0*/  STL.64 [R1+0x1e00], R50 ;  /* 0x001e003201007387 */ /* 0x000fe60000100a00 */
[C---:B------:R-:W-:Y:S01]  /*412c0*/  IMAD.WIDE R28, R5.reuse, 0x4, R28 ;  /* 0x00000004051c7825 */ /* 0x040fe200078e021c */
[----:B------:R4:W-:Y:S03]  /*412d0*/  STL.64 [R1+0x1df8], R32 ;  /* 0x001df82001007387 */ /* 0x0009e60000100a00 */
[C---:B------:R-:W-:Y:S01]  /*412e0*/  IMAD.WIDE R36, R5.reuse, 0x4, R36 ;  /* 0x0000000405247825 */ /* 0x040fe200078e0224 */
[----:B------:R-:W-:Y:S03]  /*412f0*/  STL.64 [R1+0x1df0], R46 ;  /* 0x001df02e01007387 */ /* 0x000fe60000100a00 */
[C---:B------:R-:W-:Y:S01]  /*41300*/  IMAD.WIDE R26, R5.reuse, 0x4, R26 ;  /* 0x00000004051a7825 */ /* 0x040fe200078e021a */
[----:B------:R-:W-:Y:S03]  /*41310*/  STL.64 [R1+0x1de8], R42 ;  /* 0x001de82a01007387 */ /* 0x000fe60000100a00 */
[C---:B------:R-:W-:Y:S01]  /*41320*/  IMAD.WIDE R34, R5.reuse, 0x4, R34 ;  /* 0x0000000405227825 */ /* 0x040fe200078e0222 */
[----:B------:R-:W-:Y:S04]  /*41330*/  STL.64 [R1+0x1de0], R38 ;  /* 0x001de02601007387 */ /* 0x000fe80000100a00 */
[----:B------:R4:W-:Y:S04]  /*41340*/  STL.64 [R1+0x1dd8], R28 ;  /* 0x001dd81c01007387 */ /* 0x0009e80000100a00 */
[----:B------:R-:W-:Y:S04]  /*41350*/  STL.64 [R1+0x1dd0], R36 ;  /* 0x001dd02401007387 */ /* 0x000fe80000100a00 */
[----:B------:R4:W-:Y:S04]  /*41360*/  STL.64 [R1+0x1dc8], R26 ;  /* 0x001dc81a01007387 */ /* 0x0009e80000100a00 */
[----:B------:R4:W-:Y:S04]  /*41370*/  STL.64 [R1+0x1dc0], R34 ;  /* 0x001dc02201007387 */ /* 0x0009e80000100a00 */
[----:B------:R-:W-:Y:S04]  /*41380*/  LDGSTS.E [R0+0x63080], desc[UR60][R44.64], P1 ;  /* 0x630800002c007fae */ /* 0x000fe8000892187c */
[----:B------:R-:W-:Y:S04]  /*41390*/  LDGSTS.E [R0+0x63480], desc[UR60][R40.64], P1 ;  /* 0x6348000028007fae */ /* 0x000fe8000892187c */
[----:B------:R-:W-:Y:S04]  /*413a0*/  LDGSTS.E [R0+0x63880], desc[UR60][R30.64], P1 ;  /* 0x638800001e007fae */ /* 0x000fe8000892187c */
[----:B------:R4:W-:Y:S04]  /*413b0*/  LDGSTS.E [R0+0x63c80], desc[UR60][R50.64], P1 ;  /* 0x63c8000032007fae */ /* 0x0009e8000892187c */
[----:B------:R-:W-:Y:S04]  /*413c0*/  LDGSTS.E [R0+0x64080], desc[UR60][R32.64], P1 ;  /* 0x6408000020007fae */ /* 0x000fe8000892187c */
[----:B------:R-:W-:Y:S04]  /*413d0*/  LDGSTS.E [R0+0x64480], desc[UR60][R46.64], P1 ;  /* 0x644800002e007fae */ /* 0x000fe8000892187c */
[----:B------:R-:W-:Y:S04]  /*413e0*/  LDGSTS.E [R0+0x64880], desc[UR60][R42.64], P1 ;  /* 0x648800002a007fae */ /* 0x000fe8000892187c */
[----:B------:R4:W-:Y:S04]  /*413f0*/  LDGSTS.E [R0+0x64c80], desc[UR60][R38.64], P1 ;  /* 0x64c8000026007fae */ /* 0x0009e8000892187c */
[----:B------:R4:W-:Y:S04]  /*41400*/  LDGSTS.E [R0+0x65080], desc[UR60][R28.64], P1 ;  /* 0x650800001c007fae */ /* 0x0009e8000892187c */
[----:B------:R-:W-:Y:S04]  /*41410*/  LDGSTS.E [R0+0x65480], desc[UR60][R36.64], P1 ;  /* 0x6548000024007fae */ /* 0x000fe8000892187c */
[----:B------:R4:W-:Y:S04]  /*41420*/  LDGSTS.E [R0+0x65880], desc[UR60][R26.64], P1 ;  /* 0x658800001a007fae */ /* 0x0009e8000892187c */
[----:B------:R4:W-:Y:S01]  /*41430*/  LDGSTS.E [R0+0x65c80], desc[UR60][R34.64], P1 ;  /* 0x65c8000022007fae */ /* 0x0009e2000892187c */
[----:B--2---:R-:W-:-:S04]  /*41440*/  IMAD.WIDE R24, R5, 0x4, R24 ;  /* 0x0000000405187825 */ /* 0x004fc800078e0218 */
[----:B-1----:R-:W-:-:S04]  /*41450*/  IMAD.WIDE R22, R5, 0x4, R154 ;  /* 0x0000000405167825 */ /* 0x002fc800078e029a */
[----:B------:R-:W-:-:S04]  /*41460*/  IMAD.WIDE R20, R5, 0x4, R152 ;  /* 0x0000000405147825 */ /* 0x000fc800078e0298 */
[----:B------:R-:W-:-:S04]  /*41470*/  IMAD.WIDE R18, R5, 0x4, R156 ;  /* 0x0000000405127825 */ /* 0x000fc800078e029c */
[C---:B------:R-:W-:Y:S01]  /*41480*/  IMAD.WIDE R16, R5.reuse, 0x4, R138 ;  /* 0x0000000405107825 */ /* 0x040fe200078e028a */
[----:B------:R1:W-:Y:S03]  /*41490*/  STL.64 [R1+0x1db8], R24 ;  /* 0x001db81801007387 */ /* 0x0003e60000100a00 */
[C---:B------:R-:W-:Y:S01]  /*414a0*/  IMAD.WIDE R14, R5.reuse, 0x4, R236 ;  /* 0x00000004050e7825 */ /* 0x040fe200078e02ec */
[----:B------:R2:W-:Y:S03]  /*414b0*/  STL.64 [R1+0x1db0], R22 ;  /* 0x001db01601007387 */ /* 0x0005e60000100a00 */
[C---:B---3--:R-:W-:Y:S01]  /*414c0*/  IMAD.WIDE R12, R5.reuse, 0x4, R240 ;  /* 0x00000004050c7825 */ /* 0x048fe200078e02f0 */
[----:B------:R3:W-:Y:S03]  /*414d0*/  STL.64 [R1+0x1da8], R20 ;  /* 0x001da81401007387 */ /* 0x0007e60000100a00 */
[C---:B------:R-:W-:Y:S01]  /*414e0*/  IMAD.WIDE R10, R5.reuse, 0x4, R242 ;  /* 0x00000004050a7825 */ /* 0x040fe200078e02f2 */
[----:B------:R3:W-:Y:S04]  /*414f0*/  STL.64 [R1+0x1da0], R18 ;  /* 0x001da01201007387 */ /* 0x0007e80000100a00 */
[----:B------:R3:W-:Y:S04]  /*41500*/  STL.64 [R1+0x1d98], R16 ;  /* 0x001d981001007387 */ /* 0x0007e80000100a00 */
[----:B------:R3:W-:Y:S04]  /*41510*/  STL.64 [R1+0x1d90], R14 ;  /* 0x001d900e01007387 */ /* 0x0007e80000100a00 */
[----:B------:R3:W-:Y:S04]  /*41520*/  STL.64 [R1+0x1d88], R12 ;  /* 0x001d880c01007387 */ /* 0x0007e80000100a00 */
[----:B------:R3:W-:Y:S04]  /*41530*/  STL.64 [R1+0x1d80], R10 ;  /* 0x001d800a01007387 */ /* 0x0007e80000100a00 */
[----:B------:R-:W2:Y:S04]  /*41540*/  LDL.LU.64 R48, [R1+0xf48] ;  /* 0x000f480001307983 */ /* 0x000ea80000300a00 */
[----:B----4-:R-:W4:Y:S04]  /*41550*/  LDL.LU.64 R44, [R1+0xf10] ;  /* 0x000f1000012c7983 */ /* 0x010f280000300a00 */
[----:B------:R-:W3:Y:S04]  /*41560*/  LDL.LU.64 R40, [R1+0xed8] ;  /* 0x000ed80001287983 */ /* 0x000ee80000300a00 */
[----:B------:R-:W3:Y:S04]  /*41570*/  LDL.LU.64 R30, [R1+0xea0] ;  /* 0x000ea000011e7983 */ /* 0x000ee80000300a00 */
[----:B------:R-:W3:Y:S04]  /*41580*/  LDL.LU.64 R32, [R1+0xe68] ;  /* 0x000e680001207983 */ /* 0x000ee80000300a00 */
[----:B------:R-:W3:Y:S04]  /*41590*/  LDL.LU.64 R242, [R1+0xe30] ;  /* 0x000e300001f27983 */ /* 0x000ee80000300a00 */
[----:B------:R-:W3:Y:S04]  /*415a0*/  LDL.LU.64 R28, [R1+0xdf8] ;  /* 0x000df800011c7983 */ /* 0x000ee80000300a00 */
[----:B------:R-:W3:Y:S04]  /*415b0*/  LDL.LU.64 R26, [R1+0xdc0] ;  /* 0x000dc000011a7983 */ /* 0x000ee80000300a00 */
[----:B------:R-:W3:Y:S04]  /*415c0*/  LDL.LU.64 R36, [R1+0xd88] ;  /* 0x000d880001247983 */ /* 0x000ee80000300a00 */
[----:B------:R-:W3:Y:S04]  /*415d0*/  LDL.LU.64 R34, [R1+0xd50] ;  /* 0x000d500001227983 */ /* 0x000ee80000300a00 */
        /* <DEDUP_REMOVED lines=8> */
[----:B-1----:R-:W3:Y:S04]  /*41660*/  LDL.LU.64 R24, [R1+0xd18] ;  /* 0x000d180001187983 */ /* 0x002ee80000300a00 */
[----:B------:R-:W3:Y:S01]  /*41670*/  LDL.LU.64 R66, [R1+0xce0] ;  /* 0x000ce00001427983 */ /* 0x000ee20000300a00 */
[----:B--2---:R-:W-:-:S04]  /*41680*/  IMAD.WIDE R136, R5, 0x4, R48 ;  /* 0x0000000405887825 */ /* 0x004fc800078e0230 */
[C---:B----4-:R-:W-:Y:S01]  /*41690*/  IMAD.WIDE R134, R5.reuse, 0x4, R44 ;  /* 0x0000000405867825 */ /* 0x050fe200078e022c */
[----:B------:R-:W2:Y:S03]  /*416a0*/  LDL.LU.64 R48, [R1+0xca8] ;  /* 0x000ca80001307983 */ /* 0x000ea60000300a00 */
[C---:B---3--:R-:W-:Y:S02]  /*416b0*/  IMAD.WIDE R132, R5.reuse, 0x4, R40 ;  /* 0x0000000405847825 */ /* 0x048fe400078e0228 */
[----:B------:R-:W3:Y:S02]  /*416c0*/  LDL.LU.64 R40, [R1+0xc70] ;  /* 0x000c700001287983 */ /* 0x000ee40000300a00 */
        /* <DEDUP_REMOVED lines=25> */
[----:B------:R-:W-:Y:S04]  /*41860*/  LDGSTS.E [R2+0x40100], desc[UR60][R136.64], P1 ;  /* 0x4010000088027fae */ /* 0x000fe8000892187c */
[----:B------:R-:W4:Y:S04]  /*41870*/  LDL.LU.64 R66, [R1+0xa78] ;  /* 0x000a780001427983 */ /* 0x000f280000300a00 */
[----:B------:R-:W-:Y:S04]  /*41880*/  STL.64 [R1+0x880], R120 ;  /* 0x0008807801007387 */ /* 0x000fe80000100a00 */
        /* <DEDUP_REMOVED lines=11> */
[----:B--2---:R-:W-:-:S04]  /*41940*/  IMAD.WIDE R112, R5, 0x4, R48 ;  /* 0x0000000405707825 */ /* 0x004fc800078e0230 */
[C---:B---3--:R-:W-:Y:S01]  /*41950*/  IMAD.WIDE R110, R5.reuse, 0x4, R40 ;  /* 0x00000004056e7825 */ /* 0x048fe200078e0228 */
[----:B------:R-:W2:Y:S04]  /*41960*/  LDL.LU.64 R48, [R1+0xa40] ;  /* 0x000a400001307983 */ /* 0x000ea80000300a00 */
[----:B------:R-:W-:Y:S04]  /*41970*/  STL.64 [R1+0x8b8], R118 ;  /* 0x0008b87601007387 */ /* 0x000fe80000100a00 */
[----:B------:R-:W3:Y:S04]  /*41980*/  LDL.LU.64 R40, [R1+0xa08] ;  /* 0x000a080001287983 */ /* 0x000ee80000300a00 */
[----:B------:R-:W-:Y:S01]  /*41990*/  STL.64 [R1+0x8f8], R116 ;  /* 0x0008f87401007387 */ /* 0x000fe20000100a00 */
[----:B----4-:R-:W-:-:S04]  /*419a0*/  IMAD.WIDE R108, R5, 0x4, R30 ;  /* 0x00000004056c7825 */ /* 0x010fc800078e021e */
[C---:B------:R-:W-:Y:S01]  /*419b0*/  IMAD.WIDE R106, R5.reuse, 0x4, R32 ;  /* 0x00000004056a7825 */ /* 0x040fe200078e0220 */
        /* <DEDUP_REMOVED lines=38> */
[----:B------:R-:W-:Y:S04]  /*41c20*/  STL.64 [R1+0x1530], R96 ;  /* 0x0015306001007387 */ /* 0x000fe80000100a00 */
[----:B------:R-:W2:Y:S01]  /*41c30*/  LDL.LU.64 R66, [R1+0x780] ;  /* 0x0007800001427983 */ /* 0x000ea20000300a00 */
[----:B---3--:R-:W-:-:S03]  /*41c40*/  IMAD.WIDE R88, R5, 0x4, R40 ;  /* 0x0000000405587825 */ /* 0x008fc600078e0228 */
[----:B------:R-:W-:Y:S01]  /*41c50*/  STL.64 [R1+0x1560], R94 ;  /* 0x0015605e01007387 */ /* 0x000fe20000100a00 */
[----:B----4-:R-:W-:-:S03]  /*41c60*/  IMAD.WIDE R86, R5, 0x4, R30 ;  /* 0x0000000405567825 */ /* 0x010fc600078e021e */
[----:B------:R-:W3:Y:S04]  /*41c70*/  LDL.LU.64 R40, [R1+0x740] ;  /* 0x0007400001287983 */ /* 0x000ee80000300a00 */
        /* <DEDUP_REMOVED lines=15> */
[----:B------:R-:W-:Y:S04]  /*41d70*/  STL.64 [R1+0x1670], R82 ;  /* 0x0016705201007387 */ /* 0x000fe80000100a00 */
[----:B------:R-:W4:Y:S01]  /*41d80*/  LDL.LU.64 R34, [R1+0x5c0] ;  /* 0x0005c00001227983 */ /* 0x000f220000300a00 */
[----:B------:R-:W-:-:S03]  /*41d90*/  IMAD.WIDE R76, R5, 0x4, R44 ;  /* 0x00000004054c7825 */ /* 0x000fc600078e022c */
[----:B------:R-:W-:Y:S01]  /*41da0*/  STL.64 [R1+0x16a8], R80 ;  /* 0x0016a85001007387 */ /* 0x000fe20000100a00 */
[----:B------:R-:W-:-:S03]  /*41db0*/  IMAD.WIDE R72, R5, 0x4, R24 ;  /* 0x0000000405487825 */ /* 0x000fc600078e0218 */
[----:B------:R-:W4:Y:S04]  /*41dc0*/  LDL.LU.64 R24, [R1+0x580] ;  /* 0x0005800001187983 */ /* 0x000f280000300a00 */
[----:B------:R-:W-:Y:S01]  /*41dd0*/  STL.64 [R1+0x16e0], R78 ;  /* 0x0016e04e01007387 */ /* 0x000fe20000100a00 */
[----:B------:R-:W-:-:S03]  /*41de0*/  IMAD.WIDE R70, R5, 0x4, R32 ;  /* 0x0000000405467825 */ /* 0x000fc600078e0220 */
        /* <DEDUP_REMOVED lines=14> */
[----:B------:R-:W-:Y:S04]  /*41ed0*/  STL.64 [R1+0x1738], R74 ;  /* 0x0017384a01007387 */ /* 0x000fe80000100a00 */
[----:B------:R-:W2:Y:S04]  /*41ee0*/  LDL.LU.64 R44, [R1+0x500] ;  /* 0x00050000012c7983 */ /* 0x000ea80000300a00 */
[----:B------:R-:W-:Y:S01]  /*41ef0*/  STL.64 [R1+0x1770], R72 ;  /* 0x0017704801007387 */ /* 0x000fe20000100a00 */
[----:B---3--:R-:W-:-:S03]  /*41f00*/  IMAD.WIDE R64, R5, 0x4, R40 ;  /* 0x0000000405407825 */ /* 0x008fc600078e0228 */
[----:B------:R-:W-:Y:S04]  /*41f10*/  STL.64 [R1+0x17a8], R70 ;  /* 0x0017a84601007387 */ /* 0x000fe80000100a00 */
[----:B------:R-:W3:Y:S04]  /*41f20*/  LDL.LU.64 R40, [R1+0x4c0] ;  /* 0x0004c00001287983 */ /* 0x000ee80000300a00 */
[----:B------:R-:W-:Y:S01]  /*41f30*/  STL.64 [R1+0x17e0], R68 ;  /* 0x0017e04401007387 */ /* 0x000fe20000100a00 */
[----:B----4-:R-:W-:-:S04]  /*41f40*/  IMAD.WIDE R60, R5, 0x4, R242 ;  /* 0x00000004053c7825 */ /* 0x010fc800078e02f2 */
[C---:B------:R-:W-:Y:S01]  /*41f50*/  IMAD.WIDE R66, R5.reuse, 0x4, R66 ;  /* 0x0000000405427825 */ /* 0x040fe200078e0242 */
[----:B------:R-:W4:Y:S03]  /*41f60*/  LDL.LU.64 R242, [R1+0x480] ;  /* 0x0004800001f27983 */ /* 0x000f260000300a00 */
[----:B------:R-:W-:-:S04]  /*41f70*/  IMAD.WIDE R62, R5, 0x4, R30 ;  /* 0x00000004053e7825 */ /* 0x000fc800078e021e */
[----:B------:R-:W-:-:S04]  /*41f80*/  IMAD.WIDE R58, R5, 0x4, R28 ;  /* 0x00000004053a7825 */ /* 0x000fc800078e021c */
[C---:B------:R-:W-:Y:S01]  /*41f90*/  IMAD.WIDE R56, R5.reuse, 0x4, R26 ;  /* 0x0000000405387825 */ /* 0x040fe200078e021a */
[----:B------:R1:W-:Y:S04]  /*41fa0*/  STL.64 [R1+0x1800], R66 ;  /* 0x0018004201007387 */ /* 0x0003e80000100a00 */
[----:B------:R-:W-:Y:S04]  /*41fb0*/  STL.64 [R1+0x1820], R64 ;  /* 0x0018204001007387 */ /* 0x000fe80000100a00 */
[----:B------:R-:W3:Y:S04]  /*41fc0*/  LDL.LU.64 R28, [R1+0x440] ;  /* 0x00044000011c7983 */ /* 0x000ee80000300a00 */
[----:B------:R-:W3:Y:S04]  /*41fd0*/  LDL.LU.64 R46, [R1+0x3f8] ;  /* 0x0003f800012e7983 */ /* 0x000ee80000300a00 */
[----:B------:R-:W-:Y:S04]  /*41fe0*/  STL.64 [R1+0x1838], R62 ;  /* 0x0018383e01007387 */ /* 0x000fe80000100a00 */
[----:B------:R-:W3:Y:S04]  /*41ff0*/  LDL.LU.64 R26, [R1+0x3b8] ;  /* 0x0003b800011a7983 */ /* 0x000ee80000300a00 */
[----:B------:R-:W3:Y:S01]  /*42000*/  LDL.LU.64 R42, [R1+0x378] ;  /* 0x00037800012a7983 */ /* 0x000ee20000300a00 */
[----:B------:R-:W-:-:S03]  /*42010*/  IMAD.WIDE R54, R5, 0x4, R36 ;  /* 0x0000000405367825 */ /* 0x000fc600078e0224 */
[----:B------:R-:W-:Y:S01]  /*42020*/  STL.64 [R1+0x1858], R60 ;  /* 0x0018583c01007387 */ /* 0x000fe20000100a00 */
[----:B------:R-:W-:-:S03]  /*42030*/  IMAD.WIDE R52, R5, 0x4, R34 ;  /* 0x0000000405347825 */ /* 0x000fc600078e0222 */
[----:B------:R-:W3:Y:S04]  /*42040*/  LDL.LU.64 R36, [R1+0x338] ;  /* 0x0003380001247983 */ /* 0x000ee80000300a00 */
[----:B------:R-:W3:Y:S04]  /*42050*/  LDL.LU.64 R34, [R1+0x2f8] ;  /* 0x0002f80001227983 */ /* 0x000ee80000300a00 */
[----:B------:R-:W-:Y:S04]  /*42060*/  STL.64 [R1+0x1ac8], R58 ;  /* 0x001ac83a01007387 */ /* 0x000fe80000100a00 */
[----:B------:R-:W3:Y:S04]  /*42070*/  LDL.LU.64 R32, [R1+0x2b8] ;  /* 0x0002b80001207983 */ /* 0x000ee80000300a00 */
[----:B------:R-:W3:Y:S01]  /*42080*/  LDL.LU.64 R30, [R1+0x278] ;  /* 0x00027800011e7983 */ /* 0x000ee20000300a00 */
[----:B------:R-:W-:-:S03]  /*42090*/  IMAD.WIDE R50, R5, 0x4, R24 ;  /* 0x0000000405327825 */ /* 0x000fc600078e0218 */
[----:B------:R-:W-:Y:S04]  /*420a0*/  STL.64 [R1+0x1ae0], R56 ;  /* 0x001ae03801007387 */ /* 0x000fe80000100a00 */
[----:B------:R-:W3:Y:S04]  /*420b0*/  LDL.LU.64 R24, [R1+0x238] ;  /* 0x0002380001187983 */ /* 0x000ee80000300a00 */
[----:B------:R-:W3:Y:S04]  /*420c0*/  LDL.LU.64 R154, [R1+0x1f8] ;  /* 0x0001f800019a7983 */ /* 0x000ee80000300a00 */
        /* <DEDUP_REMOVED lines=18> */
[----:B----4-:R-:W-:-:S03]  /*421f0*/  IMAD.WIDE R38, R5, 0x4, R242 ;  /* 0x0000000405267825 */ /* 0x010fc600078e02f2 */
[----:B------:R-:W4:Y:S01]  /*42200*/  LDL.LU.64 R242, [R1+0x78] ;  /* 0x0000780001f27983 */ /* 0x000f220000300a00 */
[----:B--2---:R-:W-:-:S04]  /*42210*/  IMAD.WIDE R48, R5, 0x4, R48 ;  /* 0x0000000405307825 */ /* 0x004fc800078e0230 */
[----:B------:R-:W-:-:S04]  /*42220*/  IMAD.WIDE R44, R5, 0x4, R44 ;  /* 0x00000004052c7825 */ /* 0x000fc800078e022c */
[----:B---3--:R-:W-:-:S04]  /*42230*/  IMAD.WIDE R40, R5, 0x4, R40 ;  /* 0x0000000405287825 */ /* 0x008fc800078e0228 */
[----:B------:R-:W-:-:S04]  /*42240*/  IMAD.WIDE R28, R5, 0x4, R28 ;  /* 0x00000004051c7825 */ /* 0x000fc800078e021c */
[C---:B------:R-:W-:Y:S01]  /*42250*/  IMAD.WIDE R46, R5.reuse, 0x4, R46 ;  /* 0x00000004052e7825 */ /* 0x040fe200078e022e */
[----:B------:R-:W-:Y:S04]  /*42260*/  STL.64 [R1+0x1bb8], R48 ;  /* 0x001bb83001007387 */ /* 0x000fe80000100a00 */
[----:B------:R-:W-:Y:S01]  /*42270*/  STL.64 [R1+0x1d48], R44 ;  /* 0x001d482c01007387 */ /* 0x000fe20000100a00 */
[----:B------:R-:W-:-:S03]  /*42280*/  IMAD.WIDE R26, R5, 0x4, R26 ;  /* 0x00000004051a7825 */ /* 0x000fc600078e021a */
[----:B------:R2:W-:Y:S01]  /*42290*/  STL.64 [R1+0x1d40], R40 ;  /* 0x001d402801007387 */ /* 0x0005e20000100a00 */
[----:B------:R-:W-:-:S03]  /*422a0*/  IMAD.WIDE R42, R5, 0x4, R42 ;  /* 0x00000004052a7825 */ /* 0x000fc600078e022a */
[----:B------:R3:W-:Y:S01]  /*422b0*/  STL.64 [R1+0x1d38], R38 ;  /* 0x001d382601007387 */ /* 0x0007e20000100a00 */
[----:B------:R-:W-:-:S03]  /*422c0*/  IMAD.WIDE R36, R5, 0x4, R36 ;  /* 0x0000000405247825 */ /* 0x000fc600078e0224 */
[----:B------:R3:W-:Y:S01]  /*422d0*/  STL.64 [R1+0x1d30], R28 ;  /* 0x001d301c01007387 */ /* 0x0007e20000100a00 */
[----:B------:R-:W-:-:S03]  /*422e0*/  IMAD.WIDE R34, R5, 0x4, R34 ;  /* 0x0000000405227825 */ /* 0x000fc600078e0222 */
[----:B------:R-:W-:Y:S01]  /*422f0*/  STL.64 [R1+0x1d28], R46 ;  /* 0x001d282e01007387 */ /* 0x000fe20000100a00 */
[----:B------:R-:W-:-:S03]  /*42300*/  IMAD.WIDE R32, R5, 0x4, R32 ;  /* 0x0000000405207825 */ /* 0x000fc600078e0220 */
[----:B------:R3:W-:Y:S01]  /*42310*/  STL.64 [R1+0x1d20], R26 ;  /* 0x001d201a01007387 */ /* 0x0007e20000100a00 */
[----:B------:R-:W-:-:S03]  /*42320*/  IMAD.WIDE R30, R5, 0x4, R30 ;  /* 0x00000004051e7825 */ /* 0x000fc600078e021e */
[----:B------:R-:W-:Y:S01]  /*42330*/  STL.64 [R1+0x1d18], R42 ;  /* 0x001d182a01007387 */ /* 0x000fe20000100a00 */
[----:B------:R-:W-:-:S03]  /*42340*/  IMAD.WIDE R24, R5, 0x4, R24 ;  /* 0x0000000405187825 */ /* 0x000fc600078e0218 */
[----:B------:R3:W-:Y:S01]  /*42350*/  STL.64 [R1+0x1d10], R36 ;  /* 0x001d102401007387 */ /* 0x0007e20000100a00 */
[----:B------:R-:W-:-:S03]  /*42360*/  IMAD.WIDE R22, R5, 0x4, R154 ;  /* 0x0000000405167825 */ /* 0x000fc600078e029a */
[----:B------:R3:W-:Y:S01]  /*42370*/  STL.64 [R1+0x1d08], R34 ;  /* 0x001d082201007387 */ /* 0x0007e20000100a00 */
[----:B------:R-:W-:-:S03]  /*42380*/  IMAD.WIDE R20, R5, 0x4, R152 ;  /* 0x0000000405147825 */ /* 0x000fc600078e0298 */
[----:B------:R-:W-:Y:S01]  /*42390*/  STL.64 [R1+0x1d00], R32 ;  /* 0x001d002001007387 */ /* 0x000fe20000100a00 */
[----:B------:R-:W-:-:S03]  /*423a0*/  IMAD.WIDE R18, R5, 0x4, R156 ;  /* 0x0000000405127825 */ /* 0x000fc600078e029c */
[----:B------:R-:W-:Y:S01]  /*423b0*/  STL.64 [R1+0x1cf8], R30 ;  /* 0x001cf81e01007387 */ /* 0x000fe20000100a00 */
[----:B------:R-:W-:-:S03]  /*423c0*/  IMAD.WIDE R16, R5, 0x4, R138 ;  /* 0x0000000405107825 */ /* 0x000fc600078e028a */
[----:B------:R3:W-:Y:S01]  /*423d0*/  STL.64 [R1+0x1cf0], R24 ;  /* 0x001cf01801007387 */ /* 0x0007e20000100a00 */
[----:B------:R-:W-:-:S03]  /*423e0*/  IMAD.WIDE R14, R5, 0x4, R236 ;  /* 0x00000004050e7825 */ /* 0x000fc600078e02ec */
[----:B------:R3:W-:Y:S01]  /*423f0*/  STL.64 [R1+0x1ce8], R22 ;  /* 0x001ce81601007387 */ /* 0x0007e20000100a00 */
[----:B------:R-:W-:-:S03]  /*42400*/  IMAD.WIDE R12, R5, 0x4, R240 ;  /* 0x00000004050c7825 */ /* 0x000fc600078e02f0 */
[----:B------:R3:W-:Y:S04]  /*42410*/  STL.64 [R1+0x1ce0], R20 ;  /* 0x001ce01401007387 */ /* 0x0007e80000100a00 */
[----:B------:R3:W-:Y:S04]  /*42420*/  STL.64 [R1+0x1cd8], R18 ;  /* 0x001cd81201007387 */ /* 0x0007e80000100a00 */
[----:B------:R3:W-:Y:S04]  /*42430*/  STL.64 [R1+0x1cd0], R16 ;  /* 0x001cd01001007387 */ /* 0x0007e80000100a00 */
[----:B------:R3:W-:Y:S04]  /*42440*/  STL.64 [R1+0x1cc8], R14 ;  /* 0x001cc80e01007387 */ /* 0x0007e80000100a00 */
[----:B------:R3:W-:Y:S04]  /*42450*/  STL.64 [R1+0x1cc0], R12 ;  /* 0x001cc00c01007387 */ /* 0x0007e80000100a00 */
[----:B------:R3:W-:Y:S04]  /*42460*/  LDGSTS.E [R2+0x63100], desc[UR60][R48.64], P1 ;  /* 0x6310000030027fae */ /* 0x0007e8000892187c */
[----:B------:R3:W-:Y:S04]  /*42470*/  LDGSTS.E [R2+0x63500], desc[UR60][R44.64], P1 ;  /* 0x635000002c027fae */ /* 0x0007e8000892187c */
[----:B------:R-:W-:Y:S04]  /*42480*/  LDGSTS.E [R2+0x63900], desc[UR60][R40.64], P1 ;  /* 0x6390000028027fae */ /* 0x000fe8000892187c */
[----:B------:R-:W-:Y:S04]  /*42490*/  LDGSTS.E [R2+0x63d00], desc[UR60][R38.64], P1 ;  /* 0x63d0000026027fae */ /* 0x000fe8000892187c */
[----:B------:R-:W-:Y:S04]  /*424a0*/  LDGSTS.E [R2+0x64100], desc[UR60][R28.64], P1 ;  /* 0x641000001c027fae */ /* 0x000fe8000892187c */
[----:B------:R-:W-:Y:S04]  /*424b0*/  LDGSTS.E [R2+0x64500], desc[UR60][R46.64], P1 ;  /* 0x645000002e027fae */ /* 0x000fe8000892187c */
[----:B------:R-:W-:Y:S04]  /*424c0*/  LDGSTS.E [R2+0x64900], desc[UR60][R26.64], P1 ;  /* 0x649000001a027fae */ /* 0x000fe8000892187c */
[----:B------:R3:W-:Y:S04]  /*424d0*/  LDGSTS.E [R2+0x64d00], desc[UR60][R42.64], P1 ;  /* 0x64d000002a027fae */ /* 0x0007e8000892187c */
[----:B------:R3:W-:Y:S04]  /*424e0*/  LDGSTS.E [R2+0x65100], desc[UR60][R36.64], P1 ;  /* 0x6510000024027fae */ /* 0x0007e8000892187c */
[----:B------:R3:W-:Y:S04]  /*424f0*/  LDGSTS.E [R2+0x65500], desc[UR60][R34.64], P1 ;  /* 0x6550000022027fae */ /* 0x0007e8000892187c */
[----:B------:R-:W-:Y:S04]  /*42500*/  LDGSTS.E [R2+0x65900], desc[UR60][R32.64], P1 ;  /* 0x6590000020027fae */ /* 0x000fe8000892187c */
        /* <DEDUP_REMOVED lines=8> */
[----:B----4-:R-:W-:-:S05]  /*42590*/  IMAD.WIDE R10, R5, 0x4, R242 ;  /* 0x00000004050a7825 */ /* 0x010fca00078e02f2 */
[----:B------:R4:W-:Y:S04]  /*425a0*/  STL.64 [R1+0x1cb8], R10 ;  /* 0x001cb80a01007387 */ /* 0x0009e80000100a00 */
[----:B-1----:R-:W4:Y:S04]  /*425b0*/  LDL.LU.64 R66, [R1+0xf40] ;  /* 0x000f400001427983 */ /* 0x002f280000300a00 */
[----:B------:R-:W4:Y:S04]  /*425c0*/  LDL.LU.64 R242, [R1+0xf08] ;  /* 0x000f080001f27983 */ /* 0x000f280000300a00 */
[----:B--2---:R-:W2:Y:S04]  /*425d0*/  LDL.LU.64 R40, [R1+0xed0] ;  /* 0x000ed00001287983 */ /* 0x004ea80000300a00 */
[----:B---3--:R-:W3:Y:S04]  /*425e0*/  LDL.LU.64 R38, [R1+0xe98] ;  /* 0x000e980001267983 */ /* 0x008ee80000300a00 */
        /* <DEDUP_REMOVED lines=9> */
[----:B------:R1:W-:Y:S01]  /*42680*/  LDGSTS.E [R2+0x67d00], desc[UR60][R10.64], P1 ;  /* 0x67d000000a027fae */ /* 0x0003e2000892187c */
[----:B----4-:R-:W-:-:S04]  /*42690*/  IMAD.WIDE R224, R5, 0x4, R66 ;  /* 0x0000000405e07825 */ /* 0x010fc800078e0242 */
[C---:B--2---:R-:W-:Y:S01]  /*426a0*/  IMAD.WIDE R132, R5.reuse, 0x4, R40 ;  /* 0x0000000405847825 */ /* 0x044fe200078e0228 */
[----:B------:R-:W2:Y:S04]  /*426b0*/  LDL.LU.64 R66, [R1+0xc68] ;  /* 0x000c680001427983 */ /* 0x000ea80000300a00 */
[----:B------:R-:W4:Y:S01]  /*426c0*/  LDL.LU.64 R40, [R1+0xc30] ;  /* 0x000c300001287983 */ /* 0x000f220000300a00 */
[----:B---3--:R-:W-:-:S04]  /*426d0*/  IMAD.WIDE R130, R5, 0x4, R38 ;  /* 0x0000000405827825 */ /* 0x008fc800078e0226 */
[----:B------:R-:W-:-:S04]  /*426e0*/  IMAD.WIDE R128, R5, 0x4, R44 ;  /* 0x0000000405807825 */ /* 0x000fc800078e022c */
[C---:B------:R-:W-:Y:S01]  /*426f0*/  IMAD.WIDE R126, R5.reuse, 0x4, R28 ;  /* 0x00000004057e7825 */ /* 0x040fe200078e021c */
[----:B------:R-:W3:Y:S04]  /*42700*/  LDL.LU.64 R44, [R1+0xbf8] ;  /* 0x000bf800012c7983 */ /* 0x000ee80000300a00 */
        /* <DEDUP_REMOVED lines=33> */
[----:B------:R-:W-:Y:S04]  /*42920*/  LDGSTS.E [R3+0x42580], desc[UR60][R118.64], P1 ;  /* 0x4258000076037fae */ /* 0x000fe8000892187c */
[----:B------:R1:W-:Y:S04]  /*42930*/  LDGSTS.E [R3+0x42980], desc[UR60][R116.64], P1 ;  /* 0x4298000074037fae */ /* 0x0003e8000892187c */
[----:B------:R1:W-:Y:S04]  /*42940*/  LDGSTS.E [R3+0x42d80], desc[UR60][R114.64], P1 ;  /* 0x42d8000072037fae */ /* 0x0003e8000892187c */
[----:B------:R1:W-:Y:S01]  /*42950*/  LDGSTS.E [R3+0x43180], desc[UR60][R112.64], P1 ;  /* 0x4318000070037fae */ /* 0x0003e2000892187c */
[----:B--2---:R-:W-:-:S04]  /*42960*/  IMAD.WIDE R110, R5, 0x4, R66 ;  /* 0x00000004056e7825 */ /* 0x004fc800078e0242 */
[C---:B----4-:R-:W-:Y:S01]  /*42970*/  IMAD.WIDE R108, R5.reuse, 0x4, R40 ;  /* 0x00000004056c7825 */ /* 0x050fe200078e0228 */
[----:B------:R-:W2:Y:S04]  /*42980*/  LDL.LU.64 R66, [R1+0xa00] ;  /* 0x000a000001427983 */ /* 0x000ea80000300a00 */
[----:B------:R-:W-:Y:S04]  /*42990*/  STL.64 [R1+0x7c0], R116 ;  /* 0x0007c07401007387 */ /* 0x000fe80000100a00 */
[----:B------:R-:W4:Y:S04]  /*429a0*/  LDL.LU.64 R40, [R1+0x9c8] ;  /* 0x0009c80001287983 */ /* 0x000f280000300a00 */
[----:B------:R-:W-:Y:S04]  /*429b0*/  STL.64 [R1+0x800], R114 ;  /* 0x0008007201007387 */ /* 0x000fe80000100a00 */
[----:B------:R-:W-:Y:S01]  /*429c0*/  STL.64 [R1+0x840], R112 ;  /* 0x0008407001007387 */ /* 0x000fe20000100a00 */
[----:B---3--:R-:W-:-:S04]  /*429d0*/  IMAD.WIDE R104, R5, 0x4, R28 ;  /* 0x0000000405687825 */ /* 0x008fc800078e021c */
[C---:B------:R-:W-:Y:S01]  /*429e0*/  IMAD.WIDE R106, R5.reuse, 0x4, R44 ;  /* 0x00000004056a7825 */ /* 0x040fe200078e022c */
        /* <DEDUP_REMOVED lines=22> */
[----:B------:R1:W-:Y:S04]  /*42b50*/  LDGSTS.E [R3+0x43580], desc[UR60][R110.64], P1 ;  /* 0x435800006e037fae */ /* 0x0003e8000892187c */
[----:B------:R-:W3:Y:S04]  /*42b60*/  LDL.LU.64 R48, [R1+0x7b8] ;  /* 0x0007b80001307983 */ /* 0x000ee80000300a00 */
        /* <DEDUP_REMOVED lines=13> */
[----:B------:R-:W-:Y:S01]  /*42c40*/  STL.64 [R1+0x14a8], R94 ;  /* 0x0014a85e01007387 */ /* 0x000fe20000100a00 */
[----:B----4-:R-:W-:-:S03]  /*42c50*/  IMAD.WIDE R86, R5, 0x4, R40 ;  /* 0x0000000405567825 */ /* 0x010fc600078e0228 */
[----:B------:R-:W4:Y:S04]  /*42c60*/  LDL.LU.64 R32, [R1+0x738] ;  /* 0x0007380001207983 */ /* 0x000f280000300a00 */
[----:B------:R-:W4:Y:S04]  /*42c70*/  LDL.LU.64 R40, [R1+0x6f8] ;  /* 0x0006f80001287983 */ /* 0x000f280000300a00 */
[----:B------:R-:W-:Y:S01]  /*42c80*/  STL.64 [R1+0x14d0], R92 ;  /* 0x0014d05c01007387 */ /* 0x000fe20000100a00 */
[----:B---3--:R-:W-:-:S04]  /*42c90*/  IMAD.WIDE R84, R5, 0x4, R28 ;  /* 0x0000000405547825 */ /* 0x008fc800078e021c */
        /* <DEDUP_REMOVED lines=12> */
[----:B------:R-:W-:-:S03]  /*42d60*/  IMAD.WIDE R74, R5, 0x4, R24 ;  /* 0x00000004054a7825 */ /* 0x000fc600078e0218 */
[----:B------:R-:W3:Y:S04]  /*42d70*/  LDL.LU.64 R24, [R1+0x5b8] ;  /* 0x0005b80001187983 */ /* 0x000ee80000300a00 */
[----:B------:R-:W-:Y:S01]  /*42d80*/  STL.64 [R1+0x15e0], R80 ;  /* 0x0015e05001007387 */ /* 0x000fe20000100a00 */
[----:B------:R-:W-:-:S04]  /*42d90*/  IMAD.WIDE R72, R5, 0x4, R30 ;  /* 0x0000000405487825 */ /* 0x000fc800078e021e */
[C---:B------:R-:W-:Y:S01]  /*42da0*/  IMAD.WIDE R76, R5.reuse, 0x4, R38 ;  /* 0x00000004054c7825 */ /* 0x040fe200078e0226 */
[----:B------:R-:W3:Y:S04]  /*42db0*/  LDL.LU.64 R30, [R1+0x578] ;  /* 0x00057800011e7983 */ /* 0x000ee80000300a00 */
[----:B------:R-:W-:Y:S01]  /*42dc0*/  STL.64 [R1+0x1610], R78 ;  /* 0x0016104e01007387 */ /* 0x000fe20000100a00 */
[----:B------:R-:W-:-:S04]  /*42dd0*/  IMAD.WIDE R70, R5, 0x4, R44 ;  /* 0x0000000405467825 */ /* 0x000fc800078e022c */
[C---:B------:R-:W-:Y:S01]  /*42de0*/  IMAD.WIDE R68, R5.reuse, 0x4, R48 ;  /* 0x0000000405447825 */ /* 0x040fe200078e0230 */
[----:B------:R-:W-:Y:S04]  /*42df0*/  STL.64 [R1+0x1630], R76 ;  /* 0x0016304c01007387 */ /* 0x000fe80000100a00 */
[----:B------:R-:W3:Y:S04]  /*42e00*/  LDL.LU.64 R48, [R1+0x538] ;  /* 0x0005380001307983 */ /* 0x000ee80000300a00 */
[----:B------:R-:W-:Y:S04]  /*42e10*/  STL.64 [R1+0x1668], R74 ;  /* 0x0016684a01007387 */ /* 0x000fe80000100a00 */
[----:B------:R-:W3:Y:S04]  /*42e20*/  LDL.LU.64 R44, [R1+0x4f8] ;  /* 0x0004f800012c7983 */ /* 0x000ee80000300a00 */
[----:B------:R-:W-:Y:S04]  /*42e30*/  STL.64 [R1+0x16a0], R72 ;  /* 0x0016a04801007387 */ /* 0x000fe80000100a00 */
[----:B------:R-:W-:Y:S04]  /*42e40*/  STL.64 [R1+0x16d8], R70 ;  /* 0x0016d84601007387 */ /* 0x000fe80000100a00 */
        /* <DEDUP_REMOVED lines=14> */
[----:B--2---:R-:W-:-:S04]  /*42f30*/  IMAD.WIDE R66, R5, 0x4, R66 ;  /* 0x0000000405427825 */ /* 0x004fc800078e0242 */
[----:B----4-:R-:W-:-:S04]  /*42f40*/  IMAD.WIDE R64, R5, 0x4, R32 ;  /* 0x0000000405407825 */ /* 0x010fc800078e0220 */
[C---:B------:R-:W-:Y:S01]  /*42f50*/  IMAD.WIDE R62, R5.reuse, 0x4, R40 ;  /* 0x00000004053e7825 */ /* 0x040fe200078e0228 */
[----:B------:R-:W-:Y:S04]  /*42f60*/  STL.64 [R1+0x1730], R66 ;  /* 0x0017304201007387 */ /* 0x000fe80000100a00 */
[----:B------:R-:W-:Y:S01]  /*42f70*/  STL.64 [R1+0x1768], R64 ;  /* 0x0017684001007387 */ /* 0x000fe20000100a00 */
[----:B---3--:R-:W-:-:S04]  /*42f80*/  IMAD.WIDE R60, R5, 0x4, R28 ;  /* 0x00000004053c7825 */ /* 0x008fc800078e021c */
[C---:B------:R-:W-:Y:S01]  /*42f90*/  IMAD.WIDE R58, R5.reuse, 0x4, R26 ;  /* 0x00000004053a7825 */ /* 0x040fe200078e021a */
[----:B------:R-:W2:Y:S04]  /*42fa0*/  LDL.LU.64 R28, [R1+0x438] ;  /* 0x00043800011c7983 */ /* 0x000ea80000300a00 */
[----:B------:R-:W3:Y:S04]  /*42fb0*/  LDL.LU.64 R26, [R1+0x3f0] ;  /* 0x0003f000011a7983 */ /* 0x000ee80000300a00 */
[----:B------:R-:W-:Y:S01]  /*42fc0*/  STL.64 [R1+0x17a0], R62 ;  /* 0x0017a03e01007387 */ /* 0x000fe20000100a00 */
[----:B------:R-:W-:-:S03]  /*42fd0*/  IMAD.WIDE R56, R5, 0x4, R36 ;  /* 0x0000000405387825 */ /* 0x000fc600078e0224 */
[----:B------:R4:W-:Y:S04]  /*42fe0*/  LDGSTS.E [R3+0x60d80], desc[UR60][R66.64], P1 ;  /* 0x60d8000042037fae */ /* 0x0009e8000892187c */
[----:B------:R-:W4:Y:S04]  /*42ff0*/  LDL.LU.64 R36, [R1+0x3b0] ;  /* 0x0003b00001247983 */ /* 0x000f280000300a00 */
[----:B------:R1:W-:Y:S01]  /*43000*/  LDGSTS.E [R3+0x61180], desc[UR60][R64.64], P1 ;  /* 0x6118000040037fae */ /* 0x0003e2000892187c */
[----:B------:R-:W-:-:S03]  /*43010*/  IMAD.WIDE R54, R5, 0x4, R34 ;  /* 0x0000000405367825 */ /* 0x000fc600078e0222 */
[----:B------:R1:W-:Y:S04]  /*43020*/  LDGSTS.E [R3+0x61580], desc[UR60][R62.64], P1 ;  /* 0x615800003e037fae */ /* 0x0003e8000892187c */
[----:B------:R-:W4:Y:S04]  /*43030*/  LDL.LU.64 R34, [R1+0x370] ;  /* 0x0003700001227983 */ /* 0x000f280000300a00 */
[----:B------:R-:W-:Y:S01]  /*43040*/  STL.64 [R1+0x17d8], R60 ;  /* 0x0017d83c01007387 */ /* 0x000fe20000100a00 */
[----:B------:R-:W-:-:S03]  /*43050*/  IMAD.WIDE R52, R5, 0x4, R24 ;  /* 0x0000000405347825 */ /* 0x000fc600078e0218 */
[----:B------:R1:W-:Y:S04]  /*43060*/  LDGSTS.E [R3+0x61980], desc[UR60][R60.64], P1 ;  /* 0x619800003c037fae */ /* 0x0003e8000892187c */
[----:B------:R-:W4:Y:S04]  /*43070*/  LDL.LU.64 R24, [R1+0x330] ;  /* 0x0003300001187983 */ /* 0x000f280000300a00 */
        /* <DEDUP_REMOVED lines=16> */
[----:B------:R-:W1:Y:S01]  /*43180*/  LDL.LU.64 R240, [R1+0x70] ;  /* 0x0000700001f07983 */ /* 0x000e620000300a00 */
[----:B------:R-:W-:-:S04]  /*43190*/  IMAD.WIDE R48, R5, 0x4, R48 ;  /* 0x0000000405307825 */ /* 0x000fc800078e0230 */
[----:B------:R-:W-:-:S04]  /*431a0*/  IMAD.WIDE R44, R5, 0x4, R44 ;  /* 0x00000004052c7825 */ /* 0x000fc800078e022c */
[----:B------:R-:W-:-:S04]  /*431b0*/  IMAD.WIDE R42, R5, 0x4, R42 ;  /* 0x00000004052a7825 */ /* 0x000fc800078e022a */
[C---:B------:R-:W-:Y:S01]  /*431c0*/  IMAD.WIDE R38, R5.reuse, 0x4, R38 ;  /* 0x0000000405267825 */ /* 0x040fe200078e0226 */
[----:B------:R1:W-:Y:S04]  /*431d0*/  LDGSTS.E [R3+0x61d80], desc[UR60][R58.64], P1 ;  /* 0x61d800003a037fae */ /* 0x0003e8000892187c */
[----:B------:R-:W-:Y:S04]  /*431e0*/  STL.64 [R1+0x18c0], R48 ;  /* 0x0018c03001007387 */ /* 0x000fe80000100a00 */
[----:B------:R1:W-:Y:S04]  /*431f0*/  STL.64 [R1+0x1c70], R44 ;  /* 0x001c702c01007387 */ /* 0x0003e80000100a00 */
[----:B------:R-:W-:Y:S04]  /*43200*/  STL.64 [R1+0x1c68], R42 ;  /* 0x001c682a01007387 */ /* 0x000fe80000100a00 */
[----:B------:R-:W-:Y:S04]  /*43210*/  STL.64 [R1+0x1c60], R38 ;  /* 0x001c602601007387 */ /* 0x000fe80000100a00 */
[----:B------:R1:W-:Y:S04]  /*43220*/  LDGSTS.E [R3+0x62180], desc[UR60][R56.64], P1 ;  /* 0x6218000038037fae */ /* 0x0003e8000892187c */
[----:B------:R1:W-:Y:S04]  /*43230*/  LDGSTS.E [R3+0x62580], desc[UR60][R54.64], P1 ;  /* 0x6258000036037fae */ /* 0x0003e8000892187c */
[----:B------:R1:W-:Y:S04]  /*43240*/  LDGSTS.E [R3+0x62980], desc[UR60][R52.64], P1 ;  /* 0x6298000034037fae */ /* 0x0003e8000892187c */
[----:B------:R1:W-:Y:S04]  /*43250*/  LDGSTS.E [R3+0x62d80], desc[UR60][R50.64], P1 ;  /* 0x62d8000032037fae */ /* 0x0003e8000892187c */
[----:B------:R1:W-:Y:S04]  /*43260*/  LDGSTS.E [R3+0x63180], desc[UR60][R48.64], P1 ;  /* 0x6318000030037fae */ /* 0x0003e8000892187c */
[----:B------:R-:W-:Y:S04]  /*43270*/  LDGSTS.E [R3+0x63580], desc[UR60][R44.64], P1 ;  /* 0x635800002c037fae */ /* 0x000fe8000892187c */
[----:B------:R-:W-:Y:S04]  /*43280*/  LDGSTS.E [R3+0x63980], desc[UR60][R42.64], P1 ;  /* 0x639800002a037fae */ /* 0x000fe8000892187c */
[----:B------:R-:W-:Y:S01]  /*43290*/  LDGSTS.E [R3+0x63d80], desc[UR60][R38.64], P1 ;  /* 0x63d8000026037fae */ /* 0x000fe2000892187c */
[----:B--2---:R-:W-:-:S04]  /*432a0*/  IMAD.WIDE R28, R5, 0x4, R28 ;  /* 0x00000004051c7825 */ /* 0x004fc800078e021c */
[----:B---3--:R-:W-:-:S04]  /*432b0*/  IMAD.WIDE R26, R5, 0x4, R26 ;  /* 0x00000004051a7825 */ /* 0x008fc800078e021a */
[C---:B----4-:R-:W-:Y:S01]  /*432c0*/  IMAD.WIDE R36, R5.reuse, 0x4, R36 ;  /* 0x0000000405247825 */ /* 0x050fe200078e0224 */
[----:B------:R2:W-:Y:S03]  /*432d0*/  STL.64 [R1+0x1c58], R28 ;  /* 0x001c581c01007387 */ /* 0x0005e60000100a00 */
[C---:B------:R-:W-:Y:S01]  /*432e0*/  IMAD.WIDE R34, R5.reuse, 0x4, R34 ;  /* 0x0000000405227825 */ /* 0x040fe200078e0222 */
[----:B------:R3:W-:Y:S03]  /*432f0*/  STL.64 [R1+0x1c50], R26 ;  /* 0x001c501a01007387 */ /* 0x0007e60000100a00 */
[----:B------:R-:W-:-:S04]  /*43300*/  IMAD.WIDE R24, R5, 0x4, R24 ;  /* 0x0000000405187825 */ /* 0x000fc800078e0218 */
[----:B------:R-:W-:-:S04]  /*43310*/  IMAD.WIDE R46, R5, 0x4, R46 ;  /* 0x00000004052e7825 */ /* 0x000fc800078e022e */
[C---:B------:R-:W-:Y:S01]  /*43320*/  IMAD.WIDE R40, R5.reuse, 0x4, R40 ;  /* 0x0000000405287825 */ /* 0x040fe200078e0228 */
        /* <DEDUP_REMOVED lines=8> */
[----:B------:R-:W-:Y:S03]  /*433b0*/  STL.64 [R1+0x1c28], R40 ;  /* 0x001c282801007387 */ /* 0x000fe60000100a00 */
[C---:B------:R-:W-:Y:S01]  /*433c0*/  IMAD.WIDE R18, R5.reuse, 0x4, R134 ;  /* 0x0000000405127825 */ /* 0x040fe200078e0286 */
[----:B------:R4:W-:Y:S03]  /*433d0*/  STL.64 [R1+0x1c20], R32 ;  /* 0x001c202001007387 */ /* 0x0009e60000100a00 */
[C---:B------:R-:W-:Y:S01]  /*433e0*/  IMAD.WIDE R16, R5.reuse, 0x4, R156 ;  /* 0x0000000405107825 */ /* 0x040fe200078e029c */
[----:B------:R4:W-:Y:S03]  /*433f0*/  STL.64 [R1+0x1c18], R30 ;  /* 0x001c181e01007387 */ /* 0x0009e60000100a00 */
[C---:B------:R-:W-:Y:S01]  /*43400*/  IMAD.WIDE R14, R5.reuse, 0x4, R138 ;  /* 0x00000004050e7825 */ /* 0x040fe200078e028a */
[----:B------:R4:W-:Y:S03]  /*43410*/  STL.64 [R1+0x1c10], R22 ;  /* 0x001c101601007387 */ /* 0x0009e60000100a00 */
[C---:B------:R-:W-:Y:S01]  /*43420*/  IMAD.WIDE R12, R5.reuse, 0x4, R236 ;  /* 0x00000004050c7825 */ /* 0x040fe200078e02ec */
[----:B------:R4:W-:Y:S03]  /*43430*/  STL.64 [R1+0x1c08], R20 ;  /* 0x001c081401007387 */ /* 0x0009e60000100a00 */
[C---:B-1----:R-:W-:Y:S01]  /*43440*/  IMAD.WIDE R10, R5.reuse, 0x4, R240 ;  /* 0x00000004050a7825 */ /* 0x042fe200078e02f0 */
[----:B------:R1:W-:Y:S04]  /*43450*/  STL.64 [R1+0x1c00], R18 ;  /* 0x001c001201007387 */ /* 0x0003e80000100a00 */
[----:B------:R1:W-:Y:S04]  /*43460*/  STL.64 [R1+0x1bf8], R16 ;  /* 0x001bf81001007387 */ /* 0x0003e80000100a00 */
[----:B------:R1:W-:Y:S04]  /*43470*/  STL.64 [R1+0x1bf0], R14 ;  /* 0x001bf00e01007387 */ /* 0x0003e80000100a00 */
[----:B------:R1:W-:Y:S04]  /*43480*/  STL.64 [R1+0x1be8], R12 ;  /* 0x001be80c01007387 */ /* 0x0003e80000100a00 */
[----:B------:R1:W-:Y:S04]  /*43490*/  STL.64 [R1+0x1be0], R10 ;  /* 0x001be00a01007387 */ /* 0x0003e80000100a00 */
[----:B------:R-:W4:Y:S04]  /*434a0*/  LDL.LU.64 R44, [R1+0xf38] ;  /* 0x000f3800012c7983 */ /* 0x000f280000300a00 */
        /* <DEDUP_REMOVED lines=12> */
[----:B--2---:R-:W2:Y:S04]  /*43570*/  LDL.LU.64 R28, [R1+0xf00] ;  /* 0x000f0000011c7983 */ /* 0x004ea80000300a00 */
[----:B------:R-:W2:Y:S04]  /*43580*/  LDL.LU.64 R64, [R1+0xec8] ;  /* 0x000ec80001407983 */ /* 0x000ea80000300a00 */
[----:B---3--:R-:W3:Y:S04]  /*43590*/  LDL.LU.64 R26, [R1+0xe90] ;  /* 0x000e9000011a7983 */ /* 0x008ee80000300a00 */
[----:B------:R-:W3:Y:S04]  /*435a0*/  LDL.LU.64 R42, [R1+0xe58] ;  /* 0x000e5800012a7983 */ /* 0x000ee80000300a00 */
[----:B----4-:R-:W4:Y:S04]  /*435b0*/  LDL.LU.64 R36, [R1+0xe20] ;  /* 0x000e200001247983 */ /* 0x010f280000300a00 */
        /* <DEDUP_REMOVED lines=9> */
[----:B------:R1:W-:Y:S04]  /*43650*/  LDGSTS.E [R3+0x67180], desc[UR60][R16.64], P1 ;  /* 0x6718000010037fae */ /* 0x0003e8000892187c */
[----:B------:R1:W-:Y:S04]  /*43660*/  LDGSTS.E [R3+0x67580], desc[UR60][R14.64], P1 ;  /* 0x675800000e037fae */ /* 0x0003e8000892187c */
[----:B------:R1:W-:Y:S04]  /*43670*/  LDGSTS.E [R3+0x67980], desc[UR60][R12.64], P1 ;  /* 0x679800000c037fae */ /* 0x0003e8000892187c */
[----:B------:R1:W-:Y:S01]  /*43680*/  LDGSTS.E [R3+0x67d80], desc[UR60][R10.64], P1 ;  /* 0x67d800000a037fae */ /* 0x0003e2000892187c */
[----:B------:R-:W-:-:S03]  /*43690*/  IMAD.WIDE R190, R5, 0x4, R44 ;  /* 0x0000000405be7825 */ /* 0x000fc600078e022c */
[----:B------:R-:W4:Y:S04]  /*436a0*/  LDL.LU.64 R44, [R1+0xbf0] ;  /* 0x000bf000012c7983 */ /* 0x000f280000300a00 */
[----:B------:R-:W-:Y:S01]  /*436b0*/  LDGSTS.E [R4+0x40200], desc[UR60][R190.64], P1 ;  /* 0x40200000be047fae */ /* 0x000fe2000892187c */
[----:B--2---:R-:W-:-:S04]  /*436c0*/  IMAD.WIDE R198, R5, 0x4, R28 ;  /* 0x0000000405c67825 */ /* 0x004fc800078e021c */
[C---:B---3--:R-:W-:Y:S01]  /*436d0*/  IMAD.WIDE R214, R5.reuse, 0x4, R26 ;  /* 0x0000000405d67825 */ /* 0x048fe200078e021a */
[----:B------:R-:W2:Y:S04]  /*436e0*/  LDL.LU.64 R28, [R1+0xbb8] ;  /* 0x000bb800011c7983 */ /* 0x000ea80000300a00 */
[----:B------:R-:W3:Y:S01]  /*436f0*/  LDL.LU.64 R26, [R1+0xb80] ;  /* 0x000b8000011a7983 */ /* 0x000ee20000300a00 */
[----:B----4-:R-:W-:-:S04]  /*43700*/  IMAD.WIDE R240, R5, 0x4, R36 ;  /* 0x0000000405f07825 */ /* 0x010fc800078e0224 */
[C---:B------:R-:W-:Y:S01]  /*43710*/  IMAD.WIDE R120, R5.reuse, 0x4, R34 ;  /* 0x0000000405787825 */ /* 0x040fe200078e0222 */
[----:B------:R-:W4:Y:S04]  /*43720*/  LDL.LU.64 R36, [R1+0xb48] ;  /* 0x000b480001247983 */ /* 0x000f280000300a00 */
[----:B------:R-:W4:Y:S01]  /*43730*/  LDL.LU.64 R34, [R1+0xb10] ;  /* 0x000b100001227983 */ /* 0x000f220000300a00 */
[----:B------:R-:W-:-:S04]  /*43740*/  IMAD.WIDE R116, R5, 0x4, R24 ;  /* 0x0000000405747825 */ /* 0x000fc800078e0218 */
[C---:B------:R-:W-:Y:S01]  /*43750*/  IMAD.WIDE R122, R5.reuse, 0x4, R62 ;  /* 0x00000004057a7825 */ /* 0x040fe200078e023e */
[----:B------:R-:W4:Y:S03]  /*43760*/  LDL.LU.64 R24, [R1+0xad8] ;  /* 0x000ad80001187983 */ /* 0x000f260000300a00 */
[----:B------:R-:W-:-:S04]  /*43770*/  IMAD.WIDE R114, R5, 0x4, R48 ;  /* 0x0000000405727825 */ /* 0x000fc800078e0230 */
[----:B------:R-:W-:-:S04]  /*43780*/  IMAD.WIDE R118, R5, 0x4, R38 ;  /* 0x0000000405767825 */ /* 0x000fc800078e0226 */
[C---:B------:R-:W-:Y:S01]  /*43790*/  IMAD.WIDE R112, R5.reuse, 0x4, R32 ;  /* 0x0000000405707825 */ /* 0x040fe200078e0220 */
[----:B------:R-:W-:Y:S04]  /*437a0*/  STL.64 [R1+0x610], R122 ;  /* 0x0006107a01007387 */ /* 0x000fe80000100a00 */
[----:B------:R-:W4:Y:S04]  /*437b0*/  LDL.LU.64 R48, [R1+0xaa0] ;  /* 0x000aa00001307983 */ /* 0x000f280000300a00 */
[----:B------:R-:W-:Y:S04]  /*437c0*/  STL.64 [R1+0x638], R120 ;  /* 0x0006387801007387 */ /* 0x000fe80000100a00 */
        /* <DEDUP_REMOVED lines=12> */
[----:B------:R-:W-:-:S04]  /*43890*/  IMAD.WIDE R206, R5, 0x4, R64 ;  /* 0x0000000405ce7825 */ /* 0x000fc800078e0240 */
[C---:B------:R-:W-:Y:S01]  /*438a0*/  IMAD.WIDE R222, R5.reuse, 0x4, R42 ;  /* 0x0000000405de7825 */ /* 0x040fe200078e022a */
        /* <DEDUP_REMOVED lines=14> */
[----:B------:R-:W-:-:S05]  /*43990*/  IMAD.WIDE R104, R5, 0x4, R44 ;  /* 0x0000000405687825 */ /* 0x000fca00078e022c */
[----:B------:R-:W-:Y:S01]  /*439a0*/  LDGSTS.E [R4+0x43e00], desc[UR60][R104.64], P1 ;  /* 0x43e0000068047fae */ /* 0x000fe2000892187c */
        /* <DEDUP_REMOVED lines=23> */
[----:B------:R-:W-:-:S03]  /*43b20*/  IMAD.WIDE R90, R5, 0x4, R32 ;  /* 0x00000004055a7825 */ /* 0x000fc600078e0220 */
[----:B------:R-:W-:Y:S04]  /*43b30*/  STL.64 [R1+0x920], R94 ;  /* 0x0009205e01007387 */ /* 0x000fe80000100a00 */
[----:B------:R-:W4:Y:S01]  /*43b40*/  LDL.LU.64 R32, [R1+0x770] ;  /* 0x0007700001207983 */ /* 0x000f220000300a00 */
[----:B------:R-:W-:-:S03]  /*43b50*/  IMAD.WIDE R86, R5, 0x4, R40 ;  /* 0x0000000405567825 */ /* 0x000fc600078e0228 */
[----:B------:R-:W-:Y:S01]  /*43b60*/  STL.64 [R1+0x958], R92 ;  /* 0x0009585c01007387 */ /* 0x000fe20000100a00 */
[----:B------:R-:W-:-:S03]  /*43b70*/  IMAD.WIDE R84, R5, 0x4, R30 ;  /* 0x0000000405547825 */ /* 0x000fc600078e021e */
[----:B------:R-:W4:Y:S04]  /*43b80*/  LDL.LU.64 R40, [R1+0x730] ;  /* 0x0007300001287983 */ /* 0x000f280000300a00 */
        /* <DEDUP_REMOVED lines=23> */
[----:B------:R-:W-:Y:S04]  /*43d00*/  STL.64 [R1+0x14c8], R82 ;  /* 0x0014c85201007387 */ /* 0x000fe80000100a00 */
[----:B------:R-:W-:Y:S01]  /*43d10*/  STL.64 [R1+0x14f0], R80 ;  /* 0x0014f05001007387 */ /* 0x000fe20000100a00 */
[----:B------:R-:W-:-:S03]  /*43d20*/  IMAD.WIDE R72, R5, 0x4, R24 ;  /* 0x0000000405487825 */ /* 0x000fc600078e0218 */
[----:B------:R-:W4:Y:S04]  /*43d30*/  LDL.LU.64 R24, [R1+0x5b0] ;  /* 0x0005b00001187983 */ /* 0x000f280000300a00 */
[----:B------:R-:W-:Y:S01]  /*43d40*/  STL.64 [R1+0x1520], R78 ;  /* 0x0015204e01007387 */ /* 0x000fe20000100a00 */
[----:B------:R-:W-:-:S04]  /*43d50*/  IMAD.WIDE R70, R5, 0x4, R48 ;  /* 0x0000000405467825 */ /* 0x000fc800078e0230 */
[C---:B------:R-:W-:Y:S01]  /*43d60*/  IMAD.WIDE R74, R5.reuse, 0x4, R38 ;  /* 0x00000004054a7825 */ /* 0x040fe200078e0226 */
[----:B------:R-:W4:Y:S04]  /*43d70*/  LDL.LU.64 R48, [R1+0x570] ;  /* 0x0005700001307983 */ /* 0x000f280000300a00 */
[----:B------:R-:W-:Y:S01]  /*43d80*/  STL.64 [R1+0x1550], R76 ;  /* 0x0015504c01007387 */ /* 0x000fe20000100a00 */
[----:B------:R-:W-:-:S04]  /*43d90*/  IMAD.WIDE R68, R5, 0x4, R44 ;  /* 0x0000000405447825 */ /* 0x000fc800078e022c */
[C---:B------:R-:W-:Y:S01]  /*43da0*/  IMAD.WIDE R66, R5.reuse, 0x4, R66 ;  /* 0x0000000405427825 */ /* 0x040fe200078e0242 */
[----:B------:R-:W-:Y:S04]  /*43db0*/  STL.64 [R1+0x1578], R74 ;  /* 0x0015784a01007387 */ /* 0x000fe80000100a00 */
[----:B------:R-:W1:Y:S04]  /*43dc0*/  LDL.LU.64 R46, [R1+0x530] ;  /* 0x00053000012e7983 */ /* 0x000e680000300a00 */
[----:B------:R-:W-:Y:S04]  /*43dd0*/  STL.64 [R1+0x15a8], R72 ;  /* 0x0015a84801007387 */ /* 0x000fe80000100a00 */
[----:B------:R-:W4:Y:S01]  /*43de0*/  LDL.LU.64 R44, [R1+0x4f0] ;  /* 0x0004f000012c7983 */ /* 0x000f220000300a00 */
[----:B------:R-:W-:-:S03]  /*43df0*/  IMAD.WIDE R64, R5, 0x4, R32 ;  /* 0x0000000405407825 */ /* 0x000fc600078e0220 */
[----:B------:R-:W-:Y:S01]  /*43e00*/  STL.64 [R1+0x15d8], R70 ;  /* 0x0015d84601007387 */ /* 0x000fe20000100a00 */
[----:B------:R-:W-:-:S03]  /*43e10*/  IMAD.WIDE R62, R5, 0x4, R40 ;  /* 0x00000004053e7825 */ /* 0x000fc600078e0228 */
[----:B------:R-:W-:Y:S04]  /*43e20*/  STL.64 [R1+0x1600], R68 ;  /* 0x0016004401007387 */ /* 0x000fe80000100a00 */
[----:B------:R-:W4:Y:S04]  /*43e30*/  LDL.LU.64 R42, [R1+0x4b0] ;  /* 0x0004b000012a7983 */ /* 0x000f280000300a00 */
[----:B------:R-:W-:Y:S01]  /*43e40*/  STL.64 [R1+0x1640], R66 ;  /* 0x0016404201007387 */ /* 0x000fe20000100a00 */
[----:B------:R-:W-:-:S03]  /*43e50*/  IMAD.WIDE R60, R5, 0x4, R30 ;  /* 0x00000004053c7825 */ /* 0x000fc600078e021e */
[----:B------:R-:W4:Y:S04]  /*43e60*/  LDL.LU.64 R40, [R1+0x470] ;  /* 0x0004700001287983 */ /* 0x000f280000300a00 */
[----:B------:R-:W-:Y:S04]  /*43e70*/  STL.64 [R1+0x1680], R64 ;  /* 0x0016804001007387 */ /* 0x000fe80000100a00 */
[----:B------:R-:W-:Y:S04]  /*43e80*/  STL.64 [R1+0x16c0], R62 ;  /* 0x0016c03e01007387 */ /* 0x000fe80000100a00 */
[----:B------:R-:W4:Y:S04]  /*43e90*/  LDL.LU.64 R38, [R1+0x430] ;  /* 0x0004300001267983 */ /* 0x000f280000300a00 */
        /* <DEDUP_REMOVED lines=14> */
[----:B------:R2:W-:Y:S03]  /*43f80*/  LDGSTS.E [R4+0x61a00], desc[UR60][R58.64], P1 ;  /* 0x61a000003a047fae */ /* 0x0005e6000892187c */
[C---:B----4-:R-:W-:Y:S02]  /*43f90*/  IMAD.WIDE R54, R5.reuse, 0x4, R36 ;  /* 0x0000000405367825 */ /* 0x050fe400078e0224 */
[----:B------:R-:W3:Y:S04]  /*43fa0*/  LDL.LU.64 R36, [R1+0x3e8] ;  /* 0x0003e80001247983 */ /* 0x000ee80000300a00 */
[----:B------:R-:W-:Y:S01]  /*43fb0*/  STL.64 [R1+0x1700], R60 ;  /* 0x0017003c01007387 */ /* 0x000fe20000100a00 */
[----:B------:R-:W-:-:S04]  /*43fc0*/  IMAD.WIDE R52, R5, 0x4, R34 ;  /* 0x0000000405347825 */ /* 0x000fc800078e0222 */
[C---:B------:R-:W-:Y:S01]  /*43fd0*/  IMAD.WIDE R50, R5.reuse, 0x4, R24 ;  /* 0x0000000405327825 */ /* 0x040fe200078e0218 */
[----:B------:R-:W4:Y:S04]  /*43fe0*/  LDL.LU.64 R34, [R1+0x3a8] ;  /* 0x0003a80001227983 */ /* 0x000f280000300a00 */
[----:B------:R-:W2:Y:S04]  /*43ff0*/  LDL.LU.64 R32, [R1+0x368] ;  /* 0x0003680001207983 */ /* 0x000ea80000300a00 */
[----:B------:R-:W-:Y:S04]  /*44000*/  STL.64 [R1+0x1740], R58 ;  /* 0x0017403a01007387 */ /* 0x000fe80000100a00 */
[----:B------:R-:W2:Y:S04]  /*44010*/  LDL.LU.64 R24, [R1+0x328] ;  /* 0x0003280001187983 */ /* 0x000ea80000300a00 */
[----:B------:R-:W2:Y:S04]  /*44020*/  LDL.LU.64 R30, [R1+0x2e8] ;  /* 0x0002e800011e7983 */ /* 0x000ea80000300a00 */
[----:B------:R-:W-:Y:S04]  /*44030*/  STL.64 [R1+0x1780], R56 ;  /* 0x0017803801007387 */ /* 0x000fe80000100a00 */
[----:B------:R-:W2:Y:S04]  /*44040*/  LDL.LU.64 R28, [R1+0x2a8] ;  /* 0x0002a800011c7983 */ /* 0x000ea80000300a00 */
[----:B------:R-:W2:Y:S04]  /*44050*/  LDL.LU.64 R26, [R1+0x268] ;  /* 0x00026800011a7983 */ /* 0x000ea80000300a00 */
[----:B------:R-:W-:Y:S04]  /*44060*/  STL.64 [R1+0x17c0], R54 ;  /* 0x0017c03601007387 */ /* 0x000fe80000100a00 */
[----:B------:R-:W2:Y:S04]  /*44070*/  LDL.LU.64 R128, [R1+0x228] ;  /* 0x0002280001807983 */ /* 0x000ea80000300a00 */
[----:B------:R-:W2:Y:S04]  /*44080*/  LDL.LU.64 R134, [R1+0x1e8] ;  /* 0x0001e80001867983 */ /* 0x000ea80000300a00 */
[----:B------:R-:W-:Y:S01]  /*44090*/  STL.64 [R1+0x1860], R52 ;  /* 0x0018603401007387 */ /* 0x000fe20000100a00 */
[----:B------:R-:W-:-:S03]  /*440a0*/  IMAD.WIDE R48, R5, 0x4, R48 ;  /* 0x0000000405307825 */ /* 0x000fc600078e0230 */
[----:B------:R-:W2:Y:S04]  /*440b0*/  LDL.LU.64 R156, [R1+0x1a8] ;  /* 0x0001a800019c7983 */ /* 0x000ea80000300a00 */
[----:B------:R-:W2:Y:S04]  /*440c0*/  LDL.LU.64 R130, [R1+0x168] ;  /* 0x0001680001827983 */ /* 0x000ea80000300a00 */
[----:B------:R2:W-:Y:S04]  /*440d0*/  STL.64 [R1+0x1880], R50 ;  /* 0x0018803201007387 */ /* 0x0005e80000100a00 */
[----:B------:R-:W2:Y:S04]  /*440e0*/  LDL.LU.64 R138, [R1+0x128] ;  /* 0x00012800018a7983 */ /* 0x000ea80000300a00 */
[----:B------:R-:W2:Y:S04]  /*440f0*/  LDL.LU.64 R236, [R1+0xe8] ;  /* 0x0000e80001ec7983 */ /* 0x000ea80000300a00 */
[----:B------:R-:W-:Y:S04]  /*44100*/  STL.64 [R1+0x18a0], R48 ;  /* 0x0018a03001007387 */ /* 0x000fe80000100a00 */
[----:B------:R-:W2:Y:S04]  /*44110*/  LDL.LU.64 R124, [R1+0xa8] ;  /* 0x0000a800017c7983 */ /* 0x000ea80000300a00 */
[----:B------:R-:W2:Y:S01]  /*44120*/  LDL.LU.64 R126, [R1+0x68] ;  /* 0x00006800017e7983 */ /* 0x000ea20000300a00 */
[----:B-1----:R-:W-:-:S04]  /*44130*/  IMAD.WIDE R46, R5, 0x4, R46 ;  /* 0x00000004052e7825 */ /* 0x002fc800078e022e */
[----:B------:R-:W-:-:S04]  /*44140*/  IMAD.WIDE R44, R5, 0x4, R44 ;  /* 0x00000004052c7825 */ /* 0x000fc800078e022c */
[----:B------:R-:W-:-:S04]  /*44150*/  IMAD.WIDE R42, R5, 0x4, R42 ;  /* 0x00000004052a7825 */ /* 0x000fc800078e022a */
[----:B------:R-:W-:-:S04]  /*44160*/  IMAD.WIDE R40, R5, 0x4, R40 ;  /* 0x0000000405287825 */ /* 0x000fc800078e0228 */
[C---:B------:R-:W-:Y:S01]  /*44170*/  IMAD.WIDE R38, R5.reuse, 0x4, R38 ;  /* 0x0000000405267825 */ /* 0x040fe200078e0226 */
[----:B------:R-:W-:Y:S04]  /*44180*/  STL.64 [R1+0x18a8], R46 ;  /* 0x0018a82e01007387 */ /* 0x000fe80000100a00 */
[----:B------:R-:W-:Y:S04]  /*44190*/  STL.64 [R1+0x1b88], R44 ;  /* 0x001b882c01007387 */ /* 0x000fe80000100a00 */
[----:B------:R-:W-:Y:S04]  /*441a0*/  STL.64 [R1+0x1b80], R42 ;  /* 0x001b802a01007387 */ /* 0x000fe80000100a00 */
        /* <DEDUP_REMOVED lines=12> */
[----:B---3--:R-:W-:-:S04]  /*44270*/  IMAD.WIDE R36, R5, 0x4, R36 ;  /* 0x0000000405247825 */ /* 0x008fc800078e0224 */
[----:B----4-:R-:W-:-:S04]  /*44280*/  IMAD.WIDE R34, R5, 0x4, R34 ;  /* 0x0000000405227825 */ /* 0x010fc800078e0222 */
[----:B--2---:R-:W-:-:S04]  /*44290*/  IMAD.WIDE R32, R5, 0x4, R32 ;  /* 0x0000000405207825 */ /* 0x004fc800078e0220 */
[----:B------:R-:W-:-:S04]  /*442a0*/  IMAD.WIDE R24, R5, 0x4, R24 ;  /* 0x0000000405187825 */ /* 0x000fc800078e0218 */
        /* <DEDUP_REMOVED lines=21> */
[----:B------:R1:W-:Y:S04]  /*44400*/  STL.64 [R1+0x1b18], R16 ;  /* 0x001b181001007387 */ /* 0x0003e80000100a00 */
[----:B------:R1:W-:Y:S04]  /*44410*/  STL.64 [R1+0x1b10], R14 ;  /* 0x001b100e01007387 */ /* 0x0003e80000100a00 */
[----:B------:R1:W-:Y:S04]  /*44420*/  STL.64 [R1+0x1b08], R12 ;  /* 0x001b080c01007387 */ /* 0x0003e80000100a00 */
[----:B------:R1:W-:Y:S04]  /*44430*/  STL.64 [R1+0x1b00], R10 ;  /* 0x001b000a01007387 */ /* 0x0003e80000100a00 */
[----:B------:R1:W-:Y:S04]  /*44440*/  STL.64 [R1+0x1af8], R2 ;  /* 0x001af80201007387 */ /* 0x0003e80000100a00 */
[----:B------:R1:W-:Y:S04]  /*44450*/  LDGSTS.E [R4+0x64600], desc[UR60][R36.64], P1 ;  /* 0x6460000024047fae */ /* 0x0003e8000892187c */
[----:B------:R-:W4:Y:S04]  /*44460*/  LDL.LU.64 R50, [R1+0xf30] ;  /* 0x000f300001327983 */ /* 0x000f280000300a00 */
[----:B------:R1:W-:Y:S04]  /*44470*/  LDGSTS.E [R4+0x64a00], desc[UR60][R34.64], P1 ;  /* 0x64a0000022047fae */ /* 0x0003e8000892187c */
[----:B------:R1:W-:Y:S04]  /*44480*/  LDGSTS.E [R4+0x64e00], desc[UR60][R32.64], P1 ;  /* 0x64e0000020047fae */ /* 0x0003e8000892187c */
        /* <DEDUP_REMOVED lines=21> */
[----:B-1----:R-:W4:Y:S04]  /*445e0*/  LDL.LU.64 R30, [R1+0xc20] ;  /* 0x000c2000011e7983 */ /* 0x002f280000300a00 */
[----:B------:R-:W4:Y:S04]  /*445f0*/  LDL.LU.64 R44, [R1+0xbe8] ;  /* 0x000be800012c7983 */ /* 0x000f280000300a00 */
[----:B------:R-:W4:Y:S04]  /*44600*/  LDL.LU.64 R28, [R1+0xbb0] ;  /* 0x000bb000011c7983 */ /* 0x000f280000300a00 */
[----:B------:R-:W4:Y:S04]  /*44610*/  LDL.LU.64 R26, [R1+0xb78] ;  /* 0x000b7800011a7983 */ /* 0x000f280000300a00 */
[----:B------:R1:W-:Y:S04]  /*44620*/  LDGSTS.E [R4+0x67200], desc[UR60][R14.64], P1 ;  /* 0x672000000e047fae */ /* 0x0003e8000892187c */
[----:B------:R1:W-:Y:S04]  /*44630*/  LDGSTS.E [R4+0x67600], desc[UR60][R12.64], P1 ;  /* 0x676000000c047fae */ /* 0x0003e8000892187c */
[----:B------:R1:W-:Y:S04]  /*44640*/  LDGSTS.E [R4+0x67a00], desc[UR60][R10.64], P1 ;  /* 0x67a000000a047fae */ /* 0x0003e8000892187c */
[----:B------:R1:W-:Y:S01]  /*44650*/  LDGSTS.E [R4+0x67e00], desc[UR60][R2.64], P1 ;  /* 0x67e0000002047fae */ /* 0x0003e2000892187c */
[----:B--2---:R-:W-:-:S04]  /*44660*/  IMAD.WIDE R170, R5, 0x4, R36 ;  /* 0x0000000405aa7825 */ /* 0x004fc800078e0224 */
[C---:B---3--:R-:W-:Y:S01]  /*44670*/  IMAD.WIDE R182, R5.reuse, 0x4, R34 ;  /* 0x0000000405b67825 */ /* 0x048fe200078e0222 */
[----:B------:R-:W2:Y:S04]  /*44680*/  LDL.LU.64 R36, [R1+0xb40] ;  /* 0x000b400001247983 */ /* 0x000ea80000300a00 */
[----:B------:R-:W3:Y:S01]  /*44690*/  LDL.LU.64 R34, [R1+0xb08] ;  /* 0x000b080001227983 */ /* 0x000ee20000300a00 */
[----:B----4-:R-:W-:-:S03]  /*446a0*/  IMAD.WIDE R196, R5, 0x4, R24 ;  /* 0x0000000405c47825 */ /* 0x010fc600078e0218 */
[----:B------:R-:W4:Y:S01]  /*446b0*/  LDL.LU.64 R24, [R1+0xad0] ;  /* 0x000ad00001187983 */ /* 0x000f220000300a00 */
[----:B------:R-:W-:-:S03]  /*446c0*/  IMAD.WIDE R220, R5, 0x4, R48 ;  /* 0x0000000405dc7825 */ /* 0x000fc600078e0230 */
[----:B------:R-:W4:Y:S01]  /*446d0*/  LDL.LU.64 R48, [R1+0xa98] ;  /* 0x000a980001307983 */ /* 0x000f220000300a00 */
[----:B------:R-:W-:-:S04]  /*446e0*/  IMAD.WIDE R114, R5, 0x4, R32 ;  /* 0x0000000405727825 */ /* 0x000fc800078e0220 */
[C---:B------:R-:W-:Y:S01]  /*446f0*/  IMAD.WIDE R110, R5.reuse, 0x4, R66 ;  /* 0x00000004056e7825 */ /* 0x040fe200078e0242 */
[----:B------:R-:W4:Y:S03]  /*44700*/  LDL.LU.64 R32, [R1+0xa60] ;  /* 0x000a600001207983 */ /* 0x000f260000300a00 */
[C---:B------:R-:W-:Y:S01]  /*44710*/  IMAD.WIDE R112, R5.reuse, 0x4, R38 ;  /* 0x0000000405707825 */ /* 0x040fe200078e0226 */
[----:B------:R-:W4:Y:S03]  /*44720*/  LDL.LU.64 R66, [R1+0xa28] ;  /* 0x000a280001427983 */ /* 0x000f260000300a00 */
        /* <DEDUP_REMOVED lines=9> */
[----:B------:R-:W4:Y:S04]  /*447c0*/  LDL.LU.64 R28, [R1+0x980] ;  /* 0x00098000011c7983 */ /* 0x000f280000300a00 */
[----:B------:R-:W-:Y:S01]  /*447d0*/  STL.64 [R1+0x6b0], R108 ;  /* 0x0006b06c01007387 */ /* 0x000fe20000100a00 */
[----:B------:R-:W-:-:S03]  /*447e0*/  IMAD.WIDE R100, R5, 0x4, R26 ;  /* 0x0000000405647825 */ /* 0x000fc600078e021a */
[----:B------:R-:W4:Y:S04]  /*447f0*/  LDL.LU.64 R26, [R1+0x948] ;  /* 0x00094800011a7983 */ /* 0x000f280000300a00 */
[----:B------:R-:W-:Y:S01]  /*44800*/  STL.64 [R1+0x6d0], R106 ;  /* 0x0006d06a01007387 */ /* 0x000fe20000100a00 */
[----:B--2---:R-:W-:-:S04]  /*44810*/  IMAD.WIDE R98, R5, 0x4, R36 ;  /* 0x0000000405627825 */ /* 0x004fc800078e0224 */
[C---:B---3--:R-:W-:Y:S01]  /*44820*/  IMAD.WIDE R96, R5.reuse, 0x4, R34 ;  /* 0x0000000405607825 */ /* 0x048fe200078e0222 */
[----:B------:R-:W2:Y:S04]  /*44830*/  LDL.LU.64 R36, [R1+0x910] ;  /* 0x0009100001247983 */ /* 0x000ea80000300a00 */
[----:B------:R-:W-:Y:S04]  /*44840*/  STL.64 [R1+0x6f0], R104 ;  /* 0x0006f06801007387 */ /* 0x000fe80000100a00 */
[----:B------:R-:W3:Y:S04]  /*44850*/  LDL.LU.64 R34, [R1+0x8d8] ;  /* 0x0008d80001227983 */ /* 0x000ee80000300a00 */
[----:B------:R-:W-:Y:S01]  /*44860*/  STL.64 [R1+0x730], R102 ;  /* 0x0007306601007387 */ /* 0x000fe20000100a00 */
[----:B----4-:R-:W-:-:S03]  /*44870*/  IMAD.WIDE R94, R5, 0x4, R24 ;  /* 0x00000004055e7825 */ /* 0x010fc600078e0218 */
[----:B------:R-:W4:Y:S04]  /*44880*/  LDL.LU.64 R38, [R1+0x898] ;  /* 0x0008980001267983 */ /* 0x000f280000300a00 */
[----:B------:R-:W4:Y:S04]  /*44890*/  LDL.LU.64 R24, [R1+0x860] ;  /* 0x0008600001187983 */ /* 0x000f280000300a00 */
[----:B------:R-:W-:Y:S01]  /*448a0*/  STL.64 [R1+0x770], R100 ;  /* 0x0007706401007387 */ /* 0x000fe20000100a00 */
[----:B------:R-:W-:-:S03]  /*448b0*/  IMAD.WIDE R92, R5, 0x4, R48 ;  /* 0x00000004055c7825 */ /* 0x000fc600078e0230 */
        /* <DEDUP_REMOVED lines=8> */
[----:B------:R-:W4:Y:S01]  /*44940*/  LDL.LU.64 R32, [R1+0x768] ;  /* 0x0007680001207983 */ /* 0x000f220000300a00 */
[----:B------:R-:W-:-:S03]  /*44950*/  IMAD.WIDE R86, R5, 0x4, R40 ;  /* 0x0000000405567825 */ /* 0x000fc600078e0228 */
        /* <DEDUP_REMOVED lines=12> */
[----:B--2---:R-:W-:-:S04]  /*44a20*/  IMAD.WIDE R78, R5, 0x4, R36 ;  /* 0x00000004054e7825 */ /* 0x004fc800078e0224 */
[C---:B---3--:R-:W-:Y:S01]  /*44a30*/  IMAD.WIDE R76, R5.reuse, 0x4, R34 ;  /* 0x00000004054c7825 */ /* 0x048fe200078e0222 */
[----:B------:R-:W2:Y:S04]  /*44a40*/  LDL.LU.64 R36, [R1+0x628] ;  /* 0x0006280001247983 */ /* 0x000ea80000300a00 */
[----:B------:R-:W-:Y:S04]  /*44a50*/  STL.64 [R1+0x950], R84 ;  /* 0x0009505401007387 */ /* 0x000fe80000100a00 */
[----:B------:R-:W3:Y:S04]  /*44a60*/  LDL.LU.64 R34, [R1+0x5e8] ;  /* 0x0005e80001227983 */ /* 0x000ee80000300a00 */
[----:B------:R-:W-:Y:S04]  /*44a70*/  STL.64 [R1+0x980], R82 ;  /* 0x0009805201007387 */ /* 0x000fe80000100a00 */
[----:B------:R-:W-:Y:S01]  /*44a80*/  STL.64 [R1+0x948], R80 ;  /* 0x0009485001007387 */ /* 0x000fe20000100a00 */
[----:B----4-:R-:W-:-:S03]  /*44a90*/  IMAD.WIDE R72, R5, 0x4, R24 ;  /* 0x0000000405487825 */ /* 0x010fc600078e0218 */
[----:B------:R-:W4:Y:S04]  /*44aa0*/  LDL.LU.64 R24, [R1+0x5a8] ;  /* 0x0005a80001187983 */ /* 0x000f280000300a00 */
[----:B------:R-:W-:Y:S01]  /*44ab0*/  STL.64 [R1+0x988], R78 ;  /* 0x0009884e01007387 */ /* 0x000fe20000100a00 */
[----:B------:R-:W-:-:S03]  /*44ac0*/  IMAD.WIDE R70, R5, 0x4, R48 ;  /* 0x0000000405467825 */ /* 0x000fc600078e0230 */
[----:B------:R-:W4:Y:S01]  /*44ad0*/  LDL.LU.64 R48, [R1+0x568] ;  /* 0x0005680001307983 */ /* 0x000f220000300a00 */
[----:B------:R-:W-:-:S03]  /*44ae0*/  IMAD.WIDE R74, R5, 0x4, R38 ;  /* 0x00000004054a7825 */ /* 0x000fc600078e0226 */
[----:B------:R-:W-:Y:S01]  /*44af0*/  STL.64 [R1+0x1508], R76 ;  /* 0x0015084c01007387 */ /* 0x000fe20000100a00 */
[----:B------:R-:W-:-:S04]  /*44b00*/  IMAD.WIDE R188, R5, 0x4, R46 ;  /* 0x0000000405bc7825 */ /* 0x000fc800078e022e */
[C---:B------:R-:W-:Y:S01]  /*44b10*/  IMAD.WIDE R68, R5.reuse, 0x4, R44 ;  /* 0x0000000405447825 */ /* 0x040fe200078e022c */
[----:B------:R-:W-:Y:S04]  /*44b20*/  STL.64 [R1+0x1548], R74 ;  /* 0x0015484a01007387 */ /* 0x000fe80000100a00 */
[----:B------:R-:W4:Y:S01]  /*44b30*/  LDL.LU.64 R46, [R1+0x528] ;  /* 0x00052800012e7983 */ /* 0x000f220000300a00 */
[----:B------:R-:W-:-:S03]  /*44b40*/  IMAD.WIDE R66, R5, 0x4, R66 ;  /* 0x0000000405427825 */ /* 0x000fc600078e0242 */
[----:B------:R-:W-:Y:S01]  /*44b50*/  STL.64 [R1+0x1588], R72 ;  /* 0x0015884801007387 */ /* 0x000fe20000100a00 */
[----:B------:R-:W-:-:S03]  /*44b60*/  IMAD.WIDE R204, R5, 0x4, R64 ;  /* 0x0000000405cc7825 */ /* 0x000fc600078e0240 */
[----:B------:R-:W4:Y:S01]  /*44b70*/  LDL.LU.64 R44, [R1+0x4e8] ;  /* 0x0004e800012c7983 */ /* 0x000f220000300a00 */
[----:B------:R-:W-:-:S04]  /*44b80*/  IMAD.WIDE R236, R5, 0x4, R62 ;  /* 0x0000000405ec7825 */ /* 0x000fc800078e023e */
[C---:B------:R-:W-:Y:S01]  /*44b90*/  IMAD.WIDE R64, R5.reuse, 0x4, R32 ;  /* 0x0000000405407825 */ /* 0x040fe200078e0220 */
[----:B------:R-:W-:Y:S03]  /*44ba0*/  STL.64 [R1+0x15c8], R70 ;  /* 0x0015c84601007387 */ /* 0x000fe60000100a00 */
[----:B------:R-:W-:-:S04]  /*44bb0*/  IMAD.WIDE R212, R5, 0x4, R42 ;  /* 0x0000000405d47825 */ /* 0x000fc800078e022a */
[C---:B------:R-:W-:Y:S01]  /*44bc0*/  IMAD.WIDE R62, R5.reuse, 0x4, R40 ;  /* 0x00000004053e7825 */ /* 0x040fe200078e0228 */
[----:B------:R-:W-:Y:S04]  /*44bd0*/  STL.64 [R1+0x1608], R68 ;  /* 0x0016084401007387 */ /* 0x000fe80000100a00 */
[----:B------:R-:W4:Y:S04]  /*44be0*/  LDL.LU.64 R42, [R1+0x4a8] ;  /* 0x0004a800012a7983 */ /* 0x000f280000300a00 */
[----:B------:R-:W-:Y:S01]  /*44bf0*/  STL.64 [R1+0x1648], R66 ;  /* 0x0016484201007387 */ /* 0x000fe20000100a00 */
[----:B------:R-:W-:-:S03]  /*44c00*/  IMAD.WIDE R60, R5, 0x4, R30 ;  /* 0x00000004053c7825 */ /* 0x000fc600078e021e */
[----:B------:R-:W4:Y:S04]  /*44c10*/  LDL.LU.64 R40, [R1+0x468] ;  /* 0x0004680001287983 */ /* 0x000f280000300a00 */
[----:B------:R-:W-:Y:S04]  /*44c20*/  STL.64 [R1+0x1688], R64 ;  /* 0x0016884001007387 */ /* 0x000fe80000100a00 */
[----:B------:R-:W-:Y:S01]  /*44c30*/  STL.64 [R1+0x16c8], R62 ;  /* 0x0016c83e01007387 */ /* 0x000fe20000100a00 */
[----:B------:R-:W-:-:S03]  /*44c40*/  IMAD.WIDE R58, R5, 0x4, R28 ;  /* 0x00000004053a7825 */ /* 0x000fc600078e021c */
[----:B------:R-:W4:Y:S01]  /*44c50*/  LDL.LU.64 R38, [R1+0x428] ;  /* 0x0004280001267983 */ /* 0x000f220000300a00 */
[----:B------:R-:W-:-:S04]  /*44c60*/  IMAD.WIDE R56, R5, 0x4, R26 ;  /* 0x0000000405387825 */ /* 0x000fc800078e021a */
[----:B------:R-:W-:-:S05]  /*44c70*/  IMAD.WIDE R164, R5, 0x4, R50 ;  /* 0x0000000405a47825 */ /* 0x000fca00078e0232 */
        /* <DEDUP_REMOVED lines=39> */
[----:B------:R-:W-:Y:S01]  /*44ef0*/  LDGSTS.E [R8+0x61e80], desc[UR60][R56.64], P1 ;  /* 0x61e8000038087fae */ /* 0x000fe2000892187c */
[----:B--2---:R-:W-:-:S04]  /*44f00*/  IMAD.WIDE R54, R5, 0x4, R36 ;  /* 0x0000000405367825 */ /* 0x004fc800078e0224 */
[C---:B---3--:R-:W-:Y:S01]  /*44f10*/  IMAD.WIDE R52, R5.reuse, 0x4, R34 ;  /* 0x0000000405347825 */ /* 0x048fe200078e0222 */
[----:B------:R-:W2:Y:S04]  /*44f20*/  LDL.LU.64 R36, [R1+0x3e0] ;  /* 0x0003e00001247983 */ /* 0x000ea80000300a00 */
[----:B------:R-:W-:Y:S04]  /*44f30*/  STL.64 [R1+0x1708], R60 ;  /* 0x0017083c01007387 */ /* 0x000fe80000100a00 */
[----:B------:R-:W3:Y:S04]  /*44f40*/  LDL.LU.64 R34, [R1+0x3a0] ;  /* 0x0003a00001227983 */ /* 0x000ee80000300a00 */
[----:B------:R-:W3:Y:S04]  /*44f50*/  LDL.LU.64 R32, [R1+0x360] ;  /* 0x0003600001207983 */ /* 0x000ee80000300a00 */
[----:B------:R-:W-:Y:S04]  /*44f60*/  STL.64 [R1+0x1748], R58 ;  /* 0x0017483a01007387 */ /* 0x000fe80000100a00 */
[----:B------:R-:W3:Y:S04]  /*44f70*/  LDL.LU.64 R26, [R1+0x320] ;  /* 0x00032000011a7983 */ /* 0x000ee80000300a00 */
[----:B------:R-:W3:Y:S04]  /*44f80*/  LDL.LU.64 R30, [R1+0x2e0] ;  /* 0x0002e000011e7983 */ /* 0x000ee80000300a00 */
[----:B------:R-:W-:Y:S01]  /*44f90*/  STL.64 [R1+0x1788], R56 ;  /* 0x0017883801007387 */ /* 0x000fe20000100a00 */
[----:B----4-:R-:W-:-:S03]  /*44fa0*/  IMAD.WIDE R50, R5, 0x4, R24 ;  /* 0x0000000405327825 */ /* 0x010fc600078e0218 */
[----:B------:R-:W4:Y:S04]  /*44fb0*/  LDL.LU.64 R28, [R1+0x2a0] ;  /* 0x0002a000011c7983 */ /* 0x000f280000300a00 */
[----:B------:R-:W4:Y:S04]  /*44fc0*/  LDL.LU.64 R24, [R1+0x260] ;  /* 0x0002600001187983 */ /* 0x000f280000300a00 */
[----:B------:R1:W-:Y:S04]  /*44fd0*/  STL.64 [R1+0x17c8], R54 ;  /* 0x0017c83601007387 */ /* 0x0003e80000100a00 */
[----:B------:R-:W4:Y:S04]  /*44fe0*/  LDL.LU.64 R130, [R1+0x220] ;  /* 0x0002200001827983 */ /* 0x000f280000300a00 */
[----:B------:R-:W4:Y:S04]  /*44ff0*/  LDL.LU.64 R120, [R1+0x1e0] ;  /* 0x0001e00001787983 */ /* 0x000f280000300a00 */
[----:B------:R-:W-:Y:S01]  /*45000*/  STL.64 [R1+0x1868], R52 ;  /* 0x0018683401007387 */ /* 0x000fe20000100a00 */
[----:B------:R-:W-:-:S03]  /*45010*/  IMAD.WIDE R48, R5, 0x4, R48 ;  /* 0x0000000405307825 */ /* 0x000fc600078e0230 */
[----:B------:R-:W4:Y:S04]  /*45020*/  LDL.LU.64 R118, [R1+0x1a0] ;  /* 0x0001a00001767983 */ /* 0x000f280000300a00 */
[----:B------:R-:W4:Y:S04]  /*45030*/  LDL.LU.64 R116, [R1+0x160] ;  /* 0x0001600001747983 */ /* 0x000f280000300a00 */
[----:B------:R-:W-:Y:S04]  /*45040*/  STL.64 [R1+0x1888], R50 ;  /* 0x0018883201007387 */ /* 0x000fe80000100a00 */
[----:B------:R-:W1:Y:S04]  /*45050*/  LDL.LU.64 R138, [R1+0x120] ;  /* 0x00012000018a7983 */ /* 0x000e680000300a00 */
[----:B------:R-:W4:Y:S04]  /*45060*/  LDL.LU.64 R124, [R1+0xe0] ;  /* 0x0000e000017c7983 */ /* 0x000f280000300a00 */
[----:B------:R-:W-:Y:S04]  /*45070*/  STL.64 [R1+0x18b0], R48 ;  /* 0x0018b03001007387 */ /* 0x000fe80000100a00 */
[----:B------:R-:W4:Y:S04]  /*45080*/  LDL.LU.64 R122, [R1+0xa0] ;  /* 0x0000a000017a7983 */ /* 0x000f280000300a00 */
[----:B------:R-:W4:Y:S01]  /*45090*/  LDL.LU.64 R126, [R1+0x60] ;  /* 0x00006000017e7983 */ /* 0x000f220000300a00 */
[----:B------:R-:W-:-:S04]  /*450a0*/  IMAD.WIDE R46, R5, 0x4, R46 ;  /* 0x00000004052e7825 */ /* 0x000fc800078e022e */
[----:B------:R-:W-:-:S04]  /*450b0*/  IMAD.WIDE R44, R5, 0x4, R44 ;  /* 0x00000004052c7825 */ /* 0x000fc800078e022c */
[----:B------:R-:W-:-:S04]  /*450c0*/  IMAD.WIDE R42, R5, 0x4, R42 ;  /* 0x00000004052a7825 */ /* 0x000fc800078e022a */
[C---:B------:R-:W-:Y:S01]  /*450d0*/  IMAD.WIDE R40, R5.reuse, 0x4, R40 ;  /* 0x0000000405287825 */ /* 0x040fe200078e0228 */
[----:B------:R-:W-:Y:S04]  /*450e0*/  LDGSTS.E [R8+0x62280], desc[UR60][R54.64], P1 ;  /* 0x6228000036087fae */ /* 0x000fe8000892187c */
[----:B------:R-:W-:Y:S04]  /*450f0*/  STL.64 [R1+0x1938], R46 ;  /* 0x0019382e01007387 */ /* 0x000fe80000100a00 */
[----:B------:R-:W-:Y:S01]  /*45100*/  STL.64 [R1+0x1a20], R44 ;  /* 0x001a202c01007387 */ /* 0x000fe20000100a00 */
[----:B------:R-:W-:-:S03]  /*45110*/  IMAD.WIDE R38, R5, 0x4, R38 ;  /* 0x0000000405267825 */ /* 0x000fc600078e0226 */
[----:B------:R-:W-:Y:S04]  /*45120*/  STL.64 [R1+0x1a28], R42 ;  /* 0x001a282a01007387 */ /* 0x000fe80000100a00 */
[----:B------:R-:W-:Y:S04]  /*45130*/  STL.64 [R1+0x1a30], R40 ;  /* 0x001a302801007387 */ /* 0x000fe80000100a00 */
        /* <DEDUP_REMOVED lines=10> */
[----:B---3--:R-:W-:-:S04]  /*451e0*/  IMAD.WIDE R34, R5, 0x4, R34 ;  /* 0x0000000405227825 */ /* 0x008fc800078e0222 */
[----:B------:R-:W-:-:S04]  /*451f0*/  IMAD.WIDE R32, R5, 0x4, R32 ;  /* 0x0000000405207825 */ /* 0x000fc800078e0220 */
[----:B------:R-:W-:-:S04]  /*45200*/  IMAD.WIDE R26, R5, 0x4, R26 ;  /* 0x00000004051a7825 */ /* 0x000fc800078e021a */
[C---:B------:R-:W-:Y:S01]  /*45210*/  IMAD.WIDE R30, R5.reuse, 0x4, R30 ;  /* 0x00000004051e7825 */ /* 0x040fe200078e021e */
[----:B------:R-:W-:Y:S04]  /*45220*/  STL.64 [R1+0x1ab8], R36 ;  /* 0x001ab82401007387 */ /* 0x000fe80000100a00 */
[----:B------:R-:W-:Y:S01]  /*45230*/  STL.64 [R1+0x1ab0], R34 ;  /* 0x001ab02201007387 */ /* 0x000fe20000100a00 */
[----:B----4-:R-:W-:-:S04]  /*45240*/  IMAD.WIDE R28, R5, 0x4, R28 ;  /* 0x00000004051c7825 */ /* 0x010fc800078e021c */
[C---:B------:R-:W-:Y:S01]  /*45250*/  IMAD.WIDE R24, R5.reuse, 0x4, R24 ;  /* 0x0000000405187825 */ /* 0x040fe200078e0218 */
[----:B------:R-:W-:Y:S04]  /*45260*/  STL.64 [R1+0x1aa8], R32 ;  /* 0x001aa82001007387 */ /* 0x000fe80000100a00 */
[----:B------:R2:W-:Y:S01]  /*45270*/  STL.64 [R1+0x1aa0], R26 ;  /* 0x001aa01a01007387 */ /* 0x0005e20000100a00 */
[----:B------:R-:W-:-:S04]  /*45280*/  IMAD.WIDE R22, R5, 0x4, R130 ;  /* 0x0000000405167825 */ /* 0x000fc800078e0282 */
[C---:B------:R-:W-:Y:S01]  /*45290*/  IMAD.WIDE R20, R5.reuse, 0x4, R120 ;  /* 0x0000000405147825 */ /* 0x040fe200078e0278 */
[----:B------:R-:W-:Y:S04]  /*452a0*/  STL.64 [R1+0x1a98], R30 ;  /* 0x001a981e01007387 */ /* 0x000fe80000100a00 */
[----:B------:R-:W-:Y:S01]  /*452b0*/  STL.64 [R1+0x1a90], R28 ;  /* 0x001a901c01007387 */ /* 0x000fe20000100a00 */
[----:B------:R-:W-:-:S04]  /*452c0*/  IMAD.WIDE R18, R5, 0x4, R118 ;  /* 0x0000000405127825 */ /* 0x000fc800078e0276 */
[C---:B------:R-:W-:Y:S01]  /*452d0*/  IMAD.WIDE R16, R5.reuse, 0x4, R116 ;  /* 0x0000000405107825 */ /* 0x040fe200078e0274 */
[----:B------:R3:W-:Y:S03]  /*452e0*/  STL.64 [R1+0x1a88], R24 ;  /* 0x001a881801007387 */ /* 0x0007e60000100a00 */
[C---:B-1----:R-:W-:Y:S01]  /*452f0*/  IMAD.WIDE R14, R5.reuse, 0x4, R138 ;  /* 0x00000004050e7825 */ /* 0x042fe200078e028a */
[----:B------:R1:W-:Y:S03]  /*45300*/  STL.64 [R1+0x1a80], R22 ;  /* 0x001a801601007387 */ /* 0x0003e60000100a00 */
[C---:B------:R-:W-:Y:S01]  /*45310*/  IMAD.WIDE R12, R5.reuse, 0x4, R124 ;  /* 0x00000004050c7825 */ /* 0x040fe200078e027c */
[----:B------:R-:W-:Y:S03]  /*45320*/  STL.64 [R1+0x1a78], R20 ;  /* 0x001a781401007387 */ /* 0x000fe60000100a00 */
[C---:B------:R-:W-:Y:S01]  /*45330*/  IMAD.WIDE R10, R5.reuse, 0x4, R122 ;  /* 0x00000004050a7825 */ /* 0x040fe200078e027a */
[----:B------:R4:W-:Y:S03]  /*45340*/  STL.64 [R1+0x1a70], R18 ;  /* 0x001a701201007387 */ /* 0x0009e60000100a00 */
[C---:B------:R-:W-:Y:S01]  /*45350*/  IMAD.WIDE R2, R5.reuse, 0x4, R126 ;  /* 0x0000000405027825 */ /* 0x040fe200078e027e */
[----:B------:R4:W-:Y:S04]  /*45360*/  STL.64 [R1+0x1a68], R16 ;  /* 0x001a681001007387 */ /* 0x0009e80000100a00 */
[----:B------:R4:W-:Y:S04]  /*45370*/  STL.64 [R1+0x1a60], R14 ;  /* 0x001a600e01007387 */ /* 0x0009e80000100a00 */
[----:B------:R4:W-:Y:S04]  /*45380*/  STL.64 [R1+0x1a58], R12 ;  /* 0x001a580c01007387 */ /* 0x0009e80000100a00 */
[----:B------:R-:W-:Y:S04]  /*45390*/  LDGSTS.E [R8+0x64680], desc[UR60][R36.64], P1 ;  /* 0x6468000024087fae */ /* 0x000fe8000892187c */
[----:B------:R4:W-:Y:S04]  /*453a0*/  STL.64 [R1+0x1a50], R10 ;  /* 0x001a500a01007387 */ /* 0x0009e80000100a00 */
[----:B------:R-:W-:Y:S04]  /*453b0*/  LDGSTS.E [R8+0x64a80], desc[UR60][R34.64], P1 ;  /* 0x64a8000022087fae */ /* 0x000fe8000892187c */
[----:B------:R4:W-:Y:S04]  /*453c0*/  STL.64 [R1+0x1a48], R2 ;  /* 0x001a480201007387 */ /* 0x0009e80000100a00 */
[----:B------:R-:W-:Y:S04]  /*453d0*/  LDGSTS.E [R8+0x64e80], desc[UR60][R32.64], P1 ;  /* 0x64e8000020087fae */ /* 0x000fe8000892187c */
[----:B------:R-:W-:Y:S04]  /*453e0*/  LDGSTS.E [R8+0x65280], desc[UR60][R26.64], P1 ;  /* 0x652800001a087fae */ /* 0x000fe8000892187c */
[----:B------:R-:W4:Y:S04]  /*453f0*/  LDL.LU.64 R54, [R1+0xf28] ;  /* 0x000f280001367983 */ /* 0x000f280000300a00 */
[----:B------:R-:W-:Y:S04]  /*45400*/  LDGSTS.E [R8+0x65680], desc[UR60][R30.64], P1 ;  /* 0x656800001e087fae */ /* 0x000fe8000892187c */
[----:B------:R-:W-:Y:S04]  /*45410*/  LDGSTS.E [R8+0x65a80], desc[UR60][R28.64], P1 ;  /* 0x65a800001c087fae */ /* 0x000fe8000892187c */
[----:B------:R-:W-:Y:S04]  /*45420*/  LDGSTS.E [R8+0x65e80], desc[UR60][R24.64], P1 ;  /* 0x65e8000018087fae */ /* 0x000fe8000892187c */
[----:B------:R1:W-:Y:S04]  /*45430*/  LDGSTS.E [R8+0x66280], desc[UR60][R22.64], P1 ;  /* 0x6628000016087fae */ /* 0x0003e8000892187c */
[----:B------:R-:W-:Y:S04]  /*45440*/  LDGSTS.E [R8+0x66680], desc[UR60][R20.64], P1 ;  /* 0x6668000014087fae */ /* 0x000fe8000892187c */
[----:B------:R4:W-:Y:S04]  /*45450*/  LDGSTS.E [R8+0x66a80], desc[UR60][R18.64], P1 ;  /* 0x66a8000012087fae */ /* 0x0009e8000892187c */
[----:B------:R4:W-:Y:S04]  /*45460*/  LDGSTS.E [R8+0x66e80], desc[UR60][R16.64], P1 ;  /* 0x66e8000010087fae */ /* 0x0009e8000892187c */
[----:B------:R4:W-:Y:S04]  /*45470*/  LDGSTS.E [R8+0x67280], desc[UR60][R14.64], P1 ;  /* 0x672800000e087fae */ /* 0x0009e8000892187c */
[----:B--2---:R-:W1:Y:S04]  /*45480*/  LDL.LU.64 R26, [R1+0xef0] ;  /* 0x000ef000011a7983 */ /* 0x004e680000300a00 */
[----:B------:R-:W2:Y:S04]  /*45490*/  LDL.LU.64 R52, [R1+0xeb8] ;  /* 0x000eb80001347983 */ /* 0x000ea80000300a00 */
[----:B------:R-:W4:Y:S04]  /*454a0*/  LDL.LU.64 R50, [R1+0xe80] ;  /* 0x000e800001327983 */ /* 0x000f280000300a00 */
[----:B------:R-:W2:Y:S04]  /*454b0*/  LDL.LU.64 R34, [R1+0xe48] ;  /* 0x000e480001227983 */ /* 0x000ea80000300a00 */
[----:B------:R-:W4:Y:S04]  /*454c0*/  LDL.LU.64 R78, [R1+0xe10] ;  /* 0x000e1000014e7983 */ /* 0x000f280000300a00 */
[----:B------:R-:W4:Y:S04]  /*454d0*/  LDL.LU.64 R32, [R1+0xdd8] ;  /* 0x000dd80001207983 */ /* 0x000f280000300a00 */
[----:B------:R-:W4:Y:S04]  /*454e0*/  LDL.LU.64 R46, [R1+0xda0] ;  /* 0x000da000012e7983 */ /* 0x000f280000300a00 */
        /* <DEDUP_REMOVED lines=14> */
[----:B------:R3:W-:Y:S01]  /*455d0*/  LDGSTS.E [R8+0x67e80], desc[UR60][R2.64], P1 ;  /* 0x67e8000002087fae */ /* 0x0007e2000892187c */
[----:B-1----:R-:W-:-:S04]  /*455e0*/  IMAD.WIDE R22, R5, 0x4, R26 ;  /* 0x0000000405167825 */ /* 0x002fc800078e021a */
[C---:B--2---:R-:W-:Y:S01]  /*455f0*/  IMAD.WIDE R162, R5.reuse, 0x4, R34 ;  /* 0x0000000405a27825 */ /* 0x044fe200078e0222 */
[----:B------:R-:W2:Y:S04]  /*45600*/  LDL.LU.64 R26, [R1+0xac8] ;  /* 0x000ac800011a7983 */ /* 0x000ea80000300a00 */
[----:B------:R-:W2:Y:S01]  /*45610*/  LDL.LU.64 R34, [R1+0xa90] ;  /* 0x000a900001227983 */ /* 0x000ea20000300a00 */
[----:B----4-:R-:W-:-:S04]  /*45620*/  IMAD.WIDE R174, R5, 0x4, R32 ;  /* 0x0000000405ae7825 */ /* 0x010fc800078e0220 */
[C---:B---3--:R-:W-:Y:S01]  /*45630*/  IMAD.WIDE R186, R5.reuse, 0x4, R24 ;  /* 0x0000000405ba7825 */ /* 0x048fe200078e0218 */
[----:B------:R-:W3:Y:S04]  /*45640*/  LDL.LU.64 R32, [R1+0xa58] ;  /* 0x000a580001207983 */ /* 0x000ee80000300a00 */
[----:B------:R-:W4:Y:S01]  /*45650*/  LDL.LU.64 R24, [R1+0xa20] ;  /* 0x000a200001187983 */ /* 0x000f220000300a00 */
[----:B------:R-:W-:-:S03]  /*45660*/  IMAD.WIDE R202, R5, 0x4, R48 ;  /* 0x0000000405ca7825 */ /* 0x000fc600078e0230 */
[----:B------:R-:W3:Y:S01]  /*45670*/  LDL.LU.64 R48, [R1+0x9e8] ;  /* 0x0009e80001307983 */ /* 0x000ee20000300a00 */
[----:B------:R-:W-:-:S03]  /*45680*/  IMAD.WIDE R218, R5, 0x4, R66 ;  /* 0x0000000405da7825 */ /* 0x000fc600078e0242 */
[----:B------:R-:W3:Y:S01]  /*45690*/  LDL.LU.64 R66, [R1+0x9b0] ;  /* 0x0009b00001427983 */ /* 0x000ee20000300a00 */
[----:B------:R-:W-:-:S04]  /*456a0*/  IMAD.WIDE R110, R5, 0x4, R38 ;  /* 0x00000004056e7825 */ /* 0x000fc800078e0226 */
[----:B------:R-:W-:-:S04]  /*456b0*/  IMAD.WIDE R108, R5, 0x4, R40 ;  /* 0x00000004056c7825 */ /* 0x000fc800078e0228 */
[C---:B------:R-:W-:Y:S01]  /*456c0*/  IMAD.WIDE R104, R5.reuse, 0x4, R30 ;  /* 0x0000000405687825 */ /* 0x040fe200078e021e */
[----:B------:R-:W3:Y:S03]  /*456d0*/  LDL.LU.64 R40, [R1+0x978] ;  /* 0x0009780001287983 */ /* 0x000ee60000300a00 */
[C---:B------:R-:W-:Y:S01]  /*456e0*/  IMAD.WIDE R106, R5.reuse, 0x4, R44 ;  /* 0x00000004056a7825 */ /* 0x040fe200078e022c */
        /* <DEDUP_REMOVED lines=8> */
[----:B------:R-:W3:Y:S01]  /*45770*/  LDL.LU.64 R38, [R1+0x890] ;  /* 0x0008900001267983 */ /* 0x000ee20000300a00 */
[----:B--2---:R-:W-:-:S04]  /*45780*/  IMAD.WIDE R98, R5, 0x4, R26 ;  /* 0x0000000405627825 */ /* 0x004fc800078e021a */
[C---:B------:R-:W-:Y:S01]  /*45790*/  IMAD.WIDE R96, R5.reuse, 0x4, R34 ;  /* 0x0000000405607825 */ /* 0x040fe200078e0222 */
[----:B------:R-:W2:Y:S04]  /*457a0*/  LDL.LU.64 R26, [R1+0x858] ;  /* 0x00085800011a7983 */ /* 0x000ea80000300a00 */
[----:B------:R-:W-:Y:S04]  /*457b0*/  STL.64 [R1+0x690], R104 ;  /* 0x0006906801007387 */ /* 0x000fe80000100a00 */
[----:B------:R-:W2:Y:S04]  /*457c0*/  LDL.LU.64 R34, [R1+0x820] ;  /* 0x0008200001227983 */ /* 0x000ea80000300a00 */
[----:B------:R-:W-:Y:S04]  /*457d0*/  STL.64 [R1+0x6a8], R102 ;  /* 0x0006a86601007387 */ /* 0x000fe80000100a00 */
[----:B------:R-:W2:Y:S04]  /*457e0*/  LDL.LU.64 R44, [R1+0x7e0] ;  /* 0x0007e000012c7983 */ /* 0x000ea80000300a00 */
[----:B------:R-:W-:Y:S01]  /*457f0*/  STL.64 [R1+0x6e8], R100 ;  /* 0x0006e86401007387 */ /* 0x000fe20000100a00 */
[----:B----4-:R-:W-:-:S03]  /*45800*/  IMAD.WIDE R92, R5, 0x4, R24 ;  /* 0x00000004055c7825 */ /* 0x010fc600078e0218 */
[----:B------:R-:W4:Y:S04]  /*45810*/  LDL.LU.64 R24, [R1+0x7a0] ;  /* 0x0007a00001187983 */ /* 0x000f280000300a00 */
[----:B------:R-:W-:Y:S01]  /*45820*/  STL.64 [R1+0x728], R98 ;  /* 0x0007286201007387 */ /* 0x000fe20000100a00 */
[----:B---3--:R-:W-:-:S04]  /*45830*/  IMAD.WIDE R90, R5, 0x4, R48 ;  /* 0x00000004055a7825 */ /* 0x008fc800078e0230 */
[C---:B------:R-:W-:Y:S01]  /*45840*/  IMAD.WIDE R94, R5.reuse, 0x4, R32 ;  /* 0x00000004055e7825 */ /* 0x040fe200078e0220 */
        /* <DEDUP_REMOVED lines=19> */
[----:B------:R-:W-:Y:S01]  /*45980*/  STL.64 [R1+0x8d8], R84 ;  /* 0x0008d85401007387 */ /* 0x000fe20000100a00 */
[----:B------:R-:W-:-:S04]  /*45990*/  IMAD.WIDE R78, R5, 0x4, R38 ;  /* 0x00000004054e7825 */ /* 0x000fc800078e0226 */
[----:B--2---:R-:W-:-:S04]  /*459a0*/  IMAD.WIDE R76, R5, 0x4, R26 ;  /* 0x00000004054c7825 */ /* 0x004fc800078e021a */
[C---:B------:R-:W-:Y:S01]  /*459b0*/  IMAD.WIDE R74, R5.reuse, 0x4, R34 ;  /* 0x00000004054a7825 */ /* 0x040fe200078e0222 */
[----:B------:R-:W2:Y:S04]  /*459c0*/  LDL.LU.64 R26, [R1+0x5a0] ;  /* 0x0005a000011a7983 */ /* 0x000ea80000300a00 */
[----:B------:R-:W-:Y:S04]  /*459d0*/  STL.64 [R1+0x908], R82 ;  /* 0x0009085201007387 */ /* 0x000fe80000100a00 */
[----:B------:R-:W2:Y:S04]  /*459e0*/  LDL.LU.64 R34, [R1+0x560] ;  /* 0x0005600001227983 */ /* 0x000ea80000300a00 */
[----:B------:R-:W-:Y:S04]  /*459f0*/  STL.64 [R1+0x8d0], R80 ;  /* 0x0008d05001007387 */ /* 0x000fe80000100a00 */
[----:B------:R-:W-:Y:S01]  /*45a00*/  STL.64 [R1+0x890], R78 ;  /* 0x0008904e01007387 */ /* 0x000fe20000100a00 */
[----:B----4-:R-:W-:-:S03]  /*45a10*/  IMAD.WIDE R70, R5, 0x4, R24 ;  /* 0x0000000405467825 */ /* 0x010fc600078e0218 */
[----:B------:R-:W4:Y:S01]  /*45a20*/  LDL.LU.64 R24, [R1+0x520] ;  /* 0x0005200001187983 */ /* 0x000f220000300a00 */
[----:B------:R-:W-:-:S03]  /*45a30*/  IMAD.WIDE R72, R5, 0x4, R44 ;  /* 0x0000000405487825 */ /* 0x000fc600078e022c */
[----:B------:R-:W-:Y:S01]  /*45a40*/  STL.64 [R1+0x910], R76 ;  /* 0x0009104c01007387 */ /* 0x000fe20000100a00 */
[----:B---3--:R-:W-:-:S03]  /*45a50*/  IMAD.WIDE R68, R5, 0x4, R48 ;  /* 0x0000000405447825 */ /* 0x008fc600078e0230 */
[----:B------:R-:W3:Y:S04]  /*45a60*/  LDL.LU.64 R48, [R1+0x4e0] ;  /* 0x0004e00001307983 */ /* 0x000ee80000300a00 */
[----:B------:R-:W-:Y:S01]  /*45a70*/  STL.64 [R1+0x940], R74 ;  /* 0x0009404a01007387 */ /* 0x000fe20000100a00 */
[----:B------:R-:W-:-:S04]  /*45a80*/  IMAD.WIDE R180, R5, 0x4, R46 ;  /* 0x0000000405b47825 */ /* 0x000fc800078e022e */
[C---:B------:R-:W-:Y:S01]  /*45a90*/  IMAD.WIDE R66, R5.reuse, 0x4, R66 ;  /* 0x0000000405427825 */ /* 0x040fe200078e0242 */
[----:B------:R-:W-:Y:S04]  /*45aa0*/  STL.64 [R1+0x978], R72 ;  /* 0x0009784801007387 */ /* 0x000fe80000100a00 */
[----:B------:R-:W3:Y:S01]  /*45ab0*/  LDL.LU.64 R46, [R1+0x4a0] ;  /* 0x0004a000012e7983 */ /* 0x000ee20000300a00 */
[----:B------:R-:W-:-:S03]  /*45ac0*/  IMAD.WIDE R194, R5, 0x4, R64 ;  /* 0x0000000405c27825 */ /* 0x000fc600078e0240 */
[----:B------:R-:W-:Y:S01]  /*45ad0*/  STL.64 [R1+0x1650], R70 ;  /* 0x0016504601007387 */ /* 0x000fe20000100a00 */
[----:B------:R-:W-:-:S03]  /*45ae0*/  IMAD.WIDE R64, R5, 0x4, R32 ;  /* 0x0000000405407825 */ /* 0x000fc600078e0220 */
[----:B------:R-:W3:Y:S04]  /*45af0*/  LDL.LU.64 R44, [R1+0x460] ;  /* 0x00046000012c7983 */ /* 0x000ee80000300a00 */
[----:B------:R-:W-:Y:S01]  /*45b00*/  STL.64 [R1+0x1690], R68 ;  /* 0x0016904401007387 */ /* 0x000fe20000100a00 */
[----:B------:R-:W-:-:S04]  /*45b10*/  IMAD.WIDE R210, R5, 0x4, R42 ;  /* 0x0000000405d27825 */ /* 0x000fc800078e022a */
[C---:B------:R-:W-:Y:S01]  /*45b20*/  IMAD.WIDE R228, R5.reuse, 0x4, R62 ;  /* 0x0000000405e47825 */ /* 0x040fe200078e023e */
[----:B------:R-:W-:Y:S03]  /*45b30*/  STL.64 [R1+0x16d0], R66 ;  /* 0x0016d04201007387 */ /* 0x000fe60000100a00 */
[C---:B------:R-:W-:Y:S01]  /*45b40*/  IMAD.WIDE R62, R5.reuse, 0x4, R40 ;  /* 0x00000004053e7825 */ /* 0x040fe200078e0228 */
[----:B------:R-:W3:Y:S04]  /*45b50*/  LDL.LU.64 R42, [R1+0x420] ;  /* 0x00042000012a7983 */ /* 0x000ee80000300a00 */
[----:B------:R-:W3:Y:S04]  /*45b60*/  LDL.LU.64 R40, [R1+0x3d8] ;  /* 0x0003d80001287983 */ /* 0x000ee80000300a00 */
[----:B------:R-:W-:Y:S01]  /*45b70*/  STL.64 [R1+0x1710], R64 ;  /* 0x0017104001007387 */ /* 0x000fe20000100a00 */
[----:B------:R-:W-:-:S04]  /*45b80*/  IMAD.WIDE R60, R5, 0x4, R30 ;  /* 0x00000004053c7825 */ /* 0x000fc800078e021e */
[C---:B------:R-:W-:Y:S01]  /*45b90*/  IMAD.WIDE R56, R5.reuse, 0x4, R36 ;  /* 0x0000000405387825 */ /* 0x040fe200078e0224 */
[----:B------:R-:W3:Y:S04]  /*45ba0*/  LDL.LU.64 R38, [R1+0x398] ;  /* 0x0003980001267983 */ /* 0x000ee80000300a00 */
[----:B------:R-:W3:Y:S04]  /*45bb0*/  LDL.LU.64 R36, [R1+0x358] ;  /* 0x0003580001247983 */ /* 0x000ee80000300a00 */
[----:B------:R-:W-:Y:S01]  /*45bc0*/  STL.64 [R1+0x1750], R62 ;  /* 0x0017503e01007387 */ /* 0x000fe20000100a00 */
[----:B------:R-:W-:-:S03]  /*45bd0*/  IMAD.WIDE R58, R5, 0x4, R28 ;  /* 0x00000004053a7825 */ /* 0x000fc600078e021c */
[----:B------:R-:W3:Y:S01]  /*45be0*/  LDL.LU.64 R30, [R1+0x318] ;  /* 0x00031800011e7983 */ /* 0x000ee20000300a00 */
[----:B------:R-:W-:-:S03]  /*45bf0*/  IMAD.WIDE R154, R5, 0x4, R52 ;  /* 0x00000004059a7825 */ /* 0x000fc600078e0234 */
[----:B------:R-:W3:Y:S04]  /*45c00*/  LDL.LU.64 R28, [R1+0x2d8] ;  /* 0x0002d800011c7983 */ /* 0x000ee80000300a00 */
        /* <DEDUP_REMOVED lines=45> */
[----:B--2---:R-:W-:-:S03]  /*45ee0*/  IMAD.WIDE R52, R5, 0x4, R34 ;  /* 0x0000000405347825 */ /* 0x004fc600078e0222 */
[----:B------:R-:W2:Y:S04]  /*45ef0*/  LDL.LU.64 R34, [R1+0x298] ;  /* 0x0002980001227983 */ /* 0x000ea80000300a00 */
[----:B------:R-:W2:Y:S01]  /*45f00*/  LDL.LU.64 R32, [R1+0x258] ;  /* 0x0002580001207983 */ /* 0x000ea20000300a00 */
[----:B------:R-:W-:-:S03]  /*45f10*/  IMAD.WIDE R54, R5, 0x4, R26 ;  /* 0x0000000405367825 */ /* 0x000fc600078e021a */
[----:B------:R-:W-:Y:S01]  /*45f20*/  STL.64 [R1+0x17d0], R58 ;  /* 0x0017d03a01007387 */ /* 0x000fe20000100a00 */
[----:B----4-:R-:W-:-:S03]  /*45f30*/  IMAD.WIDE R50, R5, 0x4, R24 ;  /* 0x0000000405327825 */ /* 0x010fc600078e0218 */
        /* <DEDUP_REMOVED lines=10> */
[----:B------:R-:W4:Y:S01]  /*45fe0*/  LDL.LU.64 R126, [R1+0x28] ;  /* 0x00002800017e7983 */ /* 0x000f220000300a00 */
[----:B---3--:R-:W-:-:S04]  /*45ff0*/  IMAD.WIDE R48, R5, 0x4, R48 ;  /* 0x0000000405307825 */ /* 0x008fc800078e0230 */
[----:B------:R-:W-:-:S04]  /*46000*/  IMAD.WIDE R46, R5, 0x4, R46 ;  /* 0x00000004052e7825 */ /* 0x000fc800078e022e */
[----:B------:R-:W-:-:S04]  /*46010*/  IMAD.WIDE R44, R5, 0x4, R44 ;  /* 0x00000004052c7825 */ /* 0x000fc800078e022c */
[C---:B------:R-:W-:Y:S01]  /*46020*/  IMAD.WIDE R42, R5.reuse, 0x4, R42 ;  /* 0x00000004052a7825 */ /* 0x040fe200078e022a */
[----:B------:R-:W-:Y:S03]  /*46030*/  STL.64 [R1+0x1980], R50 ;  /* 0x0019803201007387 */ /* 0x000fe60000100a00 */
[C---:B------:R-:W-:Y:S01]  /*46040*/  IMAD.WIDE R40, R5.reuse, 0x4, R40 ;  /* 0x0000000405287825 */ /* 0x040fe200078e0228 */
[----:B------:R-:W-:Y:S04]  /*46050*/  STL.64 [R1+0x1988], R48 ;  /* 0x0019883001007387 */ /* 0x000fe80000100a00 */
[----:B------:R-:W-:Y:S01]  /*46060*/  STL.64 [R1+0x1990], R46 ;  /* 0x0019902e01007387 */ /* 0x000fe20000100a00 */
[----:B------:R-:W-:-:S04]  /*46070*/  IMAD.WIDE R38, R5, 0x4, R38 ;  /* 0x0000000405267825 */ /* 0x000fc800078e0226 */
[C---:B------:R-:W-:Y:S01]  /*46080*/  IMAD.WIDE R36, R5.reuse, 0x4, R36 ;  /* 0x0000000405247825 */ /* 0x040fe200078e0224 */
[----:B------:R-:W-:Y:S04]  /*46090*/  STL.64 [R1+0x1998], R44 ;  /* 0x0019982c01007387 */ /* 0x000fe80000100a00 */
[----:B------:R-:W-:Y:S01]  /*460a0*/  STL.64 [R1+0x19a0], R42 ;  /* 0x0019a02a01007387 */ /* 0x000fe20000100a00 */
[----:B------:R-:W-:-:S03]  /*460b0*/  IMAD.WIDE R30, R5, 0x4, R30 ;  /* 0x00000004051e7825 */ /* 0x000fc600078e021e */
[----:B------:R-:W-:Y:S01]  /*460c0*/  STL.64 [R1+0x19a8], R40 ;  /* 0x0019a82801007387 */ /* 0x000fe20000100a00 */
[----:B------:R-:W-:-:S03]  /*460d0*/  IMAD.WIDE R28, R5, 0x4, R28 ;  /* 0x00000004051c7825 */ /* 0x000fc600078e021c */
[----:B------:R-:W-:Y:S04]  /*460e0*/  STL.64 [R1+0x19b0], R38 ;  /* 0x0019b02601007387 */ /* 0x000fe80000100a00 */
[----:B------:R-:W-:Y:S04]  /*460f0*/  STL.64 [R1+0x19b8], R36 ;  /* 0x0019b82401007387 */ /* 0x000fe80000100a00 */
[----:B------:R1:W-:Y:S04]  /*46100*/  STL.64 [R1+0x19c0], R30 ;  /* 0x0019c01e01007387 */ /* 0x0003e80000100a00 */
[----:B------:R-:W-:Y:S04]  /*46110*/  LDGSTS.E [R244+0x62b00], desc[UR60][R54.64], P1 ;  /* 0x62b0000036f47fae */ /* 0x000fe8000892187c */
[----:B------:R3:W-:Y:S04]  /*46120*/  STL.64 [R1+0x19c8], R28 ;  /* 0x0019c81c01007387 */ /* 0x0007e80000100a00 */
        /* <DEDUP_REMOVED lines=12> */
[----:B------:R-:W-:-:S04]  /*461f0*/  IMAD.WIDE R32, R5, 0x4, R32 ;  /* 0x0000000405207825 */ /* 0x000fc800078e0220 */
[----:B----4-:R-:W-:-:S04]  /*46200*/  IMAD.WIDE R26, R5, 0x4, R26 ;  /* 0x00000004051a7825 */ /* 0x010fc800078e021a */
[----:B------:R-:W-:-:S04]  /*46210*/  IMAD.WIDE R24, R5, 0x4, R24 ;  /* 0x0000000405187825 */ /* 0x000fc800078e0218 */
        /* <DEDUP_REMOVED lines=9> */
[----:B------:R-:W-:Y:S03]  /*462b0*/  STL.64 [R1+0x1a08], R20 ;  /* 0x001a081401007387 */ /* 0x000fe60000100a00 */
[C---:B------:R-:W-:Y:S01]  /*462c0*/  IMAD.WIDE R2, R5.reuse, 0x4, R126 ;  /* 0x0000000405027825 */ /* 0x040fe200078e027e */
[----:B------:R-:W-:Y:S04]  /*462d0*/  STL.64 [R1+0x1a00], R16 ;  /* 0x001a001001007387 */ /* 0x000fe80000100a00 */
[----:B------:R-:W-:Y:S04]  /*462e0*/  STL.64 [R1+0x19f8], R14 ;  /* 0x0019f80e01007387 */ /* 0x000fe80000100a00 */
[----:B------:R-:W-:Y:S04]  /*462f0*/  STL.64 [R1+0x19f0], R12 ;  /* 0x0019f00c01007387 */ /* 0x000fe80000100a00 */
[----:B------:R-:W-:Y:S04]  /*46300*/  STL.64 [R1+0x19e8], R10 ;  /* 0x0019e80a01007387 */ /* 0x000fe80000100a00 */
[----:B------:R4:W-:Y:S04]  /*46310*/  STL.64 [R1+0x19e0], R2 ;  /* 0x0019e00201007387 */ /* 0x0009e80000100a00 */
[----:B-1----:R-:W4:Y:S04]  /*46320*/  LDL.LU.64 R30, [R1+0xf20] ;  /* 0x000f2000011e7983 */ /* 0x002f280000300a00 */
[----:B---3--:R-:W3:Y:S04]  /*46330*/  LDL.LU.64 R28, [R1+0xee8] ;  /* 0x000ee800011c7983 */ /* 0x008ee80000300a00 */
[----:B------:R-:W3:Y:S04]  /*46340*/  LDL.LU.64 R56, [R1+0xeb0] ;  /* 0x000eb00001387983 */ /* 0x000ee80000300a00 */
[----:B------:R-:W3:Y:S04]  /*46350*/  LDL.LU.64 R54, [R1+0xe78] ;  /* 0x000e780001367983 */ /* 0x000ee80000300a00 */
[----:B------:R-:W3:Y:S04]  /*46360*/  LDL.LU.64 R36, [R1+0xe40] ;  /* 0x000e400001247983 */ /* 0x000ee80000300a00 */
[----:B------:R-:W-:Y:S04]  /*46370*/  LDGSTS.E [R244+0x65b00], desc[UR60][R34.64], P1 ;  /* 0x65b0000022f47fae */ /* 0x000fe8000892187c */
        /* <DEDUP_REMOVED lines=9> */
[----:B--2---:R-:W2:Y:S04]  /*46410*/  LDL.LU.64 R34, [R1+0xdd0] ;  /* 0x000dd00001227983 */ /* 0x004ea80000300a00 */
[----:B------:R-:W2:Y:S04]  /*46420*/  LDL.LU.64 R50, [R1+0xd98] ;  /* 0x000d980001327983 */ /* 0x000ea80000300a00 */
[----:B------:R1:W-:Y:S04]  /*46430*/  LDGSTS.E [R244+0x67f00], desc[UR60][R2.64], P1 ;  /* 0x67f0000002f47fae */ /* 0x0003e8000892187c */
        /* <DEDUP_REMOVED lines=12> */
[----:B-1----:R-:W-:-:S03]  /*46500*/  IMAD.WIDE R2, R5, 0x4, R30 ;  /* 0x0000000405027825 */ /* 0x002fc600078e021e */
[----:B------:R-:W4:Y:S01]  /*46510*/  LDL.LU.64 R30, [R1+0xac0] ;  /* 0x000ac000011e7983 */ /* 0x000f220000300a00 */
[----:B---3--:R-:W-:-:S03]  /*46520*/  IMAD.WIDE R10, R5, 0x4, R28 ;  /* 0x00000004050a7825 */ /* 0x008fc600078e021c */
[----:B------:R-:W3:Y:S04]  /*46530*/  LDL.LU.64 R32, [R1+0xa88] ;  /* 0x000a880001207983 */ /* 0x000ee80000300a00 */
[----:B------:R-:W3:Y:S01]  /*46540*/  LDL.LU.64 R28, [R1+0xa50] ;  /* 0x000a5000011c7983 */ /* 0x000ee20000300a00 */
[----:B------:R-:W-:-:S04]  /*46550*/  IMAD.WIDE R16, R5, 0x4, R36 ;  /* 0x0000000405107825 */ /* 0x000fc800078e0224 */
[C---:B------:R-:W-:Y:S01]  /*46560*/  IMAD.WIDE R12, R5.reuse, 0x4, R56 ;  /* 0x00000004050c7825 */ /* 0x040fe200078e0238 */
[----:B------:R-:W3:Y:S03]  /*46570*/  LDL.LU.64 R36, [R1+0xa18] ;  /* 0x000a180001247983 */ /* 0x000ee60000300a00 */
[----:B------:R-:W-:-:S04]  /*46580*/  IMAD.WIDE R14, R5, 0x4, R54 ;  /* 0x00000004050e7825 */ /* 0x000fc800078e0236 */
[C---:B------:R-:W-:Y:S01]  /*46590*/  IMAD.WIDE R20, R5.reuse, 0x4, R52 ;  /* 0x0000000405147825 */ /* 0x040fe200078e0234 */
[----:B------:R-:W-:Y:S04]  /*465a0*/  LDGSTS.E [R245+0x40380], desc[UR60][R2.64], P1 ;  /* 0x4038000002f57fae */ /* 0x000fe8000892187c */
[----:B------:R-:W-:Y:S01]  /*465b0*/  LDGSTS.E [R245+0x40780], desc[UR60][R10.64], P1 ;  /* 0x407800000af57fae */ /* 0x000fe2000892187c */
[----:B--2---:R-:W-:-:S04]  /*465c0*/  IMAD.WIDE R152, R5, 0x4, R34 ;  /* 0x0000000405987825 */ /* 0x004fc800078e0222 */
[C---:B------:R-:W-:Y:S01]  /*465d0*/  IMAD.WIDE R156, R5.reuse, 0x4, R50 ;  /* 0x00000004059c7825 */ /* 0x040fe200078e0232 */
[----:B------:R-:W2:Y:S04]  /*465e0*/  LDL.LU.64 R34, [R1+0x9e0] ;  /* 0x0009e00001227983 */ /* 0x000ea80000300a00 */
[----:B------:R-:W-:Y:S04]  /*465f0*/  LDGSTS.E [R245+0x40b80], desc[UR60][R12.64], P1 ;  /* 0x40b800000cf57fae */ /* 0x000fe8000892187c */
[----:B------:R-:W-:Y:S01]  /*46600*/  LDGSTS.E [R245+0x40f80], desc[UR60][R14.64], P1 ;  /* 0x40f800000ef57fae */ /* 0x000fe2000892187c */
[----:B----4-:R-:W-:-:S04]  /*46610*/  IMAD.WIDE R160, R5, 0x4, R26 ;  /* 0x0000000405a07825 */ /* 0x010fc800078e021a */
[C---:B------:R-:W-:Y:S01]  /*46620*/  IMAD.WIDE R166, R5.reuse, 0x4, R78 ;  /* 0x0000000405a67825 */ /* 0x040fe200078e024e */
[----:B------:R-:W4:Y:S03]  /*46630*/  LDL.LU.64 R26, [R1+0x9a8] ;  /* 0x0009a800011a7983 */ /* 0x000f260000300a00 */
[C---:B------:R-:W-:Y:S02]  /*46640*/  IMAD.WIDE R172, R5.reuse, 0x4, R24 ;  /* 0x0000000405ac7825 */ /* 0x040fe400078e0218 */
[----:B------:R-:W4:Y:S02]  /*46650*/  LDL.LU.64 R24, [R1+0x970] ;  /* 0x0009700001187983 */ /* 0x000f240000300a00 */
[----:B------:R-:W-:-:S04]  /*46660*/  IMAD.WIDE R184, R5, 0x4, R66 ;  /* 0x0000000405b87825 */ /* 0x000fc800078e0242 */
[C---:B------:R-:W-:Y:S01]  /*46670*/  IMAD.WIDE R200, R5.reuse, 0x4, R40 ;  /* 0x0000000405c87825 */ /* 0x040fe200078e0228 */
[----:B------:R-:W4:Y:S04]  /*46680*/  LDL.LU.64 R66, [R1+0x938] ;  /* 0x0009380001427983 */ /* 0x000f280000300a00 */
[----:B------:R-:W4:Y:S01]  /*46690*/  LDL.LU.64 R40, [R1+0x900] ;  /* 0x0009000001287983 */ /* 0x000f220000300a00 */
[----:B------:R-:W-:-:S04]  /*466a0*/  IMAD.WIDE R216, R5, 0x4, R38 ;  /* 0x0000000405d87825 */ /* 0x000fc800078e0226 */
        /* <DEDUP_REMOVED lines=25> */
[----:B------:R-:W-:-:S04]  /*46840*/  IMAD.WIDE R110, R5, 0x4, R30 ;  /* 0x00000004056e7825 */ /* 0x000fc800078e021e */
[C---:B---3--:R-:W-:Y:S01]  /*46850*/  IMAD.WIDE R108, R5.reuse, 0x4, R32 ;  /* 0x00000004056c7825 */ /* 0x048fe200078e0220 */
[----:B------:R-:W3:Y:S03]  /*46860*/  LDL.LU.64 R30, [R1+0x818] ;  /* 0x00081800011e7983 */ /* 0x000ee60000300a00 */
[C---:B------:R-:W-:Y:S01]  /*46870*/  IMAD.WIDE R106, R5.reuse, 0x4, R28 ;  /* 0x00000004056a7825 */ /* 0x040fe200078e021c */
[----:B------:R-:W3:Y:S04]  /*46880*/  LDL.LU.64 R32, [R1+0x7d8] ;  /* 0x0007d80001207983 */ /* 0x000ee80000300a00 */
[----:B------:R-:W3:Y:S04]  /*46890*/  LDL.LU.64 R28, [R1+0x798] ;  /* 0x00079800011c7983 */ /* 0x000ee80000300a00 */
[----:B------:R-:W-:Y:S01]  /*468a0*/  STL.64 [R1+0x620], R112 ;  /* 0x0006207001007387 */ /* 0x000fe20000100a00 */
[----:B------:R-:W-:-:S03]  /*468b0*/  IMAD.WIDE R104, R5, 0x4, R36 ;  /* 0x0000000405687825 */ /* 0x000fc600078e0224 */
[----:B------:R-:W3:Y:S04]  /*468c0*/  LDL.LU.64 R36, [R1+0x758] ;  /* 0x0007580001247983 */ /* 0x000ee80000300a00 */
[----:B------:R-:W-:Y:S04]  /*468d0*/  STL.64 [R1+0x650], R110 ;  /* 0x0006506e01007387 */ /* 0x000fe80000100a00 */
[----:B------:R-:W-:Y:S04]  /*468e0*/  LDGSTS.E [R245+0x45380], desc[UR60][R110.64], P1 ;  /* 0x453800006ef57fae */ /* 0x000fe8000892187c */
[----:B------:R-:W-:Y:S01]  /*468f0*/  LDGSTS.E [R245+0x45780], desc[UR60][R108.64], P1 ;  /* 0x457800006cf57fae */ /* 0x000fe2000892187c */
[----:B--2---:R-:W-:-:S03]  /*46900*/  IMAD.WIDE R102, R5, 0x4, R34 ;  /* 0x0000000405667825 */ /* 0x004fc600078e0222 */
[----:B------:R-:W-:Y:S04]  /*46910*/  LDGSTS.E [R245+0x45b80], desc[UR60][R106.64], P1 ;  /* 0x45b800006af57fae */ /* 0x000fe8000892187c */
[----:B------:R-:W2:Y:S04]  /*46920*/  LDL.LU.64 R34, [R1+0x718] ;  /* 0x0007180001227983 */ /* 0x000ea80000300a00 */
[----:B------:R-:W-:Y:S01]  /*46930*/  STL.64 [R1+0x660], R108 ;  /* 0x0006606c01007387 */ /* 0x000fe20000100a00 */
[----:B----4-:R-:W-:-:S03]  /*46940*/  IMAD.WIDE R100, R5, 0x4, R26 ;  /* 0x0000000405647825 */ /* 0x010fc600078e021a */
[----:B------:R-:W-:Y:S04]  /*46950*/  LDGSTS.E [R245+0x45f80], desc[UR60][R104.64], P1 ;  /* 0x45f8000068f57fae */ /* 0x000fe8000892187c */
        /* <DEDUP_REMOVED lines=12> */
[----:B------:R-:W-:Y:S01]  /*46a20*/  STL.64 [R1+0x7a0], R98 ;  /* 0x0007a06201007387 */ /* 0x000fe20000100a00 */
[----:B------:R-:W-:-:S03]  /*46a30*/  IMAD.WIDE R92, R5, 0x4, R38 ;  /* 0x00000004055c7825 */ /* 0x000fc600078e0226 */
[----:B------:R-:W4:Y:S04]  /*46a40*/  LDL.LU.64 R48, [R1+0x618] ;  /* 0x0006180001307983 */ /* 0x000f280000300a00 */
[----:B------:R-:W-:Y:S01]  /*46a50*/  STL.64 [R1+0x7e0], R96 ;  /* 0x0007e06001007387 */ /* 0x000fe20000100a00 */
[----:B------:R-:W-:-:S03]  /*46a60*/  IMAD.WIDE R88, R5, 0x4, R44 ;  /* 0x0000000405587825 */ /* 0x000fc600078e022c */
        /* <DEDUP_REMOVED lines=9> */
[----:B---3--:R-:W-:-:S03]  /*46b00*/  IMAD.WIDE R86, R5, 0x4, R30 ;  /* 0x0000000405567825 */ /* 0x008fc600078e021e */
[----:B------:R-:W3:Y:S04]  /*46b10*/  LDL.LU.64 R30, [R1+0x5d8] ;  /* 0x0005d800011e7983 */ /* 0x000ee80000300a00 */
[----:B------:R-:W-:Y:S04]  /*46b20*/  STL.64 [R1+0x858], R92 ;  /* 0x0008585c01007387 */ /* 0x000fe80000100a00 */
[----:B------:R-:W-:Y:S01]  /*46b30*/  STL.64 [R1+0x888], R90 ;  /* 0x0008885a01007387 */ /* 0x000fe20000100a00 */
[----:B------:R-:W-:-:S04]  /*46b40*/  IMAD.WIDE R82, R5, 0x4, R28 ;  /* 0x0000000405527825 */ /* 0x000fc800078e021c */
[C---:B------:R-:W-:Y:S01]  /*46b50*/  IMAD.WIDE R80, R5.reuse, 0x4, R36 ;  /* 0x0000000405507825 */ /* 0x040fe200078e0224 */
[----:B------:R-:W3:Y:S04]  /*46b60*/  LDL.LU.64 R28, [R1+0x598] ;  /* 0x00059800011c7983 */ /* 0x000ee80000300a00 */
[----:B------:R-:W-:Y:S01]  /*46b70*/  STL.64 [R1+0x850], R88 ;  /* 0x0008505801007387 */ /* 0x000fe20000100a00 */
[----:B------:R-:W-:-:S03]  /*46b80*/  IMAD.WIDE R84, R5, 0x4, R32 ;  /* 0x0000000405547825 */ /* 0x000fc600078e0220 */
[----:B------:R-:W3:Y:S04]  /*46b90*/  LDL.LU.64 R36, [R1+0x558] ;  /* 0x0005580001247983 */ /* 0x000ee80000300a00 */
[----:B------:R-:W-:Y:S01]  /*46ba0*/  STL.64 [R1+0x818], R86 ;  /* 0x0008185601007387 */ /* 0x000fe20000100a00 */
[----:B--2---:R-:W-:-:S03]  /*46bb0*/  IMAD.WIDE R78, R5, 0x4, R34 ;  /* 0x00000004054e7825 */ /* 0x004fc600078e0222 */
[----:B------:R-:W2:Y:S04]  /*46bc0*/  LDL.LU.64 R34, [R1+0x518] ;  /* 0x0005180001227983 */ /* 0x000ea80000300a00 */
[----:B------:R-:W-:Y:S01]  /*46bd0*/  STL.64 [R1+0x7d8], R84 ;  /* 0x0007d85401007387 */ /* 0x000fe20000100a00 */
[----:B----4-:R-:W-:-:S03]  /*46be0*/  IMAD.WIDE R76, R5, 0x4, R26 ;  /* 0x00000004054c7825 */ /* 0x010fc600078e021a */
[----:B------:R-:W-:Y:S04]  /*46bf0*/  LDGSTS.E [R245+0x60380], desc[UR60][R86.64], P1 ;  /* 0x6038000056f57fae */ /* 0x000fe8000892187c */
[----:B------:R-:W4:Y:S04]  /*46c00*/  LDL.LU.64 R26, [R1+0x4d8] ;  /* 0x0004d800011a7983 */ /* 0x000f280000300a00 */
[----:B------:R-:W-:Y:S04]  /*46c10*/  STL.64 [R1+0x798], R82 ;  /* 0x0007985201007387 */ /* 0x000fe80000100a00 */
[----:B------:R-:W-:Y:S04]  /*46c20*/  STL.64 [R1+0x758], R80 ;  /* 0x0007585001007387 */ /* 0x000fe80000100a00 */
[----:B------:R-:W4:Y:S04]  /*46c30*/  LDL.LU.64 R56, [R1+0x498] ;  /* 0x0004980001387983 */ /* 0x000f280000300a00 */
[----:B------:R-:W4:Y:S04]  /*46c40*/  LDL.LU.64 R54, [R1+0x458] ;  /* 0x0004580001367983 */ /* 0x000f280000300a00 */
[----:B------:R-:W-:Y:S04]  /*46c50*/  STL.64 [R1+0x718], R78 ;  /* 0x0007184e01007387 */ /* 0x000fe80000100a00 */
[----:B------:R-:W4:Y:S01]  /*46c60*/  LDL.LU.64 R52, [R1+0x418] ;  /* 0x0004180001347983 */ /* 0x000f220000300a00 */
[----:B------:R-:W-:-:S03]  /*46c70*/  IMAD.WIDE R24, R5, 0x4, R24 ;  /* 0x0000000405187825 */ /* 0x000fc600078e0218 */
[----:B------:R-:W4:Y:S01]  /*46c80*/  LDL.LU.64 R50, [R1+0x3d0] ;  /* 0x0003d00001327983 */ /* 0x000f220000300a00 */
[----:B------:R-:W-:-:S03]  /*46c90*/  IMAD.WIDE R74, R5, 0x4, R66 ;  /* 0x00000004054a7825 */ /* 0x000fc600078e0242 */
[----:B------:R-:W-:Y:S01]  /*46ca0*/  STL.64 [R1+0x6d8], R76 ;  /* 0x0006d84c01007387 */ /* 0x000fe20000100a00 */
[----:B------:R-:W-:-:S03]  /*46cb0*/  IMAD.WIDE R70, R5, 0x4, R48 ;  /* 0x0000000405467825 */ /* 0x000fc600078e0230 */
[----:B------:R-:W4:Y:S04]  /*46cc0*/  LDL.LU.64 R46, [R1+0x390] ;  /* 0x00039000012e7983 */ /* 0x000f280000300a00 */
[----:B------:R-:W4:Y:S01]  /*46cd0*/  LDL.LU.64 R48, [R1+0x350] ;  /* 0x0003500001307983 */ /* 0x000f220000300a00 */
[----:B------:R-:W-:-:S03]  /*46ce0*/  IMAD.WIDE R72, R5, 0x4, R40 ;  /* 0x0000000405487825 */ /* 0x000fc600078e0228 */
[----:B------:R-:W4:Y:S04]  /*46cf0*/  LDL.LU.64 R42, [R1+0x310] ;  /* 0x00031000012a7983 */ /* 0x000f280000300a00 */
[----:B------:R-:W-:Y:S04]  /*46d00*/  STL.64 [R1+0x1978], R24 ;  /* 0x0019781801007387 */ /* 0x000fe80000100a00 */
[----:B------:R-:W-:Y:S04]  /*46d10*/  STL.64 [R1+0x698], R74 ;  /* 0x0006984a01007387 */ /* 0x000fe80000100a00 */
[----:B------:R-:W4:Y:S04]  /*46d20*/  LDL.LU.64 R44, [R1+0x2d0] ;  /* 0x0002d000012c7983 */ /* 0x000f280000300a00 */
[----:B------:R-:W4:Y:S04]  /*46d30*/  LDL.LU.64 R38, [R1+0x290] ;  /* 0x0002900001267983 */ /* 0x000f280000300a00 */
[----:B------:R-:W-:Y:S04]  /*46d40*/  STL.64 [R1+0x658], R72 ;  /* 0x0006584801007387 */ /* 0x000fe80000100a00 */
[----:B------:R-:W4:Y:S04]  /*46d50*/  LDL.LU.64 R40, [R1+0x250] ;  /* 0x0002500001287983 */ /* 0x000f280000300a00 */
[----:B------:R-:W4:Y:S04]  /*46d60*/  LDL.LU.64 R32, [R1+0x210] ;  /* 0x0002100001207983 */ /* 0x000f280000300a00 */
        /* <DEDUP_REMOVED lines=9> */
[----:B---3--:R-:W-:-:S04]  /*46e00*/  IMAD.WIDE R68, R5, 0x4, R30 ;  /* 0x0000000405447825 */ /* 0x008fc800078e021e */
[----:B------:R-:W-:-:S04]  /*46e10*/  IMAD.WIDE R64, R5, 0x4, R36 ;  /* 0x0000000405407825 */ /* 0x000fc800078e0224 */
[C---:B--2---:R-:W-:Y:S01]  /*46e20*/  IMAD.WIDE R62, R5.reuse, 0x4, R34 ;  /* 0x00000004053e7825 */ /* 0x044fe200078e0222 */
[----:B------:R-:W2:Y:S04]  /*46e30*/  LDL.LU.64 R36, [R1+0x1d0] ;  /* 0x0001d00001247983 */ /* 0x000ea80000300a00 */
[----:B------:R-:W3:Y:S04]  /*46e40*/  LDL.LU.64 R34, [R1+0x190] ;  /* 0x0001900001227983 */ /* 0x000ee80000300a00 */
[----:B------:R-:W3:Y:S01]  /*46e50*/  LDL.LU.64 R30, [R1+0x150] ;  /* 0x00015000011e7983 */ /* 0x000ee20000300a00 */
[----:B------:R-:W-:-:S03]  /*46e60*/  IMAD.WIDE R66, R5, 0x4, R28 ;  /* 0x0000000405427825 */ /* 0x000fc600078e021c */
[----:B------:R-:W-:Y:S01]  /*46e70*/  STL.64 [R1+0x8c8], R68 ;  /* 0x0008c84401007387 */ /* 0x000fe20000100a00 */
[----:B----4-:R-:W-:-:S03]  /*46e80*/  IMAD.WIDE R60, R5, 0x4, R26 ;  /* 0x00000004053c7825 */ /* 0x010fc600078e021a */
[----:B------:R-:W4:Y:S04]  /*46e90*/  LDL.LU.64 R28, [R1+0x110] ;  /* 0x00011000011c7983 */ /* 0x000f280000300a00 */
[----:B------:R-:W4:Y:S01]  /*46ea0*/  LDL.LU.64 R26, [R1+0xd0] ;  /* 0x0000d000011a7983 */ /* 0x000f220000300a00 */
[----:B------:R-:W-:-:S03]  /*46eb0*/  IMAD.WIDE R58, R5, 0x4, R56 ;  /* 0x00000004053a7825 */ /* 0x000fc600078e0238 */
[----:B------:R-:W-:Y:S01]  /*46ec0*/  STL.64 [R1+0x900], R66 ;  /* 0x0009004201007387 */ /* 0x000fe20000100a00 */
        /* <DEDUP_REMOVED lines=19> */
[----:B------:R-:W-:Y:S04]  /*47000*/  STL.64 [R1+0x1918], R46 ;  /* 0x0019182e01007387 */ /* 0x000fe80000100a00 */
[----:B------:R-:W-:Y:S04]  /*47010*/  STL.64 [R1+0x1920], R44 ;  /* 0x0019202c01007387 */ /* 0x000fe80000100a00 */
        /* <DEDUP_REMOVED lines=21> */
[C---:B------:R-:W-:Y:S01]  /*47170*/  IMAD.WIDE R32, R5.reuse, 0x4, R30 ;  /* 0x0000000405207825 */ /* 0x040fe200078e021e */
[----:B------:R-:W-:Y:S03]  /*47180*/  STL.64 [R1+0x1968], R36 ;  /* 0x0019682401007387 */ /* 0x000fe60000100a00 */
[----:B----4-:R-:W-:-:S04]  /*47190*/  IMAD.WIDE R30, R5, 0x4, R28 ;  /* 0x00000004051e7825 */ /* 0x010fc800078e021c */
[C---:B------:R-:W-:Y:S01]  /*471a0*/  IMAD.WIDE R28, R5.reuse, 0x4, R26 ;  /* 0x00000004051c7825 */ /* 0x040fe200078e021a */
[----:B------:R-:W-:Y:S03]  /*471b0*/  STL.64 [R1+0x1960], R34 ;  /* 0x0019602201007387 */ /* 0x000fe60000100a00 */
[----:B------:R-:W-:Y:S01]  /*471c0*/  IMAD.WIDE R26, R5, 0x4, R6 ;  /* 0x00000004051a7825 */ /* 0x000fe200078e0206 */
[----:B------:R-:W-:Y:S04]  /*471d0*/  LDGSTS.E [R245+0x66780], desc[UR60][R36.64], P1 ;  /* 0x6678000024f57fae */ /* 0x000fe8000892187c */
[----:B------:R-:W5:Y:S04]  /*471e0*/  LDL.LU.64 R6, [R1+0x2680] ;  /* 0x0026800001067983 */ /* 0x000f680000300a00 */
[----:B------:R1:W-:Y:S04]  /*471f0*/  STL.64 [R1+0x1958], R32 ;  /* 0x0019582001007387 */ /* 0x0003e80000100a00 */
[----:B------:R2:W-:Y:S04]  /*47200*/  STL.64 [R1+0x1950], R30 ;  /* 0x0019501e01007387 */ /* 0x0005e80000100a00 */
[----:B------:R3:W-:Y:S04]  /*47210*/  STL.64 [R1+0x1948], R28 ;  /* 0x0019481c01007387 */ /* 0x0007e80000100a00 */
[----:B------:R4:W-:Y:S04]  /*47220*/  STL.64 [R1+0x1940], R26 ;  /* 0x0019401a01007387 */ /* 0x0009e80000100a00 */
[----:B------:R1:W-:Y:S04]  /*47230*/  STL [R1+0x408], RZ ;  /* 0x000408ff01007387 */ /* 0x0003e80000100800 */
        /* <DEDUP_REMOVED lines=253> */
[----:B------:R1:W-:Y:S04]  /*48210*/  STL [R1], RZ ;  /* 0x000000ff01007387 */ /* 0x0003e80000100800 */
        /* <DEDUP_REMOVED lines=100> */
[----:B------:R-:W-:Y:S04]  /*48860*/  LDGSTS.E [R245+0x66b80], desc[UR60][R34.64], P1 ;  /* 0x66b8000022f57fae */ /* 0x000fe8000892187c */
[----:B------:R1:W-:Y:S04]  /*48870*/  STL [R1+0x194], RZ ;  /* 0x000194ff01007387 */ /* 0x0003e80000100800 */
[----:B------:R1:W-:Y:S04]  /*48880*/  LDGSTS.E [R245+0x66f80], desc[UR60][R32.64], P1 ;  /* 0x66f8000020f57fae */ /* 0x0003e8000892187c */
[----:B------:R1:W-:Y:S04]  /*48890*/  STL [R1+0x198], RZ ;  /* 0x000198ff01007387 */ /* 0x0003e80000100800 */
[----:B------:R1:W-:Y:S04]  /*488a0*/  STL [R1+0x19c], RZ ;  /* 0x00019cff01007387 */ /* 0x0003e80000100800 */
[----:B------:R1:W-:Y:S04]  /*488b0*/  STL [R1+0x1a0], RZ ;  /* 0x0001a0ff01007387 */ /* 0x0003e80000100800 */
[----:B------:R1:W-:Y:S04]  /*488c0*/  STL [R1+0x1a4], RZ ;  /* 0x0001a4ff01007387 */ /* 0x0003e80000100800 */
[----:B------:R1:W-:Y:S04]  /*488d0*/  STL [R1+0x1a8], RZ ;  /* 0x0001a8ff01007387 */ /* 0x0003e80000100800 */
[----:B------:R2:W-:Y:S04]  /*488e0*/  STL [R1+0x1ac], RZ ;  /* 0x0001acff01007387 */ /* 0x0005e80000100800 */
[----:B------:R2:W-:Y:S01]  /*488f0*/  STL [R1+0x1b0], RZ ;  /* 0x0001b0ff01007387 */ /* 0x0005e20000100800 */
[----:B-1----:R-:W1:Y:S03]  /*48900*/  LDC R33, c[0x0][0x230] ;  /* 0x00008c00ff217b82 */ /* 0x002e660000000800 */
        /* <DEDUP_REMOVED lines=19> */
[----:B------:R2:W-:Y:S04]  /*48a40*/  LDGSTS.E [R245+0x67380], desc[UR60][R30.64], P1 ;  /* 0x673800001ef57fae */ /* 0x0005e8000892187c */
[----:B------:R3:W-:Y:S01]  /*48a50*/  LDGSTS.E [R245+0x67780], desc[UR60][R28.64], P1 ;  /* 0x677800001cf57fae */ /* 0x0007e2000892187c */
[----:B-1----:R-:W-:-:S03]  /*48a60*/  VIADD R0, R33, 0x7f ;  /* 0x0000007f21007836 */ /* 0x002fc60000000000 */
[----:B------:R4:W-:Y:S04]  /*48a70*/  LDGSTS.E [R245+0x67b80], desc[UR60][R26.64], P1 ;  /* 0x67b800001af57fae */ /* 0x0009e8000892187c */
[----:B------:R1:W-:Y:S04]  /*48a80*/  LDGSTS.E [R245+0x67f80], desc[UR60][R24.64], P1 ;  /* 0x67f8000018f57fae */ /* 0x0003e8000892187c */
[----:B------:R-:W0:Y:S01]  /*48a90*/  LDGDEPBAR ;  /* 0x00000000000079af */ /* 0x000e220000000000 */
[----:B------:R-:W-:Y:S02]  /*48aa0*/  ISETP.GE.AND P0, PT, R0, 0x80, PT ;  /* 0x000000800000780c */ /* 0x000fe40003f06270 */
[----:B------:R-:W-:-:S02]  /*48ab0*/  CS2R R32, SRZ ;  /* 0x0000000000207805 */ /* 0x000fc4000001ff00 */
[----:B------:R-:W-:Y:S02]  /*48ac0*/  CS2R R34, SRZ ;  /* 0x0000000000227805 */ /* 0x000fe4000001ff00 */
[----:B------:R-:W-:Y:S02]  /*48ad0*/  CS2R R36, SRZ ;  /* 0x0000000000247805 */ /* 0x000fe4000001ff00 */
[----:B------:R-:W-:Y:S02]  /*48ae0*/  CS2R R38, SRZ ;  /* 0x0000000000267805 */ /* 0x000fe4000001ff00 */
[----:B--2---:R-:W-:Y:S02]  /*48af0*/  CS2R R30, SRZ ;  /* 0x00000000001e7805 */ /* 0x004fe4000001ff00 */
[----:B---3--:R-:W-:Y:S02]  /*48b00*/  CS2R R28, SRZ ;  /* 0x00000000001c7805 */ /* 0x008fe4000001ff00 */
[----:B------:R-:W-:-:S02]  /*48b10*/  CS2R R40, SRZ ;  /* 0x0000000000287805 */ /* 0x000fc4000001ff00 */
[----:B----4-:R-:W-:Y:S02]  /*48b20*/  CS2R R26, SRZ ;  /* 0x00000000001a7805 */ /* 0x010fe4000001ff00 */
[----:B-1----:R-:W-:Y:S02]  /*48b30*/  CS2R R24, SRZ ;  /* 0x0000000000187805 */ /* 0x002fe4000001ff00 */
[----:B------:R-:W-:Y:S02]  /*48b40*/  CS2R R42, SRZ ;  /* 0x00000000002a7805 */ /* 0x000fe4000001ff00 */
[----:B------:R-:W-:Y:S02]  /*48b50*/  CS2R R44, SRZ ;  /* 0x00000000002c7805 */ /* 0x000fe4000001ff00 */
[----:B------:R-:W-:Y:S02]  /*48b60*/  CS2R R46, SRZ ;  /* 0x00000000002e7805 */ /* 0x000fe4000001ff00 */
[----:B------:R-:W-:-:S02]  /*48b70*/  CS2R R48, SRZ ;  /* 0x0000000000307805 */ /* 0x000fc4000001ff00 */
[----:B------:R-:W-:Y:S02]  /*48b80*/  CS2R R50, SRZ ;  /* 0x0000000000327805 */ /* 0x000fe4000001ff00 */
[----:B------:R-:W-:Y:S02]  /*48b90*/  CS2R R52, SRZ ;  /* 0x0000000000347805 */ /* 0x000fe4000001ff00 */
        /* <DEDUP_REMOVED lines=48> */
[----:B------:R-:W-:Y:S01]  /*48ea0*/  CS2R R150, SRZ ;  /* 0x0000000000967805 */ /* 0x000fe2000001ff00 */
[----:B------:R-:W-:Y:S06]  /*48eb0*/  @!P0 BRA `(.L_x_0) ;  /* 0x0000025c008c8947 */ /* 0x000fec0003800000 */
[----:B------:R-:W2:Y:S04]  /*48ec0*/  LDL.LU.64 R134, [R1+0x1130] ;  /* 0x0011300001867983 */ /* 0x000ea80000300a00 */
[----:B------:R-:W3:Y:S04]  /*48ed0*/  LDL.LU.64 R136, [R1+0x1140] ;  /* 0x0011400001887983 */ /* 0x000ee80000300a00 */
[----:B------:R-:W4:Y:S04]  /*48ee0*/  LDL.LU.64 R144, [R1+0x1148] ;  /* 0x0011480001907983 */ /* 0x000f280000300a00 */
[----:B------:R-:W4:Y:S04]  /*48ef0*/  LDL.LU.64 R244, [R1+0x1150] ;  /* 0x0011500001f47983 */ /* 0x000f280000300a00 */
[----:B------:R-:W4:Y:S04]  /*48f00*/  LDL.LU.64 R138, [R1+0x10f8] ;  /* 0x0010f800018a7983 */ /* 0x000f280000300a00 */
[----:B------:R-:W4:Y:S04]  /*48f10*/  LDL.LU.64 R140, [R1+0x1100] ;  /* 0x00110000018c7983 */ /* 0x000f280000300a00 */
[----:B------:R-:W4:Y:S04]  /*48f20*/  LDL.LU.64 R142, [R1+0x1108] ;  /* 0x00110800018e7983 */ /* 0x000f280000300a00 */
[----:B------:R-:W4:Y:S04]  /*48f30*/  LDL.LU.64 R146, [R1+0x1110] ;  /* 0x0011100001927983 */ /* 0x000f280000300a00 */
[----:B------:R-:W4:Y:S04]  /*48f40*/  LDL.LU.64 R148, [R1+0x10d8] ;  /* 0x0010d80001947983 */ /* 0x000f280000300a00 */
[----:B--2---:R-:W-:Y:S04]  /*48f50*/  STL [R1+0x9a0], R134 ;  /* 0x0009a08601007387 */ /* 0x004fe80000100800 */
[----:B------:R-:W2:Y:S01]  /*48f60*/  LDL.LU.64 R150, [R1+0x10e0] ;  /* 0x0010e00001967983 */ /* 0x000ea20000300a00 */
[----:B------:R-:W-:-:S03]  /*48f70*/  IMAD.MOV.U32 R4, RZ, RZ, R135 ;  /* 0x000000ffff047224 */ /* 0x000fc600078e0087 */
[----:B---3--:R-:W-:Y:S04]  /*48f80*/  STL [R1+0x9a8], R136 ;  /* 0x0009a88801007387 */ /* 0x008fe80000100800 */
[----:B------:R1:W-:Y:S04]  /*48f90*/  STL [R1+0x99c], R4 ;  /* 0x00099c0401007387 */ /* 0x0003e80000100800 */
[----:B------:R-:W3:Y:S04]  /*48fa0*/  LDL.LU.64 R126, [R1+0x10e8] ;  /* 0x0010e800017e7983 */ /* 0x000ee80000300a00 */
[----:B------:R-:W3:Y:S01]  /*48fb0*/  LDL.LU.64 R128, [R1+0x10f0] ;  /* 0x0010f00001807983 */ /* 0x000ee20000300a00 */
[----:B-1----:R-:W-:-:S05]  /*48fc0*/  IMAD.MOV.U32 R4, RZ, RZ, R137 ;  /* 0x000000ffff047224 */ /* 0x002fca00078e0089 */
[----:B------:R1:W-:Y:S04]  /*48fd0*/  STL [R1+0x9a4], R4 ;  /* 0x0009a40401007387 */ /* 0x0003e80000100800 */
[----:B----4-:R4:W-:Y:S04]  /*48fe0*/  STL [R1+0x9b0], R144 ;  /* 0x0009b09001007387 */ /* 0x0109e80000100800 */
[----:B------:R-:W3:Y:S01]  /*48ff0*/  LDL.LU.64 R130, [R1+0x10b8] ;  /* 0x0010b80001827983 */ /* 0x000ee20000300a00 */
[----:B-1----:R-:W-:-:S03]  /*49000*/  IMAD.MOV.U32 R4, RZ, RZ, R145 ;  /* 0x000000ffff047224 */ /* 0x002fc600078e0091 */
[----:B----4-:R-:W4:Y:S04]  /*49010*/  LDL.LU.64 R144, [R1+0x10c0] ;  /* 0x0010c00001907983 */ /* 0x010f280000300a00 */
[----:B------:R1:W-:Y:S04]  /*49020*/  STL [R1+0x9ac], R4 ;  /* 0x0009ac0401007387 */ /* 0x0003e80000100800 */
[----:B------:R1:W-:Y:S02]  /*49030*/  STL [R1+0x9b8], R244 ;  /* 0x0009b8f401007387 */ /* 0x0003e40000100800 */
[----:B-1----:R-:W-:-:S02]  /*49040*/  IMAD.MOV.U32 R4, RZ, RZ, R245 ;  /* 0x000000ffff047224 */ /* 0x002fc400078e00f5 */
[----:B------:R-:W4:Y:S04]  /*49050*/  LDL.LU.64 R244, [R1+0x10c8] ;  /* 0x0010c80001f47983 */ /* 0x000f280000300a00 */
[----:B------:R1:W-:Y:S04]  /*49060*/  STL [R1+0x9b4], R4 ;  /* 0x0009b40401007387 */ /* 0x0003e80000100800 */
[----:B------:R-:W-:Y:S04]  /*49070*/  STL [R1+0x9c0], R138 ;  /* 0x0009c08a01007387 */ /* 0x000fe80000100800 */
[----:B------:R-:W4:Y:S01]  /*49080*/  LDL.LU.64 R132, [R1+0x10d0] ;  /* 0x0010d00001847983 */ /* 0x000f220000300a00 */
[----:B-1----:R-:W-:-:S05]  /*49090*/  IMAD.MOV.U32 R4, RZ, RZ, R139 ;  /* 0x000000ffff047224 */ /* 0x002fca00078e008b */
[----:B------:R1:W-:Y:S04]  /*490a0*/  STL [R1+0x9bc], R4 ;  /* 0x0009bc0401007387 */ /* 0x0003e80000100800 */
[----:B------:R-:W-:Y:S04]  /*490b0*/  STL [R1+0x9c8], R140 ;  /* 0x0009c88c01007387 */ /* 0x000fe80000100800 */
[----:B------:R-:W4:Y:S01]  /*490c0*/  LDL.LU.64 R134, [R1+0x1098] ;  /* 0x0010980001867983 */ /* 0x000f220000300a00 */
[----:B-1----:R-:W-:-:S03]  /*490d0*/  IMAD.MOV.U32 R4, RZ, RZ, R141 ;  /* 0x000000ffff047224 */ /* 0x002fc600078e008d */
[----:B------:R-:W4:Y:S04]  /*490e0*/  LDL.LU.64 R136, [R1+0x10a0] ;  /* 0x0010a00001887983 */ /* 0x000f280000300a00 */
[----:B------:R1:W-:Y:S04]  /*490f0*/  STL [R1+0x9c4], R4 ;  /* 0x0009c40401007387 */ /* 0x0003e80000100800 */
[----:B------:R1:W-:Y:S04]  /*49100*/  STL [R1+0x9d0], R142 ;  /* 0x0009d08e01007387 */ /* 0x0003e80000100800 */
[----:B------:R-:W4:Y:S01]  /*49110*/  LDL.LU.64 R138, [R1+0x10a8] ;  /* 0x0010a800018a7983 */ /* 0x000f220000300a00 */
[----:B-1----:R-:W-:-:S03]  /*49120*/  MOV R4, R143 ;  /* 0x0000008f00047202 */ /* 0x002fc60000000f00 */
[----:B------:R-:W4:Y:S04]  /*49130*/  LDL.LU.64 R140, [R1+0x10b0] ;  /* 0x0010b000018c7983 */ /* 0x000f280000300a00 */
[----:B------:R1:W-:Y:S04]  /*49140*/  STL [R1+0x9cc], R4 ;  /* 0x0009cc0401007387 */ /* 0x0003e80000100800 */
[----:B------:R1:W-:Y:S04]  /*49150*/  STL [R1+0x9d8], R146 ;  /* 0x0009d89201007387 */ /* 0x0003e80000100800 */
[----:B------:R-:W4:Y:S01]  /*49160*/  LDL.LU.64 R142, [R1+0x1078] ;  /* 0x00107800018e7983 */ /* 0x000f220000300a00 */
[----:B-1----:R-:W-:-:S03]  /*49170*/  IMAD.MOV.U32 R4, RZ, RZ, R147 ;  /* 0x000000ffff047224 */ /* 0x002fc600078e0093 */
[----:B------:R-:W4:Y:S04]  /*49180*/  LDL.LU.64 R146, [R1+0x1080] ;  /* 0x0010800001927983 */ /* 0x000f280000300a00 */
[----:B------:R1:W-:Y:S04]  /*49190*/  STL [R1+0x9d4], R4 ;  /* 0x0009d40401007387 */ /* 0x0003e80000100800 */
[----:B------:R1:W-:Y:S02]  /*491a0*/  STL [R1+0x9e0], R148 ;  /* 0x0009e09401007387 */ /* 0x0003e40000100800 */
[----:B-1----:R-:W-:-:S02]  /*491b0*/  IMAD.MOV.U32 R4, RZ, RZ, R149 ;  /* 0x000000ffff047224 */ /* 0x002fc400078e0095 */
[----:B------:R-:W4:Y:S04]  /*491c0*/  LDL.LU.64 R148, [R1+0x1088] ;  /* 0x0010880001947983 */ /* 0x000f280000300a00 */
[----:B------:R1:W-:Y:S04]  /*491d0*/  STL [R1+0x9dc], R4 ;  /* 0x0009dc0401007387 */ /* 0x0003e80000100800 */
[----:B--2---:R2:W-:Y:S01]  /*491e0*/  STL [R1+0x9e8], R150 ;  /* 0x0009e89601007387 */ /* 0x0045e20000100800 */
[----:B-1----:R-:W-:-:S03]  /*491f0*/  IMAD.MOV.U32 R4, RZ, RZ, R151 ;  /* 0x000000ffff047224 */ /* 0x002fc600078e0097 */
[----:B--2---:R-:W2:Y:S04]  /*49200*/  LDL.LU.64 R150, [R1+0x1090] ;  /* 0x0010900001967983 */ /* 0x004ea80000300a00 */
[----:B------:R1:W-:Y:S04]  /*49210*/  STL [R1+0x9e4], R4 ;  /* 0x0009e40401007387 */ /* 0x0003e80000100800 */
[----:B---3--:R-:W-:Y:S01]  /*49220*/  STL [R1+0x9f0], R126 ;  /* 0x0009f07e01007387 */ /* 0x008fe20000100800 */
[----:B-1----:R-:W-:-:S03]  /*49230*/  IMAD.MOV.U32 R4, RZ, RZ, R127 ;  /* 0x000000ffff047224 */ /* 0x002fc600078e007f */
[----:B------:R-:W-:Y:S04]  /*49240*/  STL [R1+0x9f8], R128 ;  /* 0x0009f88001007387 */ /* 0x000fe80000100800 */
[----:B------:R1:W-:Y:S04]  /*49250*/  STL [R1+0x9ec], R4 ;  /* 0x0009ec0401007387 */ /* 0x0003e80000100800 */
[----:B------:R-:W-:Y:S01]  /*49260*/  STL [R1+0xa00], R130 ;  /* 0x000a008201007387 */ /* 0x000fe20000100800 */
[----:B-1----:R-:W-:-:S05]  /*49270*/  IMAD.MOV.U32 R4, RZ, RZ, R129 ;  /* 0x000000ffff047224 */ /* 0x002fca00078e0081 */
[----:B------:R1:W-:Y:S04]  /*49280*/  STL [R1+0x9f4], R4 ;  /* 0x0009f40401007387 */ /* 0x0003e80000100800 */
[----:B----4-:R-:W-:Y:S01]  /*49290*/  STL [R1+0xa08], R144 ;  /* 0x000a089001007387 */ /* 0x010fe20000100800 */
[----:B-1----:R-:W-:-:S05]  /*492a0*/  IMAD.MOV.U32 R4, RZ, RZ, R131 ;  /* 0x000000ffff047224 */ /* 0x002fca00078e0083 */
[----:B------:R1:W-:Y:S02]  /*492b0*/  STL [R1+0x9fc], R4 ;  /* 0x0009fc0401007387 */ /* 0x0003e40000100800 */
[----:B-1----:R-:W-:Y:S02]  /*492c0*/  IMAD.MOV.U32 R4, RZ, RZ, R145 ;  /* 0x000000ffff047224 */ /* 0x002fe400078e0091 */
[----:B------:R-:W3:Y:S04]  /*492d0*/  LDL.LU.64 R144, [R1+0x1068] ;  /* 0x0010680001907983 */ /* 0x000ee80000300a00 */
[----:B------:R1:W-:Y:S04]  /*492e0*/  STL [R1+0xa04], R4 ;  /* 0x000a040401007387 */ /* 0x0003e80000100800 */
[----:B------:R4:W-:Y:S01]  /*492f0*/  STL [R1+0xa10], R244 ;  /* 0x000a10f401007387 */ /* 0x0009e20000100800 */
[----:B-1----:R-:W-:-:S03]  /*49300*/  MOV R4, R245 ;  /* 0x000000f500047202 */ /* 0x002fc60000000f00 */
[----:B----4-:R-:W4:Y:S04]  /*49310*/  LDL.LU.64 R244, [R1+0x1070] ;  /* 0x0010700001f47983 */ /* 0x010f280000300a00 */
[----:B------:R1:W-:Y:S04]  /*49320*/  STL [R1+0xa0c], R4 ;  /* 0x000a0c0401007387 */ /* 0x0003e80000100800 */
[----:B------:R-:W-:Y:S01]  /*49330*/  STL [R1+0xa18], R132 ;  /* 0x000a188401007387 */ /* 0x000fe20000100800 */
[----:B-1----:R-:W-:-:S03]  /*49340*/  IMAD.MOV.U32 R4, RZ, RZ, R133 ;  /* 0x000000ffff047224 */ /* 0x002fc600078e0085 */
[----:B------:R-:W-:Y:S04]  /*49350*/  STL [R1+0xa20], R134 ;  /* 0x000a208601007387 */ /* 0x000fe80000100800 */
[----:B------:R1:W-:Y:S04]  /*49360*/  STL [R1+0xa14], R4 ;  /* 0x000a140401007387 */ /* 0x0003e80000100800 */
[----:B------:R-:W-:Y:S01]  /*49370*/  STL [R1+0xa28], R136 ;  /* 0x000a288801007387 */ /* 0x000fe20000100800 */
[----:B-1----:R-:W-:-:S05]  /*49380*/  IMAD.MOV.U32 R4, RZ, RZ, R135 ;  /* 0x000000ffff047224 */ /* 0x002fca00078e0087 */
        /* <DEDUP_REMOVED lines=13> */
[----:B------:R-:W4:Y:S01]  /*49460*/  LDL.LU.64 R132, [R1+0x1230] ;  /* 0x0012300001847983 */ /* 0x000f220000300a00 */
[----:B-1----:R-:W-:-:S05]  /*49470*/  IMAD.MOV.U32 R4, RZ, RZ, R147 ;  /* 0x000000ffff047224 */ /* 0x002fca00078e0093 */
[----:B------:R1:W-:Y:S04]  /*49480*/  STL [R1+0xa44], R4 ;  /* 0x000a440401007387 */ /* 0x0003e80000100800 */
[----:B------:R-:W-:Y:S04]  /*49490*/  STL [R1+0xa50], R148 ;  /* 0x000a509401007387 */ /* 0x000fe80000100800 */
[----:B------:R-:W4:Y:S01]  /*494a0*/  LDL.LU.64 R146, [R1+0x1240] ;  /* 0x0012400001927983 */ /* 0x000f220000300a00 */
[----:B-1----:R-:W-:-:S05]  /*494b0*/  MOV R4, R149 ;  /* 0x0000009500047202 */ /* 0x002fca0000000f00 */
[----:B------:R2:W-:Y:S02]  /*494c0*/  STL [R1+0xa4c], R4 ;  /* 0x000a4c0401007387 */ /* 0x0005e40000100800 */
[----:B--2---:R-:W-:Y:S02]  /*494d0*/  IMAD.MOV.U32 R4, RZ, RZ, R151 ;  /* 0x000000ffff047224 */ /* 0x004fe400078e0097 */
[----:B------:R1:W-:Y:S04]  /*494e0*/  STL [R1+0xa58], R150 ;  /* 0x000a589601007387 */ /* 0x0003e80000100800 */
[----:B------:R-:W2:Y:S04]  /*494f0*/  LDL.LU.64 R148, [R1+0x1248] ;  /* 0x0012480001947983 */ /* 0x000ea80000300a00 */
[----:B------:R3:W-:Y:S04]  /*49500*/  STL [R1+0xa54], R4 ;  /* 0x000a540401007387 */ /* 0x0007e80000100800 */
[----:B------:R-:W-:Y:S04]  /*49510*/  STL [R1+0xa60], R248 ;  /* 0x000a60f801007387 */ /* 0x000fe80000100800 */
[----:B------:R-:W-:Y:S04]  /*49520*/  STL [R1+0xa5c], R249 ;  /* 0x000a5cf901007387 */ /* 0x000fe80000100800 */
[----:B------:R-:W2:Y:S04]  /*49530*/  LDL.LU.64 R142, [R1+0x1250] ;  /* 0x00125000018e7983 */ /* 0x000ea80000300a00 */
[----:B------:R-:W-:Y:S04]  /*49540*/  STL [R1+0xa68], R250 ;  /* 0x000a68fa01007387 */ /* 0x000fe80000100800 */
[----:B------:R-:W-:Y:S04]  /*49550*/  STL [R1+0xa64], R251 ;  /* 0x000a64fb01007387 */ /* 0x000fe80000100800 */
[----:B-1----:R-:W2:Y:S04]  /*49560*/  LDL.LU.64 R150, [R1+0x11f8] ;  /* 0x0011f80001967983 */ /* 0x002ea80000300a00 */
[----:B---3--:R-:W-:Y:S01]  /*49570*/  STL [R1+0xa70], R144 ;  /* 0x000a709001007387 */ /* 0x008fe20000100800 */
[----:B------:R-:W-:-:S03]  /*49580*/  IMAD.MOV.U32 R4, RZ, RZ, R145 ;  /* 0x000000ffff047224 */ /* 0x000fc600078e0091 */
[----:B------:R-:W3:Y:S04]  /*49590*/  LDL.LU.64 R134, [R1+0x1200] ;  /* 0x0012000001867983 */ /* 0x000ee80000300a00 */
[----:B------:R1:W-:Y:S04]  /*495a0*/  STL [R1+0xa6c], R4 ;  /* 0x000a6c0401007387 */ /* 0x0003e80000100800 */
[----:B----4-:R4:W-:Y:S01]  /*495b0*/  STL [R1+0xa78], R244 ;  /* 0x000a78f401007387 */ /* 0x0109e20000100800 */
[----:B-1----:R-:W-:-:S03]  /*495c0*/  IMAD.MOV.U32 R4, RZ, RZ, R245 ;  /* 0x000000ffff047224 */ /* 0x002fc600078e00f5 */
[----:B----4-:R-:W4:Y:S04]  /*495d0*/  LDL.LU.64 R244, [R1+0x1208] ;  /* 0x0012080001f47983 */ /* 0x010f280000300a00 */
[----:B------:R1:W-:Y:S04]  /*495e0*/  STL [R1+0xa74], R4 ;  /* 0x000a740401007387 */ /* 0x0003e80000100800 */
[----:B------:R-:W-:Y:S04]  /*495f0*/  STL [R1+0xa80], R230 ;  /* 0x000a80e601007387 */ /* 0x000fe80000100800 */
[----:B------:R-:W-:Y:S04]  /*49600*/  STL [R1+0xa7c], R231 ;  /* 0x000a7ce701007387 */ /* 0x000fe80000100800 */
[----:B------:R-:W4:Y:S04]  /*49610*/  LDL.LU.64 R136, [R1+0x1210] ;  /* 0x0012100001887983 */ /* 0x000f280000300a00 */
        /* <DEDUP_REMOVED lines=9> */
[----:B------:R1:W-:Y:S02]  /*496b0*/  STL [R1+0xaa0], R132 ;  /* 0x000aa08401007387 */ /* 0x0003e40000100800 */
[----:B-1----:R-:W-:-:S02]  /*496c0*/  IMAD.MOV.U32 R4, RZ, RZ, R133 ;  /* 0x000000ffff047224 */ /* 0x002fc400078e0085 */
        /* <DEDUP_REMOVED lines=10> */
[----:B------:R1:W-:Y:S02]  /*49770*/  STL [R1+0xab8], R142 ;  /* 0x000ab88e01007387 */ /* 0x0003e40000100800 */
[----:B-1----:R-:W-:-:S02]  /*49780*/  IMAD.MOV.U32 R4, RZ, RZ, R143 ;  /* 0x000000ffff047224 */ /* 0x002fc400078e008f */
[----:B------:R-:W2:Y:S04]  /*49790*/  LDL.LU.64 R142, [R1+0x11c8] ;  /* 0x0011c800018e7983 */ /* 0x000ea80000300a00 */
[----:B------:R1:W-:Y:S04]  /*497a0*/  STL [R1+0xab4], R4 ;  /* 0x000ab40401007387 */ /* 0x0003e80000100800 */
[----:B------:R1:W-:Y:S02]  /*497b0*/  STL [R1+0xac0], R150 ;  /* 0x000ac09601007387 */ /* 0x0003e40000100800 */
[----:B-1----:R-:W-:-:S02]  /*497c0*/  MOV R4, R151 ;  /* 0x0000009700047202 */ /* 0x002fc40000000f00 */
[----:B------:R-:W2:Y:S04]  /*497d0*/  LDL.LU.64 R150, [R1+0x11d0] ;  /* 0x0011d00001967983 */ /* 0x000ea80000300a00 */
[----:B------:R1:W-:Y:S04]  /*497e0*/  STL [R1+0xabc], R4 ;  /* 0x000abc0401007387 */ /* 0x0003e80000100800 */
[----:B---3--:R3:W-:Y:S01]  /*497f0*/  STL [R1+0xac8], R134 ;  /* 0x000ac88601007387 */ /* 0x0087e20000100800 */
[----:B-1----:R-:W-:-:S03]  /*49800*/  IMAD.MOV.U32 R4, RZ, RZ, R135 ;  /* 0x000000ffff047224 */ /* 0x002fc600078e0087 */
[----:B---3--:R-:W3:Y:S04]  /*49810*/  LDL.LU.64 R134, [R1+0x1198] ;  /* 0x0011980001867983 */ /* 0x008ee80000300a00 */
[----:B------:R1:W-:Y:S04]  /*49820*/  STL [R1+0xac4], R4 ;  /* 0x000ac40401007387 */ /* 0x0003e80000100800 */
[----:B----4-:R4:W-:Y:S01]  /*49830*/  STL [R1+0xad0], R244 ;  /* 0x000ad0f401007387 */ /* 0x0109e20000100800 */
[----:B-1----:R-:W-:-:S03]  /*49840*/  IMAD.MOV.U32 R4, RZ, RZ, R245 ;  /* 0x000000ffff047224 */ /* 0x002fc600078e00f5 */
[----:B----4-:R-:W4:Y:S04]  /*49850*/  LDL.LU.64 R244, [R1+0x11a0] ;  /* 0x0011a00001f47983 */ /* 0x010f280000300a00 */
[----:B------:R1:W-:Y:S04]  /*49860*/  STL [R1+0xacc], R4 ;  /* 0x000acc0401007387 */ /* 0x0003e80000100800 */
        /* <DEDUP_REMOVED lines=21> */
[----:B-1----:R-:W-:-:S02]  /*499c0*/  MOV R4, R147 ;  /* 0x0000009300047202 */ /* 0x002fc40000000f00 */
        /* <DEDUP_REMOVED lines=11> */
[----:B-1----:R-:W-:-:S02]  /*49a80*/  IMAD.MOV.U32 R4, RZ, RZ, R151 ;  /* 0x000000ffff047224 */ /* 0x002fc400078e0097 */
        /* <DEDUP_REMOVED lines=51> */
[----:B-1----:R-:W-:-:S03]  /*49dc0*/  MOV R4, R245 ;  /* 0x000000f500047202 */ /* 0x002fc60000000f00 */
        /* <DEDUP_REMOVED lines=22> */
[----:B------:R1:W-:Y:S02]  /*49f30*/  STL [R1+0xbb0], R146 ;  /* 0x000bb09201007387 */ /* 0x0003e40000100800 */
[----:B-1----:R-:W-:Y:S02]  /*49f40*/  IMAD.MOV.U32 R4, RZ, RZ, R147 ;  /* 0x000000ffff047224 */ /* 0x002fe400078e0093 */
[----:B------:R-:W4:Y:S04]  /*49f50*/  LDL.LU.64 R146, [R1+0x12c0] ;  /* 0x0012c00001927983 */ /* 0x000f280000300a00 */
[----:B------:R1:W-:Y:S04]  /*49f60*/  STL [R1+0xbac], R4 ;  /* 0x000bac0401007387 */ /* 0x0003e80000100800 */
[----:B--2---:R2:W-:Y:S01]  /*49f70*/  STL [R1+0xbb8], R148 ;  /* 0x000bb89401007387 */ /* 0x0045e20000100800 */
[----:B-1----:R-:W-:-:S03]  /*49f80*/  IMAD.MOV.U32 R4, RZ, RZ, R149 ;  /* 0x000000ffff047224 */ /* 0x002fc600078e0095 */
[----:B--2---:R-:W2:Y:S04]  /*49f90*/  LDL.LU.64 R148, [R1+0x12c8] ;  /* 0x0012c80001947983 */ /* 0x004ea80000300a00 */
[----:B------:R1:W-:Y:S04]  /*49fa0*/  STL [R1+0xbb4], R4 ;  /* 0x000bb40401007387 */ /* 0x0003e80000100800 */
[----:B------:R1:W-:Y:S02]  /*49fb0*/  STL [R1+0xbc0], R142 ;  /* 0x000bc08e01007387 */ /* 0x0003e40000100800 */
[----:B-1----:R-:W-:-:S02]  /*49fc0*/  MOV R4, R143 ;  /* 0x0000008f00047202 */ /* 0x002fc40000000f00 */
[----:B------:R-:W2:Y:S04]  /*49fd0*/  LDL.LU.64 R142, [R1+0x12d0] ;  /* 0x0012d000018e7983 */ /* 0x000ea80000300a00 */
[----:B------:R1:W-:Y:S04]  /*49fe0*/  STL [R1+0xbbc], R4 ;  /* 0x000bbc0401007387 */ /* 0x0003e80000100800 */
[----:B------:R1:W-:Y:S02]  /*49ff0*/  STL [R1+0xbc8], R150 ;  /* 0x000bc89601007387 */ /* 0x0003e40000100800 */
[----:B-1----:R-:W-:-:S02]  /*4a000*/  IMAD.MOV.U32 R4, RZ, RZ, R151 ;  /* 0x000000ffff047224 */ /* 0x002fc400078e0097 */
[----:B------:R-:W2:Y:S04]  /*4a010*/  LDL.LU.64 R150, [R1+0x1298] ;  /* 0x0012980001967983 */ /* 0x000ea80000300a00 */
[----:B------:R1:W-:Y:S04]  /*4a020*/  STL [R1+0xbc4], R4 ;  /* 0x000bc40401007387 */ /* 0x0003e80000100800 */
[----:B---3--:R-:W-:Y:S04]  /*4a030*/  STL [R1+0xbd0], R134 ;  /* 0x000bd08601007387 */ /* 0x008fe80000100800 */
[----:B------:R-:W3:Y:S01]  /*4a040*/  LDL.LU.64 R132, [R1+0x12a0] ;  /* 0x0012a00001847983 */ /* 0x000ee20000300a00 */
[----:B-1----:R-:W-:-:S05]  /*4a050*/  IMAD.MOV.U32 R4, RZ, RZ, R135 ;  /* 0x000000ffff047224 */ /* 0x002fca00078e0087 */
[----:B------:R1:W-:Y:S04]  /*4a060*/  STL [R1+0xbcc], R4 ;  /* 0x000bcc0401007387 */ /* 0x0003e80000100800 */
[----:B----4-:R4:W-:Y:S01]  /*4a070*/  STL [R1+0xbd8], R244 ;  /* 0x000bd8f401007387 */ /* 0x0109e20000100800 */
[----:B-1----:R-:W-:-:S03]  /*4a080*/  IMAD.MOV.U32 R4, RZ, RZ, R245 ;  /* 0x000000ffff047224 */ /* 0x002fc600078e00f5 */
[----:B----4-:R-:W4:Y:S04]  /*4a090*/  LDL.LU.64 R244, [R1+0x12a8] ;  /* 0x0012a80001f47983 */ /* 0x010f280000300a00 */
[----:B------:R1:W-:Y:S04]  /*4a0a0*/  STL [R1+0xbd4], R4 ;  /* 0x000bd40401007387 */ /* 0x0003e80000100800 */
[----:B------:R1:W-:Y:S04]  /*4a0b0*/  STL [R1+0xbe0], R136 ;  /* 0x000be08801007387 */ /* 0x0003e80000100800 */
[----:B------:R-:W4:Y:S01]  /*4a0c0*/  LDL.LU.64 R134, [R1+0x12b0] ;  /* 0x0012b00001867983 */ /* 0x000f220000300a00 */
[----:B-1----:R-:W-:-:S05]  /*4a0d0*/  IMAD.MOV.U32 R4, RZ, RZ, R137 ;  /* 0x000000ffff047224 */ /* 0x002fca00078e0089 */
[----:B------:R1:W-:Y:S04]  /*4a0e0*/  STL [R1+0xbdc], R4 ;  /* 0x000bdc0401007387 */ /* 0x0003e80000100800 */
[----:B------:R-:W-:Y:S04]  /*4a0f0*/  STL [R1+0xbe8], R138 ;  /* 0x000be88a01007387 */ /* 0x000fe80000100800 */
[----:B------:R-:W4:Y:S01]  /*4a100*/  LDL.LU.64 R136, [R1+0x1278] ;  /* 0x0012780001887983 */ /* 0x000f220000300a00 */
[----:B-1----:R-:W-:-:S05]  /*4a110*/  IMAD.MOV.U32 R4, RZ, RZ, R139 ;  /* 0x000000ffff047224 */ /* 0x002fca00078e008b */
[----:B------:R1:W-:Y:S02]  /*4a120*/  STL [R1+0xbe4], R4 ;  /* 0x000be40401007387 */ /* 0x0003e40000100800 */
[----:B-1----:R-:W-:Y:S02]  /*4a130*/  IMAD.MOV.U32 R4, RZ, RZ, R145 ;  /* 0x000000ffff047224 */ /* 0x002fe400078e0091 */
[----:B------:R-:W-:Y:S04]  /*4a140*/  STL [R1+0xbf0], R144 ;  /* 0x000bf09001007387 */ /* 0x000fe80000100800 */
[----:B------:R-:W4:Y:S04]  /*4a150*/  LDL.LU.64 R138, [R1+0x1280] ;  /* 0x00128000018a7983 */ /* 0x000f280000300a00 */
[----:B------:R1:W-:Y:S04]  /*4a160*/  STL [R1+0xbec], R4 ;  /* 0x000bec0401007387 */ /* 0x0003e80000100800 */
[----:B------:R1:W-:Y:S02]  /*4a170*/  STL [R1+0xbf8], R140 ;  /* 0x000bf88c01007387 */ /* 0x0003e40000100800 */
[----:B-1----:R-:W-:-:S02]  /*4a180*/  IMAD.MOV.U32 R4, RZ, RZ, R141 ;  /* 0x000000ffff047224 */ /* 0x002fc400078e008d */
[----:B------:R-:W4:Y:S04]  /*4a190*/  LDL.LU.64 R144, [R1+0x1288] ;  /* 0x0012880001907983 */ /* 0x000f280000300a00 */
[----:B------:R-:W-:Y:S04]  /*4a1a0*/  STL [R1+0xc00], R130 ;  /* 0x000c008201007387 */ /* 0x000fe80000100800 */
[----:B------:R1:W-:Y:S04]  /*4a1b0*/  STL [R1+0xbf4], R4 ;  /* 0x000bf40401007387 */ /* 0x0003e80000100800 */
[----:B------:R-:W4:Y:S01]  /*4a1c0*/  LDL.LU.64 R140, [R1+0x1290] ;  /* 0x00129000018c7983 */ /* 0x000f220000300a00 */
[----:B-1----:R-:W-:-:S03]  /*4a1d0*/  MOV R4, R131 ;  /* 0x0000008300047202 */ /* 0x002fc60000000f00 */
[----:B------:R-:W-:Y:S04]  /*4a1e0*/  STL [R1+0xc08], R146 ;  /* 0x000c089201007387 */ /* 0x000fe80000100800 */
        /* <DEDUP_REMOVED lines=34> */
[----:B------:R-:W-:Y:S04]  /*4a410*/  STL [R1+0xc50], R144 ;  /* 0x000c509001007387 */ /* 0x000fe80000100800 */
[----:B------:R1:W-:Y:S04]  /*4a420*/  STL [R1+0xc44], R4 ;  /* 0x000c440401007387 */ /* 0x0003e80000100800 */
[----:B------:R-:W4:Y:S01]  /*4a430*/  LDL.LU.64 R138, [R1+0x1420] ;  /* 0x00142000018a7983 */ /* 0x000f220000300a00 */
[----:B-1----:R-:W-:-:S03]  /*4a440*/  IMAD.MOV.U32 R4, RZ, RZ, R145 ;  /* 0x000000ffff047224 */ /* 0x002fc600078e0091 */
[----:B------:R-:W-:Y:S04]  /*4a450*/  STL [R1+0xc58], R140 ;  /* 0x000c588c01007387 */ /* 0x000fe80000100800 */
[----:B------:R1:W-:Y:S04]  /*4a460*/  STL [R1+0xc4c], R4 ;  /* 0x000c4c0401007387 */ /* 0x0003e80000100800 */
[----:B------:R-:W4:Y:S04]  /*4a470*/  LDL.LU.64 R144, [R1+0x1428] ;  /* 0x0014280001907983 */ /* 0x000f280000300a00 */
[----:B------:R-:W4:Y:S01]  /*4a480*/  LDL.LU.64 R130, [R1+0x1430] ;  /* 0x0014300001827983 */ /* 0x000f220000300a00 */
[----:B-1----:R-:W-:-:S05]  /*4a490*/  IMAD.MOV.U32 R4, RZ, RZ, R141 ;  /* 0x000000ffff047224 */ /* 0x002fca00078e008d */
[----:B------:R1:W-:Y:S04]  /*4a4a0*/  STL [R1+0xc54], R4 ;  /* 0x000c540401007387 */ /* 0x0003e80000100800 */
[----:B------:R1:W-:Y:S02]  /*4a4b0*/  STL [R1+0xc60], R146 ;  /* 0x000c609201007387 */ /* 0x0003e40000100800 */
[----:B-1----:R-:W-:Y:S02]  /*4a4c0*/  IMAD.MOV.U32 R4, RZ, RZ, R147 ;  /* 0x000000ffff047224 */ /* 0x002fe400078e0093 */
[----:B------:R-:W4:Y:S04]  /*4a4d0*/  LDL.LU.64 R146, [R1+0x1438] ;  /* 0x0014380001927983 */ /* 0x000f280000300a00 */
[----:B------:R2:W-:Y:S02]  /*4a4e0*/  STL [R1+0xc5c], R4 ;  /* 0x000c5c0401007387 */ /* 0x0005e40000100800 */
[----:B--2---:R-:W-:-:S02]  /*4a4f0*/  IMAD.MOV.U32 R4, RZ, RZ, R149 ;  /* 0x000000ffff047224 */ /* 0x004fc400078e0095 */
[----:B------:R1:W-:Y:S04]  /*4a500*/  STL [R1+0xc68], R148 ;  /* 0x000c689401007387 */ /* 0x0003e80000100800 */
[----:B-1----:R-:W2:Y:S04]  /*4a510*/  LDL.LU.64 R148, [R1+0x1400] ;  /* 0x0014000001947983 */ /* 0x002ea80000300a00 */
[----:B------:R1:W-:Y:S04]  /*4a520*/  STL [R1+0xc64], R4 ;  /* 0x000c640401007387 */ /* 0x0003e80000100800 */
[----:B------:R1:W-:Y:S04]  /*4a530*/  STL [R1+0xc70], R142 ;  /* 0x000c708e01007387 */ /* 0x0003e80000100800 */
[----:B------:R-:W2:Y:S01]  /*4a540*/  LDL.LU.64 R140, [R1+0x1408] ;  /* 0x00140800018c7983 */ /* 0x000ea20000300a00 */
[----:B-1----:R-:W-:-:S03]  /*4a550*/  IMAD.MOV.U32 R4, RZ, RZ, R143 ;  /* 0x000000ffff047224 */ /* 0x002fc600078e008f */
[----:B------:R-:W-:Y:S04]  /*4a560*/  STL [R1+0xc78], R150 ;  /* 0x000c789601007387 */ /* 0x000fe80000100800 */
[----:B------:R1:W-:Y:S04]  /*4a570*/  STL [R1+0xc6c], R4 ;  /* 0x000c6c0401007387 */ /* 0x0003e80000100800 */
[----:B------:R-:W2:Y:S01]  /*4a580*/  LDL.LU.64 R142, [R1+0x1410] ;  /* 0x00141000018e7983 */ /* 0x000ea20000300a00 */
[----:B-1----:R-:W-:-:S03]  /*4a590*/  IMAD.MOV.U32 R4, RZ, RZ, R151 ;  /* 0x000000ffff047224 */ /* 0x002fc600078e0097 */
[----:B---3--:R-:W-:Y:S04]  /*4a5a0*/  STL [R1+0xc80], R132 ;  /* 0x000c808401007387 */ /* 0x008fe80000100800 */
[----:B------:R1:W-:Y:S04]  /*4a5b0*/  STL [R1+0xc74], R4 ;  /* 0x000c740401007387 */ /* 0x0003e80000100800 */
[----:B------:R-:W3:Y:S01]  /*4a5c0*/  LDL.LU.64 R150, [R1+0x1418] ;  /* 0x0014180001967983 */ /* 0x000ee20000300a00 */
[----:B-1----:R-:W-:-:S03]  /*4a5d0*/  MOV R4, R133 ;  /* 0x0000008500047202 */ /* 0x002fc60000000f00 */
[----:B----4-:R-:W-:Y:S04]  /*4a5e0*/  STL [R1+0xc88], R244 ;  /* 0x000c88f401007387 */ /* 0x010fe80000100800 */
[----:B------:R1:W-:Y:S04]  /*4a5f0*/  STL [R1+0xc7c], R4 ;  /* 0x000c7c0401007387 */ /* 0x0003e80000100800 */
[----:B------:R-:W4:Y:S01]  /*4a600*/  LDL.LU.64 R132, [R1+0x13d8] ;  /* 0x0013d80001847983 */ /* 0x000f220000300a00 */
[----:B-1----:R-:W-:-:S03]  /*4a610*/  IMAD.MOV.U32 R4, RZ, RZ, R245 ;  /* 0x000000ffff047224 */ /* 0x002fc600078e00f5 */
[----:B------:R-:W-:Y:S04]  /*4a620*/  STL [R1+0xc90], R134 ;  /* 0x000c908601007387 */ /* 0x000fe80000100800 */
[----:B------:R1:W-:Y:S04]  /*4a630*/  STL [R1+0xc84], R4 ;  /* 0x000c840401007387 */ /* 0x0003e80000100800 */
[----:B------:R-:W4:Y:S01]  /*4a640*/  LDL.LU.64 R244, [R1+0x13e0] ;  /* 0x0013e00001f47983 */ /* 0x000f220000300a00 */
[----:B-1----:R-:W-:-:S03]  /*4a650*/  IMAD.MOV.U32 R4, RZ, RZ, R135 ;  /* 0x000000ffff047224 */ /* 0x002fc600078e0087 */
[----:B------:R-:W-:Y:S04]  /*4a660*/  STL [R1+0xc98], R136 ;  /* 0x000c988801007387 */ /* 0x000fe80000100800 */
        /* <DEDUP_REMOVED lines=16> */
[----:B------:R1:W-:Y:S02]  /*4a770*/  STL [R1+0xcac], R4 ;  /* 0x000cac0401007387 */ /* 0x0003e40000100800 */
[----:B-1----:R-:W-:Y:S02]  /*4a780*/  IMAD.MOV.U32 R4, RZ, RZ, R147 ;  /* 0x000000ffff047224 */ /* 0x002fe400078e0093 */
[----:B------:R-:W4:Y:S04]  /*4a790*/  LDL.LU.64 R146, [R1+0x13c8] ;  /* 0x0013c80001927983 */ /* 0x000f280000300a00 */
[----:B------:R2:W-:Y:S02]  /*4a7a0*/  STL [R1+0xcb4], R4 ;  /* 0x000cb40401007387 */ /* 0x0005e40000100800 */
[----:B--2---:R-:W-:-:S02]  /*4a7b0*/  MOV R4, R149 ;  /* 0x0000009500047202 */ /* 0x004fc40000000f00 */
[----:B------:R1:W-:Y:S04]  /*4a7c0*/  STL [R1+0xcc0], R148 ;  /* 0x000cc09401007387 */ /* 0x0003e80000100800 */
[----:B------:R-:W-:Y:S04]  /*4a7d0*/  STL [R1+0xcc8], R140 ;  /* 0x000cc88c01007387 */ /* 0x000fe80000100800 */
[----:B------:R2:W-:Y:S04]  /*4a7e0*/  STL [R1+0xcbc], R4 ;  /* 0x000cbc0401007387 */ /* 0x0005e80000100800 */
[----:B-1----:R-:W4:Y:S01]  /*4a7f0*/  LDL.LU.64 R148, [R1+0x13d0] ;  /* 0x0013d00001947983 */ /* 0x002f220000300a00 */
[----:B--2---:R-:W-:-:S03]  /*4a800*/  IMAD.MOV.U32 R4, RZ, RZ, R141 ;  /* 0x000000ffff047224 */ /* 0x004fc600078e008d */
[----:B------:R-:W-:Y:S04]  /*4a810*/  STL [R1+0xcd0], R142 ;  /* 0x000cd08e01007387 */ /* 0x000fe80000100800 */
[----:B------:R1:W-:Y:S04]  /*4a820*/  STL [R1+0xcc4], R4 ;  /* 0x000cc40401007387 */ /* 0x0003e80000100800 */
[----:B------:R-:W2:Y:S01]  /*4a830*/  LDL.LU.64 R140, [R1+0x1398] ;  /* 0x00139800018c7983 */ /* 0x000ea20000300a00 */
[----:B-1----:R-:W-:-:S03]  /*4a840*/  IMAD.MOV.U32 R4, RZ, RZ, R143 ;  /* 0x000000ffff047224 */ /* 0x002fc600078e008f */
[----:B---3--:R-:W-:Y:S04]  /*4a850*/  STL [R1+0xcd8], R150 ;  /* 0x000cd89601007387 */ /* 0x008fe80000100800 */
[----:B------:R1:W-:Y:S04]  /*4a860*/  STL [R1+0xccc], R4 ;  /* 0x000ccc0401007387 */ /* 0x0003e80000100800 */
[----:B------:R-:W3:Y:S01]  /*4a870*/  LDL.LU.64 R142, [R1+0x13a0] ;  /* 0x0013a000018e7983 */ /* 0x000ee20000300a00 */
[----:B-1----:R-:W-:-:S03]  /*4a880*/  IMAD.MOV.U32 R4, RZ, RZ, R151 ;  /* 0x000000ffff047224 */ /* 0x002fc600078e0097 */
[----:B----4-:R-:W-:Y:S04]  /*4a890*/  STL [R1+0xce0], R132 ;  /* 0x000ce08401007387 */ /* 0x010fe80000100800 */
[----:B------:R1:W-:Y:S04]  /*4a8a0*/  STL [R1+0xcd4], R4 ;  /* 0x000cd40401007387 */ /* 0x0003e80000100800 */
[----:B------:R-:W4:Y:S01]  /*4a8b0*/  LDL.LU.64 R150, [R1+0x13a8] ;  /* 0x0013a80001967983 */ /* 0x000f220000300a00 */
[----:B-1----:R-:W-:-:S03]  /*4a8c0*/  IMAD.MOV.U32 R4, RZ, RZ, R133 ;  /* 0x000000ffff047224 */ /* 0x002fc600078e0085 */
[----:B------:R-:W-:Y:S04]  /*4a8d0*/  STL [R1+0xce8], R244 ;  /* 0x000ce8f401007387 */ /* 0x000fe80000100800 */
[----:B------:R1:W-:Y:S02]  /*4a8e0*/  STL [R1+0xcdc], R4 ;  /* 0x000cdc0401007387 */ /* 0x0003e40000100800 */
[----:B-1----:R-:W-:Y:S02]  /*4a8f0*/  IMAD.MOV.U32 R4, RZ, RZ, R245 ;  /* 0x000000ffff047224 */ /* 0x002fe400078e00f5 */
[----:B------:R-:W4:Y:S04]  /*4a900*/  LDL.LU.64 R244, [R1+0x13b0] ;  /* 0x0013b00001f47983 */ /* 0x000f280000300a00 */
[----:B------:R1:W-:Y:S04]  /*4a910*/  STL [R1+0xce4], R4 ;  /* 0x000ce40401007387 */ /* 0x0003e80000100800 */
[----:B------:R-:W-:Y:S01]  /*4a920*/  STL [R1+0xcf0], R134 ;  /* 0x000cf08601007387 */ /* 0x000fe20000100800 */
[----:B-1----:R-:W-:-:S03]  /*4a930*/  IMAD.MOV.U32 R4, RZ, RZ, R135 ;  /* 0x000000ffff047224 */ /* 0x002fc600078e0087 */
        /* <DEDUP_REMOVED lines=8> */
[----:B-1----:R-:W-:-:S05]  /*4a9c0*/  MOV R4, R139 ;  /* 0x0000008b00047202 */ /* 0x002fca0000000f00 */
[----:B------:R1:W-:Y:S04]  /*4a9d0*/  STL [R1+0xcfc], R4 ;  /* 0x000cfc0401007387 */ /* 0x0003e80000100800 */
[----:B------:R-:W-:Y:S04]  /*4a9e0*/  STL [R1+0xd08], R144 ;  /* 0x000d089001007387 */ /* 0x000fe80000100800 */
[----:B------:R-:W4:Y:S01]  /*4a9f0*/  LDL.LU.64 R130, [R1+0x1390] ;  /* 0x0013900001827983 */ /* 0x000f220000300a00 */
[----:B-1----:R-:W-:-:S03]  /*4aa00*/  IMAD.MOV.U32 R4, RZ, RZ, R145 ;  /* 0x000000ffff047224 */ /* 0x002fc600078e0091 */
[----:B------:R-:W4:Y:S04]  /*4aa10*/  LDL.LU.64 R132, [R1+0x1358] ;  /* 0x0013580001847983 */ /* 0x000f280000300a00 */
[----:B------:R1:W-:Y:S04]  /*4aa20*/  STL [R1+0xd04], R4 ;  /* 0x000d040401007387 */ /* 0x0003e80000100800 */
[----:B------:R-:W-:Y:S04]  /*4aa30*/  STL [R1+0xd10], R146 ;  /* 0x000d109201007387 */ /* 0x000fe80000100800 */
[----:B------:R-:W4:Y:S01]  /*4aa40*/  LDL.LU.64 R134, [R1+0x1360] ;  /* 0x0013600001867983 */ /* 0x000f220000300a00 */
[----:B-1----:R-:W-:-:S03]  /*4aa50*/  IMAD.MOV.U32 R4, RZ, RZ, R147 ;  /* 0x000000ffff047224 */ /* 0x002fc600078e0093 */
[----:B------:R-:W4:Y:S04]  /*4aa60*/  LDL.LU.64 R144, [R1+0x1368] ;  /* 0x0013680001907983 */ /* 0x000f280000300a00 */
[----:B------:R1:W-:Y:S04]  /*4aa70*/  STL [R1+0xd0c], R4 ;  /* 0x000d0c0401007387 */ /* 0x0003e80000100800 */
[----:B------:R2:W-:Y:S01]  /*4aa80*/  STL [R1+0xd18], R148 ;  /* 0x000d189401007387 */ /* 0x0005e20000100800 */
[----:B-1----:R-:W-:-:S03]  /*4aa90*/  IMAD.MOV.U32 R4, RZ, RZ, R149 ;  /* 0x000000ffff047224 */ /* 0x002fc600078e0095 */
[----:B------:R-:W4:Y:S04]  /*4aaa0*/  LDL.LU.64 R146, [R1+0x1370] ;  /* 0x0013700001927983 */ /* 0x000f280000300a00 */
[----:B--2---:R-:W-:Y:S04]  /*4aab0*/  STL [R1+0xd20], R140 ;  /* 0x000d208c01007387 */ /* 0x004fe80000100800 */
[----:B------:R1:W-:Y:S04]  /*4aac0*/  STL [R1+0xd14], R4 ;  /* 0x000d140401007387 */ /* 0x0003e80000100800 */
[----:B------:R-:W2:Y:S01]  /*4aad0*/  LDL.LU.64 R148, [R1+0x1318] ;  /* 0x0013180001947983 */ /* 0x000ea20000300a00 */
[----:B-1----:R-:W-:-:S03]  /*4aae0*/  IMAD.MOV.U32 R4, RZ, RZ, R141 ;  /* 0x000000ffff047224 */ /* 0x002fc600078e008d */
[----:B---3--:R-:W-:Y:S04]  /*4aaf0*/  STL [R1+0xd28], R142 ;  /* 0x000d288e01007387 */ /* 0x008fe80000100800 */
[----:B------:R1:W-:Y:S04]  /*4ab00*/  STL [R1+0xd1c], R4 ;  /* 0x000d1c0401007387 */ /* 0x0003e80000100800 */
[----:B------:R-:W3:Y:S01]  /*4ab10*/  LDL.LU.64 R136, [R1+0x1320] ;  /* 0x0013200001887983 */ /* 0x000ee20000300a00 */
[----:B-1----:R-:W-:-:S05]  /*4ab20*/  IMAD.MOV.U32 R4, RZ, RZ, R143 ;  /* 0x000000ffff047224 */ /* 0x002fca00078e008f */
[----:B------:R1:W-:Y:S04]  /*4ab30*/  STL [R1+0xd24], R4 ;  /* 0x000d240401007387 */ /* 0x0003e80000100800 */
[----:B----4-:R-:W-:Y:S04]  /*4ab40*/  STL [R1+0xd30], R150 ;  /* 0x000d309601007387 */ /* 0x010fe80000100800 */
[----:B------:R-:W4:Y:S01]  /*4ab50*/  LDL.LU.64 R138, [R1+0x1328] ;  /* 0x00132800018a7983 */ /* 0x000f220000300a00 */
[----:B-1----:R-:W-:-:S03]  /*4ab60*/  IMAD.MOV.U32 R4, RZ, RZ, R151 ;  /* 0x000000ffff047224 */ /* 0x002fc600078e0097 */
[----:B------:R-:W4:Y:S04]  /*4ab70*/  LDL.LU.64 R140, [R1+0x1338] ;  /* 0x00133800018c7983 */ /* 0x000f280000300a00 */
[----:B------:R1:W-:Y:S04]  /*4ab80*/  STL [R1+0xd2c], R4 ;  /* 0x000d2c0401007387 */ /* 0x0003e80000100800 */
[----:B------:R1:W-:Y:S04]  /*4ab90*/  STL [R1+0xd38], R244 ;  /* 0x000d38f401007387 */ /* 0x0003e80000100800 */
[----:B------:R-:W4:Y:S01]  /*4aba0*/  LDL.LU.64 R142, [R1+0xf58] ;  /* 0x000f5800018e7983 */ /* 0x000f220000300a00 */
[----:B-1----:R-:W-:-:S03]  /*4abb0*/  IMAD.MOV.U32 R4, RZ, RZ, R245 ;  /* 0x000000ffff047224 */ /* 0x002fc600078e00f5 */
[----:B------:R-:W4:Y:S04]  /*4abc0*/  LDL.LU.64 R150, [R1+0x790] ;  /* 0x0007900001967983 */ /* 0x000f280000300a00 */
[----:B------:R1:W-:Y:S04]  /*4abd0*/  STL [R1+0xd34], R4 ;  /* 0x000d340401007387 */ /* 0x0003e80000100800 */
[----:B------:R-:W-:Y:S04]  /*4abe0*/  STL [R1+0xd40], R124 ;  /* 0x000d407c01007387 */ /* 0x000fe80000100800 */
[----:B------:R-:W4:Y:S01]  /*4abf0*/  LDL.LU.64 R244, [R1+0x688] ;  /* 0x0006880001f47983 */ /* 0x000f220000300a00 */
[----:B-1----:R-:W-:-:S03]  /*4ac00*/  MOV R4, R125 ;  /* 0x0000007d00047202 */ /* 0x002fc60000000f00 */
        /* <DEDUP_REMOVED lines=10> */
[----:B------:R1:W-:Y:S02]  /*4acb0*/  STL [R1+0xd54], R4 ;  /* 0x000d540401007387 */ /* 0x0003e40000100800 */
[----:B-1----:R-:W-:Y:S02]  /*4acc0*/  IMAD.MOV.U32 R4, RZ, RZ, R133 ;  /* 0x000000ffff047224 */ /* 0x002fe400078e0085 */
[----:B------:R-:W-:Y:S04]  /*4acd0*/  STL [R1+0xd68], R134 ;  /* 0x000d688601007387 */ /* 0x000fe80000100800 */
[----:B------:R1:W-:Y:S04]  /*4ace0*/  STL [R1+0xd5c], R4 ;  /* 0x000d5c0401007387 */ /* 0x0003e80000100800 */
[----:B------:R-:W-:Y:S01]  /*4acf0*/  STL [R1+0xd70], R144 ;  /* 0x000d709001007387 */ /* 0x000fe20000100800 */
[----:B-1----:R-:W-:-:S05]  /*4ad00*/  IMAD.MOV.U32 R4, RZ, RZ, R135 ;  /* 0x000000ffff047224 */ /* 0x002fca00078e0087 */
[----:B------:R1:W-:Y:S02]  /*4ad10*/  STL [R1+0xd64], R4 ;  /* 0x000d640401007387 */ /* 0x0003e40000100800 */
[----:B-1----:R-:W-:Y:S02]  /*4ad20*/  IMAD.MOV.U32 R4, RZ, RZ, R145 ;  /* 0x000000ffff047224 */ /* 0x002fe400078e0091 */
[----:B------:R-:W-:Y:S04]  /*4ad30*/  STL [R1+0xd78], R146 ;  /* 0x000d789201007387 */ /* 0x000fe80000100800 */
[----:B------:R1:W-:Y:S04]  /*4ad40*/  STL [R1+0xd6c], R4 ;  /* 0x000d6c0401007387 */ /* 0x0003e80000100800 */
[----:B------:R-:W4:Y:S01]  /*4ad50*/  LDL.LU.64 R144, [R1+0xf60] ;  /* 0x000f600001907983 */ /* 0x000f220000300a00 */
[----:B-1----:R-:W-:-:S05]  /*4ad60*/  IMAD.MOV.U32 R4, RZ, RZ, R147 ;  /* 0x000000ffff047224 */ /* 0x002fca00078e0093 */
[----:B------:R1:W-:Y:S04]  /*4ad70*/  STL [R1+0xd74], R4 ;  /* 0x000d740401007387 */ /* 0x0003e80000100800 */
[----:B--2---:R2:W-:Y:S04]  /*4ad80*/  STL [R1+0xd80], R148 ;  /* 0x000d809401007387 */ /* 0x0045e80000100800 */
[----:B------:R-:W4:Y:S01]  /*4ad90*/  LDL.LU.64 R146, [R1+0x7d0] ;  /* 0x0007d00001927983 */ /* 0x000f220000300a00 */
[----:B-1----:R-:W-:-:S03]  /*4ada0*/  MOV R4, R149 ;  /* 0x0000009500047202 */ /* 0x002fc60000000f00 */
[----:B--2---:R-:W2:Y:S04]  /*4adb0*/  LDL.LU.64 R148, [R1+0x6c8] ;  /* 0x0006c80001947983 */ /* 0x004ea80000300a00 */
[----:B------:R1:W-:Y:S04]  /*4adc0*/  STL [R1+0xd7c], R4 ;  /* 0x000d7c0401007387 */ /* 0x0003e80000100800 */
[----:B---3--:R-:W-:Y:S01]  /*4add0*/  STL [R1+0xd88], R136 ;  /* 0x000d888801007387 */ /* 0x008fe20000100800 */
[----:B-1----:R-:W-:-:S03]  /*4ade0*/  IMAD.MOV.U32 R4, RZ, RZ, R137 ;  /* 0x000000ffff047224 */ /* 0x002fc600078e0089 */
[----:B----4-:R-:W-:Y:S04]  /*4adf0*/  STL [R1+0xd90], R138 ;  /* 0x000d908a01007387 */ /* 0x010fe80000100800 */
        /* <DEDUP_REMOVED lines=16> */
[----:B------:R-:W-:Y:S04]  /*4af00*/  STL [R1+0xdb4], R225 ;  /* 0x000db4e101007387 */ /* 0x000fe80000100800 */
[----:B------:R-:W-:Y:S01]  /*4af10*/  STL [R1+0xdc0], R190 ;  /* 0x000dc0be01007387 */ /* 0x000fe20000100800 */
[----:B-1----:R-:W1:Y:S03]  /*4af20*/  LDC R4, c[0x0][0x238] ;  /* 0x00008e00ff047b82 */ /* 0x002e660000000800 */
[----:B------:R-:W3:Y:S04]  /*4af30*/  LDL.LU.64 R138, [R1+0xf68] ;  /* 0x000f6800018a7983 */ /* 0x000ee80000300a00 */
[----:B------:R-:W-:Y:S04]  /*4af40*/  STL [R1+0xdbc], R191 ;  /* 0x000dbcbf01007387 */ /* 0x000fe80000100800 */
[----:B------:R-:W4:Y:S04]  /*4af50*/  LDL.LU.64 R140, [R1+0x810] ;  /* 0x00081000018c7983 */ /* 0x000f280000300a00 */
[----:B------:R-:W-:Y:S04]  /*4af60*/  STL [R1+0xdc8], R164 ;  /* 0x000dc8a401007387 */ /* 0x000fe80000100800 */
[----:B------:R-:W4:Y:S04]  /*4af70*/  LDL.LU.64 R150, [R1+0x708] ;  /* 0x0007080001967983 */ /* 0x000f280000300a00 */
[----:B------:R-:W-:Y:S04]  /*4af80*/  STL [R1+0xdc4], R165 ;  /* 0x000dc4a501007387 */ /* 0x000fe80000100800 */
[----:B------:R-:W4:Y:S04]  /*4af90*/  LDL.LU.64 R244, [R1+0x640] ;  /* 0x0006400001f47983 */ /* 0x000f280000300a00 */
[----:B------:R-:W-:Y:S04]  /*4afa0*/  STL [R1+0xdd0], R18 ;  /* 0x000dd01201007387 */ /* 0x000fe80000100800 */
[----:B------:R-:W-:Y:S04]  /*4afb0*/  STL [R1+0xdcc], R19 ;  /* 0x000dcc1301007387 */ /* 0x000fe80000100800 */
[----:B------:R1:W-:Y:S04]  /*4afc0*/  STL [R1+0xdd8], R2 ;  /* 0x000dd80201007387 */ /* 0x0003e80000100800 */
[----:B------:R-:W-:Y:S01]  /*4afd0*/  STL [R1+0xdd4], R3 ;  /* 0x000dd40301007387 */ /* 0x000fe20000100800 */
[----:B-1----:R-:W-:-:S03]  /*4afe0*/  IMAD.MOV.U32 R2, RZ, RZ, R145 ;  /* 0x000000ffff027224 */ /* 0x002fc600078e0091 */
[----:B------:R-:W-:Y:S04]  /*4aff0*/  STL [R1+0xde0], R144 ;  /* 0x000de09001007387 */ /* 0x000fe80000100800 */
[----:B------:R-:W-:Y:S04]  /*4b000*/  STL [R1+0xde8], R146 ;  /* 0x000de89201007387 */ /* 0x000fe80000100800 */
[----:B------:R1:W-:Y:S04]  /*4b010*/  STL [R1+0xddc], R2 ;  /* 0x000ddc0201007387 */ /* 0x0003e80000100800 */
[----:B--2---:R-:W-:Y:S01]  /*4b020*/  STL [R1+0xdf0], R148 ;  /* 0x000df09401007387 */ /* 0x004fe20000100800 */
[----:B-1----:R-:W-:-:S05]  /*4b030*/  MOV R2, R147 ;  /* 0x0000009300027202 */ /* 0x002fca0000000f00 */
[----:B------:R1:W-:Y:S04]  /*4b040*/  STL [R1+0xde4], R2 ;  /* 0x000de40201007387 */ /* 0x0003e80000100800 */
[----:B------:R-:W-:Y:S01]  /*4b050*/  STL [R1+0xdf8], R242 ;  /* 0x000df8f201007387 */ /* 0x000fe20000100800 */
[----:B-1----:R-:W-:-:S05]  /*4b060*/  IMAD.MOV.U32 R2, RZ, RZ, R149 ;  /* 0x000000ffff027224 */ /* 0x002fca00078e0095 */
[----:B------:R3:W-:Y:S04]  /*4b070*/  STL [R1+0xdec], R2 ;  /* 0x000dec0201007387 */ /* 0x0007e80000100800 */
[----:B------:R-:W-:Y:S04]  /*4b080*/  STL [R1+0xdf4], R243 ;  /* 0x000df4f301007387 */ /* 0x000fe80000100800 */
[----:B------:R-:W-:Y:S04]  /*4b090*/  STL [R1+0xe00], R198 ;  /* 0x000e00c601007387 */ /* 0x000fe80000100800 */
[----:B------:R-:W2:Y:S04]  /*4b0a0*/  LDL.LU.64 R142, [R1+0x13f0] ;  /* 0x0013f000018e7983 */ /* 0x000ea80000300a00 */
[----:B------:R-:W-:Y:S04]  /*4b0b0*/  STL [R1+0xdfc], R199 ;  /* 0x000dfcc701007387 */ /* 0x000fe80000100800 */
[----:B------:R-:W2:Y:S04]  /*4b0c0*/  LDL.LU.64 R144, [R1+0x8c0] ;  /* 0x0008c00001907983 */ /* 0x000ea80000300a00 */
[----:B------:R-:W-:Y:S04]  /*4b0d0*/  STL [R1+0xe08], R170 ;  /* 0x000e08aa01007387 */ /* 0x000fe80000100800 */
[----:B------:R-:W2:Y:S04]  /*4b0e0*/  LDL.LU.64 R146, [R1+0x748] ;  /* 0x0007480001927983 */ /* 0x000ea80000300a00 */
[----:B------:R-:W-:Y:S04]  /*4b0f0*/  STL [R1+0xe04], R171 ;  /* 0x000e04ab01007387 */ /* 0x000fe80000100800 */
[----:B------:R-:W2:Y:S04]  /*4b100*/  LDL.LU.64 R148, [R1+0x648] ;  /* 0x0006480001947983 */ /* 0x000ea80000300a00 */
[----:B------:R-:W-:Y:S04]  /*4b110*/  STL [R1+0xe10], R22 ;  /* 0x000e101601007387 */ /* 0x000fe80000100800 */
[----:B------:R-:W-:Y:S04]  /*4b120*/  STL [R1+0xe0c], R23 ;  /* 0x000e0c1701007387 */ /* 0x000fe80000100800 */
[----:B------:R-:W-:Y:S04]  /*4b130*/  STL [R1+0xe18], R10 ;  /* 0x000e180a01007387 */ /* 0x000fe80000100800 */
[----:B------:R-:W-:Y:S01]  /*4b140*/  STL [R1+0xe14], R11 ;  /* 0x000e140b01007387 */ /* 0x000fe20000100800 */
[----:B---3--:R-:W-:-:S03]  /*4b150*/  IMAD.MOV.U32 R2, RZ, RZ, R139 ;  /* 0x000000ffff027224 */ /* 0x008fc600078e008b */
[----:B------:R-:W-:Y:S04]  /*4b160*/  STL [R1+0xe20], R138 ;  /* 0x000e208a01007387 */ /* 0x000fe80000100800 */
[----:B----4-:R-:W-:Y:S04]  /*4b170*/  STL [R1+0xe28], R140 ;  /* 0x000e288c01007387 */ /* 0x010fe80000100800 */
        /* <DEDUP_REMOVED lines=19> */
[----:B------:R-:W-:Y:S04]  /*4b2b0*/  STL [R1+0xe58], R12 ;  /* 0x000e580c01007387 */ /* 0x000fe80000100800 */
[----:B------:R-:W-:Y:S01]  /*4b2c0*/  STL [R1+0xe54], R13 ;  /* 0x000e540d01007387 */ /* 0x000fe20000100800 */
[----:B--2---:R-:W-:-:S03]  /*4b2d0*/  IMAD.MOV.U32 R2, RZ, RZ, R143 ;  /* 0x000000ffff027224 */ /* 0x004fc600078e008f */
[----:B------:R-:W-:Y:S04]  /*4b2e0*/  STL [R1+0xe60], R142 ;  /* 0x000e608e01007387 */ /* 0x000fe80000100800 */
[----:B------:R-:W-:Y:S04]  /*4b2f0*/  STL [R1+0xe68], R144 ;  /* 0x000e689001007387 */ /* 0x000fe80000100800 */
[----:B------:R1:W-:Y:S04]  /*4b300*/  STL [R1+0xe5c], R2 ;  /* 0x000e5c0201007387 */ /* 0x0003e80000100800 */
[----:B------:R-:W-:Y:S01]  /*4b310*/  STL [R1+0xe70], R146 ;  /* 0x000e709201007387 */ /* 0x000fe20000100800 */
[----:B-1----:R-:W-:-:S05]  /*4b320*/  IMAD.MOV.U32 R2, RZ, RZ, R145 ;  /* 0x000000ffff027224 */ /* 0x002fca00078e0091 */
[----:B------:R1:W-:Y:S04]  /*4b330*/  STL [R1+0xe64], R2 ;  /* 0x000e640201007387 */ /* 0x0003e80000100800 */
[----:B------:R-:W-:Y:S01]  /*4b340*/  STL [R1+0xe78], R148 ;  /* 0x000e789401007387 */ /* 0x000fe20000100800 */
[----:B-1----:R-:W-:-:S05]  /*4b350*/  MOV R2, R147 ;  /* 0x0000009300027202 */ /* 0x002fca0000000f00 */
[----:B------:R1:W-:Y:S04]  /*4b360*/  STL [R1+0xe6c], R2 ;  /* 0x000e6c0201007387 */ /* 0x0003e80000100800 */
[----:B------:R-:W-:Y:S01]  /*4b370*/  STL [R1+0xe80], R214 ;  /* 0x000e80d601007387 */ /* 0x000fe20000100800 */
[----:B-1----:R-:W-:-:S05]  /*4b380*/  IMAD.MOV.U32 R2, RZ, RZ, R149 ;  /* 0x000000ffff027224 */ /* 0x002fca00078e0095 */
[----:B------:R3:W-:Y:S04]  /*4b390*/  STL [R1+0xe74], R2 ;  /* 0x000e740201007387 */ /* 0x0007e80000100800 */
        /* <DEDUP_REMOVED lines=25> */
[----:B------:R-:W-:Y:S04]  /*4b530*/  STL [R1+0xec8], R188 ;  /* 0x000ec8bc01007387 */ /* 0x000fe80000100800 */
        /* <DEDUP_REMOVED lines=8> */
[----:B------:R-:W4:Y:S04]  /*4b5c0*/  LDL.LU.64 R244, [R1+0x610] ;  /* 0x0006100001f47983 */ /* 0x000f280000300a00 */
        /* <DEDUP_REMOVED lines=57> */
[----:B-1----:R-:W-:-:S05]  /*4b960*/  MOV R2, R143 ;  /* 0x0000008f00027202 */ /* 0x002fca0000000f00 */
[----:B------:R1:W-:Y:S04]  /*4b970*/  STL [R1+0xf64], R2 ;  /* 0x000f640201007387 */ /* 0x0003e80000100800 */
[----:B------:R-:W-:Y:S01]  /*4b980*/  STL [R1+0xf78], R146 ;  /* 0x000f789201007387 */ /* 0x000fe20000100800 */
[----:B-1----:R-:W-:-:S05]  /*4b990*/  IMAD.MOV.U32 R2, RZ, RZ, R145 ;  /* 0x000000ffff027224 */ /* 0x002fca00078e0091 */
[----:B------:R1:W-:Y:S04]  /*4b9a0*/  STL [R1+0xf6c], R2 ;  /* 0x000f6c0201007387 */ /* 0x0003e80000100800 */
[----:B------:R-:W-:Y:S01]  /*4b9b0*/  STL [R1+0xf80], R148 ;  /* 0x000f809401007387 */ /* 0x000fe20000100800 */
[----:B-1----:R-:W-:-:S05]  /*4b9c0*/  IMAD.MOV.U32 R2, RZ, RZ, R147 ;  /* 0x000000ffff027224 */ /* 0x002fca00078e0093 */
[----:B------:R1:W-:Y:S04]  /*4b9d0*/  STL [R1+0xf74], R2 ;  /* 0x000f740201007387 */ /* 0x0003e80000100800 */
[----:B------:R-:W2:Y:S01]  /*4b9e0*/  LDL.LU.64 R144, [R1+0x14c0] ;  /* 0x0014c00001907983 */ /* 0x000ea20000300a00 */
[----:B-1----:R-:W-:-:S05]  /*4b9f0*/  IMAD.MOV.U32 R2, RZ, RZ, R149 ;  /* 0x000000ffff027224 */ /* 0x002fca00078e0095 */
[----:B------:R3:W-:Y:S04]  /*4ba00*/  STL [R1+0xf7c], R2 ;  /* 0x000f7c0201007387 */ /* 0x0007e80000100800 */
[----:B------:R-:W-:Y:S04]  /*4ba10*/  STL [R1+0xf88], R212 ;  /* 0x000f88d401007387 */ /* 0x000fe80000100800 */
[----:B------:R-:W-:Y:S04]  /*4ba20*/  STL [R1+0xf84], R213 ;  /* 0x000f84d501007387 */ /* 0x000fe80000100800 */
[----:B------:R-:W2:Y:S04]  /*4ba30*/  LDL.LU.64 R140, [R1+0xfe8] ;  /* 0x000fe800018c7983 */ /* 0x000ea80000300a00 */
[----:B------:R-:W-:Y:S04]  /*4ba40*/  STL [R1+0xf90], R180 ;  /* 0x000f90b401007387 */ /* 0x000fe80000100800 */
[----:B------:R-:W-:Y:S04]  /*4ba50*/  STL [R1+0xf8c], R181 ;  /* 0x000f8cb501007387 */ /* 0x000fe80000100800 */
[----:B------:R-:W2:Y:S04]  /*4ba60*/  LDL.LU.64 R142, [R1+0x8b8] ;  /* 0x0008b800018e7983 */ /* 0x000ea80000300a00 */
[----:B------:R-:W-:Y:S04]  /*4ba70*/  STL [R1+0xf98], R156 ;  /* 0x000f989c01007387 */ /* 0x000fe80000100800 */
[----:B------:R-:W2:Y:S04]  /*4ba80*/  LDL.LU.64 R146, [R1+0x780] ;  /* 0x0007800001927983 */ /* 0x000ea80000300a00 */
[----:B------:R-:W-:Y:S04]  /*4ba90*/  STL [R1+0xf94], R157 ;  /* 0x000f949d01007387 */ /* 0x000fe80000100800 */
[----:B------:R-:W2:Y:S01]  /*4baa0*/  LDL.LU.64 R148, [R1+0x6b8] ;  /* 0x0006b80001947983 */ /* 0x000ea20000300a00 */
        /* <DEDUP_REMOVED lines=14> */
[----:B-1----:R-:W-:-:S05]  /*4bb90*/  MOV R2, R245 ;  /* 0x000000f500027202 */ /* 0x002fca0000000f00 */
[----:B------:R1:W-:Y:S04]  /*4bba0*/  STL [R1+0xfbc], R2 ;  /* 0x000fbc0201007387 */ /* 0x0003e80000100800 */
[----:B------:R-:W3:Y:S04]  /*4bbb0*/  LDL.LU.64 R150, [R1+0x14e8] ;  /* 0x0014e80001967983 */ /* 0x000ee80000300a00 */
[----:B------:R-:W-:Y:S04]  /*4bbc0*/  STL [R1+0xfc4], R221 ;  /* 0x000fc4dd01007387 */ /* 0x000fe80000100800 */
[----:B------:R-:W-:Y:S04]  /*4bbd0*/  STL [R1+0xfd0], R186 ;  /* 0x000fd0ba01007387 */ /* 0x000fe80000100800 */
[----:B------:R-:W4:Y:S04]  /*4bbe0*/  LDL.LU.64 R132, [R1+0x1028] ;  /* 0x0010280001847983 */ /* 0x000f280000300a00 */
[----:B------:R-:W-:Y:S04]  /*4bbf0*/  STL [R1+0xfcc], R187 ;  /* 0x000fccbb01007387 */ /* 0x000fe80000100800 */
[----:B------:R-:W-:Y:S04]  /*4bc00*/  STL [R1+0xfd8], R160 ;  /* 0x000fd8a001007387 */ /* 0x000fe80000100800 */
[----:B------:R-:W4:Y:S04]  /*4bc10*/  LDL.LU.64 R134, [R1+0x8f8] ;  /* 0x0008f80001867983 */ /* 0x000f280000300a00 */
[----:B------:R-:W-:Y:S04]  /*4bc20*/  STL [R1+0xfd4], R161 ;  /* 0x000fd4a101007387 */ /* 0x000fe80000100800 */
[----:B------:R-:W4:Y:S04]  /*4bc30*/  LDL.LU.64 R136, [R1+0x7c0] ;  /* 0x0007c00001887983 */ /* 0x000f280000300a00 */
[----:B--2---:R2:W-:Y:S01]  /*4bc40*/  STL [R1+0xfe0], R144 ;  /* 0x000fe09001007387 */ /* 0x0045e20000100800 */
[----:B-1----:R-:W-:-:S03]  /*4bc50*/  IMAD.MOV.U32 R2, RZ, RZ, R145 ;  /* 0x000000ffff027224 */ /* 0x002fc600078e0091 */
[----:B------:R-:W4:Y:S04]  /*4bc60*/  LDL.LU.64 R244, [R1+0x6f8] ;  /* 0x0006f80001f47983 */ /* 0x000f280000300a00 */
[----:B------:R-:W-:Y:S04]  /*4bc70*/  STL [R1+0xfe8], R140 ;  /* 0x000fe88c01007387 */ /* 0x000fe80000100800 */
[----:B------:R1:W-:Y:S04]  /*4bc80*/  STL [R1+0xfdc], R2 ;  /* 0x000fdc0201007387 */ /* 0x0003e80000100800 */
[----:B--2---:R-:W2:Y:S01]  /*4bc90*/  LDL.LU.64 R144, [R1+0x608] ;  /* 0x0006080001907983 */ /* 0x004ea20000300a00 */
        /* <DEDUP_REMOVED lines=12> */
[----:B------:R-:W2:Y:S04]  /*4bd60*/  LDL.LU.64 R146, [R1+0x1518] ;  /* 0x0015180001927983 */ /* 0x000ea80000300a00 */
[----:B------:R-:W-:Y:S04]  /*4bd70*/  STL [R1+0x1004], R237 ;  /* 0x001004ed01007387 */ /* 0x000fe80000100800 */
[----:B------:R-:W-:Y:S04]  /*4bd80*/  STL [R1+0x1010], R194 ;  /* 0x001010c201007387 */ /* 0x000fe80000100800 */
[----:B------:R-:W-:Y:S04]  /*4bd90*/  STL [R1+0x100c], R195 ;  /* 0x00100cc301007387 */ /* 0x000fe80000100800 */
[----:B------:R-:W2:Y:S04]  /*4bda0*/  LDL.LU.64 R138, [R1+0x1470] ;  /* 0x00147000018a7983 */ /* 0x000ea80000300a00 */
[----:B------:R-:W-:Y:S04]  /*4bdb0*/  STL [R1+0x1018], R166 ;  /* 0x001018a601007387 */ /* 0x000fe80000100800 */
[----:B------:R-:W2:Y:S04]  /*4bdc0*/  LDL.LU.64 R140, [R1+0x930] ;  /* 0x00093000018c7983 */ /* 0x000ea80000300a00 */
[----:B------:R-:W-:Y:S04]  /*4bdd0*/  STL [R1+0x1014], R167 ;  /* 0x001014a701007387 */ /* 0x000fe80000100800 */
[----:B------:R-:W2:Y:S04]  /*4bde0*/  LDL.LU.64 R142, [R1+0x800] ;  /* 0x00080000018e7983 */ /* 0x000ea80000300a00 */
[----:B---3--:R3:W-:Y:S01]  /*4bdf0*/  STL [R1+0x1020], R150 ;  /* 0x0010209601007387 */ /* 0x0087e20000100800 */
[----:B-1----:R-:W-:-:S03]  /*4be00*/  IMAD.MOV.U32 R2, RZ, RZ, R151 ;  /* 0x000000ffff027224 */ /* 0x002fc600078e0097 */
[----:B------:R-:W2:Y:S04]  /*4be10*/  LDL.LU.64 R148, [R1+0x710] ;  /* 0x0007100001947983 */ /* 0x000ea80000300a00 */
[----:B----4-:R-:W-:Y:S04]  /*4be20*/  STL [R1+0x1028], R132 ;  /* 0x0010288401007387 */ /* 0x010fe80000100800 */
[----:B------:R1:W-:Y:S04]  /*4be30*/  STL [R1+0x101c], R2 ;  /* 0x00101c0201007387 */ /* 0x0003e80000100800 */
[----:B---3--:R-:W3:Y:S01]  /*4be40*/  LDL.LU.64 R150, [R1+0x630] ;  /* 0x0006300001967983 */ /* 0x008ee20000300a00 */
[----:B-1----:R-:W-:-:S03]  /*4be50*/  IMAD.MOV.U32 R2, RZ, RZ, R133 ;  /* 0x000000ffff027224 */ /* 0x002fc600078e0085 */
[----:B------:R-:W-:Y:S04]  /*4be60*/  STL [R1+0x1030], R134 ;  /* 0x0010308601007387 */ /* 0x000fe80000100800 */
[----:B------:R1:W-:Y:S04]  /*4be70*/  STL [R1+0x1024], R2 ;  /* 0x0010240201007387 */ /* 0x0003e80000100800 */
[----:B------:R-:W-:Y:S01]  /*4be80*/  STL [R1+0x1038], R136 ;  /* 0x0010388801007387 */ /* 0x000fe20000100800 */
[----:B-1----:R-:W-:-:S05]  /*4be90*/  MOV R2, R135 ;  /* 0x0000008700027202 */ /* 0x002fca0000000f00 */
[----:B------:R1:W-:Y:S02]  /*4bea0*/  STL [R1+0x102c], R2 ;  /* 0x00102c0201007387 */ /* 0x0003e40000100800 */
[----:B-1----:R-:W-:Y:S02]  /*4beb0*/  IMAD.MOV.U32 R2, RZ, RZ, R137 ;  /* 0x000000ffff027224 */ /* 0x002fe400078e0089 */
[----:B------:R-:W-:Y:S04]  /*4bec0*/  STL [R1+0x1040], R244 ;  /* 0x001040f401007387 */ /* 0x000fe80000100800 */
[----:B------:R1:W-:Y:S02]  /*4bed0*/  STL [R1+0x1034], R2 ;  /* 0x0010340201007387 */ /* 0x0003e40000100800 */
[----:B-1----:R-:W-:-:S02]  /*4bee0*/  IMAD.MOV.U32 R2, RZ, RZ, R245 ;  /* 0x000000ffff027224 */ /* 0x002fc400078e00f5 */
[----:B------:R-:W4:Y:S04]  /*4bef0*/  LDL.LU.64 R244, [R1+0x1540] ;  /* 0x0015400001f47983 */ /* 0x000f280000300a00 */
[----:B------:R1:W-:Y:S04]  /*4bf00*/  STL [R1+0x103c], R2 ;  /* 0x00103c0201007387 */ /* 0x0003e80000100800 */
[----:B--2---:R2:W-:Y:S01]  /*4bf10*/  STL [R1+0x1048], R144 ;  /* 0x0010489001007387 */ /* 0x0045e20000100800 */
[----:B-1----:R-:W-:-:S03]  /*4bf20*/  IMAD.MOV.U32 R2, RZ, RZ, R145 ;  /* 0x000000ffff027224 */ /* 0x002fc600078e0091 */
[----:B------:R-:W-:Y:S04]  /*4bf30*/  STL [R1+0x1050], R202 ;  /* 0x001050ca01007387 */ /* 0x000fe80000100800 */
[----:B------:R1:W-:Y:S04]  /*4bf40*/  STL [R1+0x1044], R2 ;  /* 0x0010440201007387 */ /* 0x0003e80000100800 */
[----:B------:R-:W4:Y:S04]  /*4bf50*/  LDL.LU.64 R132, [R1+0x1490] ;  /* 0x0014900001847983 */ /* 0x000f280000300a00 */
[----:B------:R-:W-:Y:S04]  /*4bf60*/  STL [R1+0x104c], R203 ;  /* 0x00104ccb01007387 */ /* 0x000fe80000100800 */
[----:B------:R-:W-:Y:S04]  /*4bf70*/  STL [R1+0x1058], R172 ;  /* 0x001058ac01007387 */ /* 0x000fe80000100800 */
[----:B------:R-:W4:Y:S04]  /*4bf80*/  LDL.LU.64 R134, [R1+0x968] ;  /* 0x0009680001867983 */ /* 0x000f280000300a00 */
[----:B------:R-:W-:Y:S04]  /*4bf90*/  STL [R1+0x1054], R173 ;  /* 0x001054ad01007387 */ /* 0x000fe80000100800 */
[----:B------:R-:W4:Y:S04]  /*4bfa0*/  LDL.LU.64 R136, [R1+0x840] ;  /* 0x0008400001887983 */ /* 0x000f280000300a00 */
[----:B------:R1:W-:Y:S04]  /*4bfb0*/  STL [R1+0x1060], R146 ;  /* 0x0010609201007387 */ /* 0x0003e80000100800 */
[----:B--2---:R-:W2:Y:S01]  /*4bfc0*/  LDL.LU.64 R144, [R1+0x738] ;  /* 0x0007380001907983 */ /* 0x004ea20000300a00 */
[----:B-1----:R-:W-:-:S03]  /*4bfd0*/  IMAD.MOV.U32 R2, RZ, RZ, R147 ;  /* 0x000000ffff027224 */ /* 0x002fc600078e0093 */
[----:B------:R-:W2:Y:S04]  /*4bfe0*/  LDL.LU.64 R146, [R1+0x670] ;  /* 0x0006700001927983 */ /* 0x000ea80000300a00 */
[----:B------:R1:W-:Y:S04]  /*4bff0*/  STL [R1+0x105c], R2 ;  /* 0x00105c0201007387 */ /* 0x0003e80000100800 */
[----:B------:R-:W-:Y:S01]  /*4c000*/  STL [R1+0x1068], R138 ;  /* 0x0010688a01007387 */ /* 0x000fe20000100800 */
[----:B-1----:R-:W-:-:S03]  /*4c010*/  IMAD.MOV.U32 R2, RZ, RZ, R139 ;  /* 0x000000ffff027224 */ /* 0x002fc600078e008b */
        /* <DEDUP_REMOVED lines=8> */
[----:B------:R-:W2:Y:S01]  /*4c0a0*/  LDL.LU.64 R138, [R1+0x1570] ;  /* 0x00157000018a7983 */ /* 0x000ea20000300a00 */
[----:B-1----:R-:W-:-:S05]  /*4c0b0*/  MOV R2, R149 ;  /* 0x0000009500027202 */ /* 0x002fca0000000f00 */
[----:B------:R1:W-:Y:S04]  /*4c0c0*/  STL [R1+0x107c], R2 ;  /* 0x00107c0201007387 */ /* 0x0003e80000100800 */
[----:B---3--:R3:W-:Y:S04]  /*4c0d0*/  STL [R1+0x1088], R150 ;  /* 0x0010889601007387 */ /* 0x0087e80000100800 */
[----:B------:R-:W2:Y:S01]  /*4c0e0*/  LDL.LU.64 R148, [R1+0x14b8] ;  /* 0x0014b80001947983 */ /* 0x000ea20000300a00 */
[----:B-1----:R-:W-:-:S05]  /*4c0f0*/  IMAD.MOV.U32 R2, RZ, RZ, R151 ;  /* 0x000000ffff027224 */ /* 0x002fca00078e0097 */
[----:B------:R1:W-:Y:S04]  /*4c100*/  STL [R1+0x1084], R2 ;  /* 0x0010840201007387 */ /* 0x0003e80000100800 */
[----:B------:R-:W-:Y:S04]  /*4c110*/  STL [R1+0x1090], R210 ;  /* 0x001090d201007387 */ /* 0x000fe80000100800 */
[----:B------:R-:W-:Y:S04]  /*4c120*/  STL [R1+0x108c], R211 ;  /* 0x00108cd301007387 */ /* 0x000fe80000100800 */
[----:B------:R-:W-:Y:S04]  /*4c130*/  STL [R1+0x1098], R178 ;  /* 0x001098b201007387 */ /* 0x000fe80000100800 */
[----:B---3--:R-:W3:Y:S04]  /*4c140*/  LDL.LU.64 R150, [R1+0x1440] ;  /* 0x0014400001967983 */ /* 0x008ee80000300a00 */
[----:B------:R-:W-:Y:S04]  /*4c150*/  STL [R1+0x1094], R179 ;  /* 0x001094b301007387 */ /* 0x000fe80000100800 */
[----:B----4-:R4:W-:Y:S01]  /*4c160*/  STL [R1+0x10a0], R244 ;  /* 0x0010a0f401007387 */ /* 0x0109e20000100800 */
[----:B-1----:R-:W-:-:S03]  /*4c170*/  IMAD.MOV.U32 R2, RZ, RZ, R245 ;  /* 0x000000ffff027224 */ /* 0x002fc600078e00f5 */
[----:B------:R-:W3:Y:S04]  /*4c180*/  LDL.LU.64 R140, [R1+0x878] ;  /* 0x00087800018c7983 */ /* 0x000ee80000300a00 */
[----:B----4-:R-:W4:Y:S04]  /*4c190*/  LDL.LU.64 R244, [R1+0x778] ;  /* 0x0007780001f47983 */ /* 0x010f280000300a00 */
[----:B------:R1:W-:Y:S04]  /*4c1a0*/  STL [R1+0x109c], R2 ;  /* 0x00109c0201007387 */ /* 0x0003e80000100800 */
[----:B------:R-:W-:Y:S04]  /*4c1b0*/  STL [R1+0x10a8], R132 ;  /* 0x0010a88401007387 */ /* 0x000fe80000100800 */
[----:B------:R-:W4:Y:S01]  /*4c1c0*/  LDL.LU.64 R142, [R1+0x6b0] ;  /* 0x0006b000018e7983 */ /* 0x000f220000300a00 */
[----:B-1----:R-:W-:-:S03]  /*4c1d0*/  IMAD.MOV.U32 R2, RZ, RZ, R133 ;  /* 0x000000ffff027224 */ /* 0x002fc600078e0085 */
[----:B------:R-:W-:Y:S04]  /*4c1e0*/  STL [R1+0x10b0], R134 ;  /* 0x0010b08601007387 */ /* 0x000fe80000100800 */
[----:B------:R1:W-:Y:S04]  /*4c1f0*/  STL [R1+0x10a4], R2 ;  /* 0x0010a40201007387 */ /* 0x0003e80000100800 */
[----:B------:R-:W-:Y:S01]  /*4c200*/  STL [R1+0x10b8], R136 ;  /* 0x0010b88801007387 */ /* 0x000fe20000100800 */
[----:B-1----:R-:W-:-:S05]  /*4c210*/  IMAD.MOV.U32 R2, RZ, RZ, R135 ;  /* 0x000000ffff027224 */ /* 0x002fca00078e0087 */
[----:B------:R1:W-:Y:S02]  /*4c220*/  STL [R1+0x10ac], R2 ;  /* 0x0010ac0201007387 */ /* 0x0003e40000100800 */
[----:B-1----:R-:W-:Y:S02]  /*4c230*/  IMAD.MOV.U32 R2, RZ, RZ, R137 ;  /* 0x000000ffff027224 */ /* 0x002fe400078e0089 */
[----:B--2---:R-:W-:Y:S04]  /*4c240*/  STL [R1+0x10c0], R144 ;  /* 0x0010c09001007387 */ /* 0x004fe80000100800 */
[----:B------:R1:W-:Y:S04]  /*4c250*/  STL [R1+0x10b4], R2 ;  /* 0x0010b40201007387 */ /* 0x0003e80000100800 */
[----:B------:R-:W-:Y:S01]  /*4c260*/  STL [R1+0x10c8], R146 ;  /* 0x0010c89201007387 */ /* 0x000fe20000100800 */
[----:B-1----:R-:W-:-:S05]  /*4c270*/  IMAD.MOV.U32 R2, RZ, RZ, R145 ;  /* 0x000000ffff027224 */ /* 0x002fca00078e0091 */
[----:B------:R1:W-:Y:S04]  /*4c280*/  STL [R1+0x10bc], R2 ;  /* 0x0010bc0201007387 */ /* 0x0003e80000100800 */
[----:B------:R-:W2:Y:S01]  /*4c290*/  LDL.LU.64 R134, [R1+0x15a0] ;  /* 0x0015a00001867983 */ /* 0x000ea20000300a00 */
[----:B-1----:R-:W-:-:S03]  /*4c2a0*/  IMAD.MOV.U32 R2, RZ, RZ, R147 ;  /* 0x000000ffff027224 */ /* 0x002fc600078e0093 */
[----:B------:R-:W-:Y:S04]  /*4c2b0*/  STL [R1+0x10d0], R218 ;  /* 0x0010d0da01007387 */ /* 0x000fe80000100800 */
[----:B------:R1:W-:Y:S04]  /*4c2c0*/  STL [R1+0x10c4], R2 ;  /* 0x0010c40201007387 */ /* 0x0003e80000100800 */
[----:B------:R-:W2:Y:S04]  /*4c2d0*/  LDL.LU.64 R144, [R1+0x14e0] ;  /* 0x0014e00001907983 */ /* 0x000ea80000300a00 */
[----:B------:R-:W-:Y:S04]  /*4c2e0*/  STL [R1+0x10cc], R219 ;  /* 0x0010ccdb01007387 */ /* 0x000fe80000100800 */
[----:B------:R-:W-:Y:S04]  /*4c2f0*/  STL [R1+0x10d8], R184 ;  /* 0x0010d8b801007387 */ /* 0x000fe80000100800 */
[----:B------:R-:W-:Y:S04]  /*4c300*/  STL [R1+0x10d4], R185 ;  /* 0x0010d4b901007387 */ /* 0x000fe80000100800 */
[----:B------:R-:W2:Y:S01]  /*4c310*/  LDL.LU.64 R146, [R1+0x1450] ;  /* 0x0014500001927983 */ /* 0x000ea20000300a00 */
[----:B-1----:R-:W-:-:S03]  /*4c320*/  MOV R2, R139 ;  /* 0x0000008b00027202 */ /* 0x002fc60000000f00 */
[----:B------:R1:W-:Y:S04]  /*4c330*/  STL [R1+0x10e0], R138 ;  /* 0x0010e08a01007387 */ /* 0x0003e80000100800 */
[----:B------:R-:W2:Y:S04]  /*4c340*/  LDL.LU.64 R136, [R1+0x8b0] ;  /* 0x0008b00001887983 */ /* 0x000ea80000300a00 */
[----:B------:R1:W-:Y:S04]  /*4c350*/  STL [R1+0x10dc], R2 ;  /* 0x0010dc0201007387 */ /* 0x0003e80000100800 */
[----:B------:R1:W-:Y:S04]  /*4c360*/  STL [R1+0x10e8], R148 ;  /* 0x0010e89401007387 */ /* 0x0003e80000100800 */
[----:B-1----:R-:W2:Y:S01]  /*4c370*/  LDL.LU.64 R138, [R1+0x7b8] ;  /* 0x0007b800018a7983 */ /* 0x002ea20000300a00 */
[----:B------:R-:W-:-:S03]  /*4c380*/  IMAD.MOV.U32 R2, RZ, RZ, R149 ;  /* 0x000000ffff027224 */ /* 0x000fc600078e0095 */
[----:B------:R-:W2:Y:S04]  /*4c390*/  LDL.LU.64 R148, [R1+0x6d0] ;  /* 0x0006d00001947983 */ /* 0x000ea80000300a00 */
[----:B------:R1:W-:Y:S04]  /*4c3a0*/  STL [R1+0x10e4], R2 ;  /* 0x0010e40201007387 */ /* 0x0003e80000100800 */
[----:B---3--:R3:W-:Y:S01]  /*4c3b0*/  STL [R1+0x10f0], R150 ;  /* 0x0010f09601007387 */ /* 0x0087e20000100800 */
[----:B-1----:R-:W-:-:S03]  /*4c3c0*/  IMAD.MOV.U32 R2, RZ, RZ, R151 ;  /* 0x000000ffff027224 */ /* 0x002fc600078e0097 */
[----:B---3--:R-:W3:Y:S04]  /*4c3d0*/  LDL.LU.64 R150, [R1+0x600] ;  /* 0x0006000001967983 */ /* 0x008ee80000300a00 */
[----:B------:R1:W-:Y:S02]  /*4c3e0*/  STL [R1+0x10ec], R2 ;  /* 0x0010ec0201007387 */ /* 0x0003e40000100800 */
[----:B-1----:R-:W-:Y:S02]  /*4c3f0*/  IMAD.MOV.U32 R2, RZ, RZ, R141 ;  /* 0x000000ffff027224 */ /* 0x002fe400078e008d */
[----:B------:R-:W-:Y:S04]  /*4c400*/  STL [R1+0x10f8], R140 ;  /* 0x0010f88c01007387 */ /* 0x000fe80000100800 */
[----:B----4-:R-:W-:Y:S04]  /*4c410*/  STL [R1+0x1100], R244 ;  /* 0x001100f401007387 */ /* 0x010fe80000100800 */
        /* <DEDUP_REMOVED lines=9> */
[----:B------:R-:W-:Y:S04]  /*4c4b0*/  STL [R1+0x110c], R229 ;  /* 0x00110ce501007387 */ /* 0x000fe80000100800 */
[----:B------:R-:W-:Y:S04]  /*4c4c0*/  STL [R1+0x1118], R192 ;  /* 0x001118c001007387 */ /* 0x000fe80000100800 */
[----:B------:R-:W-:Y:S04]  /*4c4d0*/  STL [R1+0x1114], R193 ;  /* 0x001114c101007387 */ /* 0x000fe80000100800 */
[----:B------:R-:W4:Y:S01]  /*4c4e0*/  LDL.LU.64 R142, [R1+0x1468] ;  /* 0x00146800018e7983 */ /* 0x000f220000300a00 */
[----:B--2---:R-:W-:-:S03]  /*4c4f0*/  IMAD.MOV.U32 R2, RZ, RZ, R135 ;  /* 0x000000ffff027224 */ /* 0x004fc600078e0087 */
        /* <DEDUP_REMOVED lines=8> */
[----:B------:R1:W-:Y:S02]  /*4c580*/  STL [R1+0x1130], R146 ;  /* 0x0011309201007387 */ /* 0x0003e40000100800 */
[----:B-1----:R-:W-:-:S02]  /*4c590*/  MOV R2, R147 ;  /* 0x0000009300027202 */ /* 0x002fc40000000f00 */
[----:B------:R-:W2:Y:S04]  /*4c5a0*/  LDL.LU.64 R146, [R1+0x628] ;  /* 0x0006280001927983 */ /* 0x000ea80000300a00 */
[----:B------:R1:W-:Y:S02]  /*4c5b0*/  STL [R1+0x112c], R2 ;  /* 0x00112c0201007387 */ /* 0x0003e40000100800 */
[----:B-1----:R-:W-:Y:S02]  /*4c5c0*/  IMAD.MOV.U32 R2, RZ, RZ, R137 ;  /* 0x000000ffff027224 */ /* 0x002fe400078e0089 */
[----:B------:R-:W-:Y:S04]  /*4c5d0*/  STL [R1+0x1138], R136 ;  /* 0x0011388801007387 */ /* 0x000fe80000100800 */
[----:B------:R-:W-:Y:S04]  /*4c5e0*/  STL [R1+0x1140], R138 ;  /* 0x0011408a01007387 */ /* 0x000fe80000100800 */
[----:B------:R1:W-:Y:S04]  /*4c5f0*/  STL [R1+0x1134], R2 ;  /* 0x0011340201007387 */ /* 0x0003e80000100800 */
[----:B------:R-:W-:Y:S01]  /*4c600*/  STL [R1+0x1148], R148 ;  /* 0x0011489401007387 */ /* 0x000fe20000100800 */
[----:B-1----:R-:W-:-:S05]  /*4c610*/  IMAD.MOV.U32 R2, RZ, RZ, R139 ;  /* 0x000000ffff027224 */ /* 0x002fca00078e008b */
[----:B------:R1:W-:Y:S04]  /*4c620*/  STL [R1+0x113c], R2 ;  /* 0x00113c0201007387 */ /* 0x0003e80000100800 */
[----:B------:R-:W2:Y:S01]  /*4c630*/  LDL.LU.64 R136, [R1+0x15f8] ;  /* 0x0015f80001887983 */ /* 0x000ea20000300a00 */
[----:B-1----:R-:W-:-:S03]  /*4c640*/  IMAD.MOV.U32 R2, RZ, RZ, R149 ;  /* 0x000000ffff027224 */ /* 0x002fc600078e0095 */
[----:B---3--:R-:W-:Y:S04]  /*4c650*/  STL [R1+0x1150], R150 ;  /* 0x0011509601007387 */ /* 0x008fe80000100800 */
[----:B------:R1:W-:Y:S04]  /*4c660*/  STL [R1+0x1144], R2 ;  /* 0x0011440201007387 */ /* 0x0003e80000100800 */
[----:B------:R-:W3:Y:S01]  /*4c670*/  LDL.LU.64 R148, [R1+0x1538] ;  /* 0x0015380001947983 */ /* 0x000ee20000300a00 */
[----:B-1----:R-:W-:-:S03]  /*4c680*/  IMAD.MOV.U32 R2, RZ, RZ, R151 ;  /* 0x000000ffff027224 */ /* 0x002fc600078e0097 */
[----:B------:R-:W-:Y:S04]  /*4c690*/  STL [R1+0x1158], R200 ;  /* 0x001158c801007387 */ /* 0x000fe80000100800 */
[----:B------:R4:W-:Y:S04]  /*4c6a0*/  STL [R1+0x114c], R2 ;  /* 0x00114c0201007387 */ /* 0x0009e80000100800 */
[----:B------:R-:W-:Y:S04]  /*4c6b0*/  STL [R1+0x1154], R201 ;  /* 0x001154c901007387 */ /* 0x000fe80000100800 */
[----:B------:R-:W3:Y:S01]  /*4c6c0*/  LDL.LU.64 R150, [R1+0x1488] ;  /* 0x0014880001967983 */ /* 0x000ee20000300a00 */
[----:B----4-:R-:W-:-:S03]  /*4c6d0*/  IMAD.MOV.U32 R2, RZ, RZ, R245 ;  /* 0x000000ffff027224 */ /* 0x010fc600078e00f5 */
[----:B------:R1:W-:Y:S04]  /*4c6e0*/  STL [R1+0x1160], R244 ;  /* 0x001160f401007387 */ /* 0x0003e80000100800 */
[----:B------:R-:W4:Y:S04]  /*4c6f0*/  LDL.LU.64 R138, [R1+0x928] ;  /* 0x00092800018a7983 */ /* 0x000f280000300a00 */
[----:B------:R1:W-:Y:S04]  /*4c700*/  STL [R1+0x115c], R2 ;  /* 0x00115c0201007387 */ /* 0x0003e80000100800 */
[----:B------:R1:W-:Y:S04]  /*4c710*/  STL [R1+0x1168], R140 ;  /* 0x0011688c01007387 */ /* 0x0003e80000100800 */
[----:B-1----:R-:W4:Y:S01]  /*4c720*/  LDL.LU.64 R244, [R1+0x838] ;  /* 0x0008380001f47983 */ /* 0x002f220000300a00 */
[----:B------:R-:W-:-:S03]  /*4c730*/  IMAD.MOV.U32 R2, RZ, RZ, R141 ;  /* 0x000000ffff027224 */ /* 0x000fc600078e008d */
[----:B------:R-:W4:Y:S04]  /*4c740*/  LDL.LU.64 R140, [R1+0x730] ;  /* 0x00073000018c7983 */ /* 0x000f280000300a00 */
[----:B------:R1:W-:Y:S04]  /*4c750*/  STL [R1+0x1164], R2 ;  /* 0x0011640201007387 */ /* 0x0003e80000100800 */
[----:B------:R1:W-:Y:S02]  /*4c760*/  STL [R1+0x1170], R142 ;  /* 0x0011708e01007387 */ /* 0x0003e40000100800 */
[----:B-1----:R-:W-:-:S02]  /*4c770*/  IMAD.MOV.U32 R2, RZ, RZ, R143 ;  /* 0x000000ffff027224 */ /* 0x002fc400078e008f */
[----:B------:R-:W4:Y:S04]  /*4c780*/  LDL.LU.64 R142, [R1+0x668] ;  /* 0x00066800018e7983 */ /* 0x000f280000300a00 */
[----:B------:R2:W-:Y:S02]  /*4c790*/  STL [R1+0x116c], R2 ;  /* 0x00116c0201007387 */ /* 0x0005e40000100800 */
[----:B--2---:R-:W-:Y:S02]  /*4c7a0*/  MOV R2, R133 ;  /* 0x0000008500027202 */ /* 0x004fe40000000f00 */
        /* <DEDUP_REMOVED lines=10> */
[----:B------:R-:W2:Y:S01]  /*4c850*/  LDL.LU.64 R144, [R1+0x1568] ;  /* 0x0015680001907983 */ /* 0x000ea20000300a00 */
[----:B-1----:R-:W-:-:S03]  /*4c860*/  IMAD.MOV.U32 R2, RZ, RZ, R147 ;  /* 0x000000ffff027224 */ /* 0x002fc600078e0093 */
[----:B------:R-:W-:Y:S04]  /*4c870*/  STL [R1+0x1198], R208 ;  /* 0x001198d001007387 */ /* 0x000fe80000100800 */
[----:B------:R1:W-:Y:S04]  /*4c880*/  STL [R1+0x118c], R2 ;  /* 0x00118c0201007387 */ /* 0x0003e80000100800 */
[----:B------:R-:W2:Y:S04]  /*4c890*/  LDL.LU.64 R146, [R1+0x14b0] ;  /* 0x0014b00001927983 */ /* 0x000ea80000300a00 */
[----:B------:R-:W-:Y:S04]  /*4c8a0*/  STL [R1+0x1194], R209 ;  /* 0x001194d101007387 */ /* 0x000fe80000100800 */
[----:B------:R3:W-:Y:S01]  /*4c8b0*/  STL [R1+0x11a0], R136 ;  /* 0x0011a08801007387 */ /* 0x0007e20000100800 */
[----:B-1----:R-:W-:-:S03]  /*4c8c0*/  IMAD.MOV.U32 R2, RZ, RZ, R137 ;  /* 0x000000ffff027224 */ /* 0x002fc600078e0089 */
[----:B------:R-:W2:Y:S04]  /*4c8d0*/  LDL.LU.64 R132, [R1+0x960] ;  /* 0x0009600001847983 */ /* 0x000ea80000300a00 */
[----:B---3--:R-:W-:Y:S04]  /*4c8e0*/  STL [R1+0x11a8], R148 ;  /* 0x0011a89401007387 */ /* 0x008fe80000100800 */
[----:B------:R1:W-:Y:S04]  /*4c8f0*/  STL [R1+0x119c], R2 ;  /* 0x00119c0201007387 */ /* 0x0003e80000100800 */
[----:B------:R-:W3:Y:S01]  /*4c900*/  LDL.LU.64 R136, [R1+0x870] ;  /* 0x0008700001887983 */ /* 0x000ee20000300a00 */
[----:B-1----:R-:W-:-:S03]  /*4c910*/  IMAD.MOV.U32 R2, RZ, RZ, R149 ;  /* 0x000000ffff027224 */ /* 0x002fc600078e0095 */
[----:B------:R-:W3:Y:S04]  /*4c920*/  LDL.LU.64 R148, [R1+0x770] ;  /* 0x0007700001947983 */ /* 0x000ee80000300a00 */
[----:B------:R1:W-:Y:S04]  /*4c930*/  STL [R1+0x11a4], R2 ;  /* 0x0011a40201007387 */ /* 0x0003e80000100800 */
[----:B------:R1:W-:Y:S02]  /*4c940*/  STL [R1+0x11b0], R150 ;  /* 0x0011b09601007387 */ /* 0x0003e40000100800 */
[----:B-1----:R-:W-:-:S02]  /*4c950*/  IMAD.MOV.U32 R2, RZ, RZ, R151 ;  /* 0x000000ffff027224 */ /* 0x002fc400078e0097 */
[----:B------:R-:W3:Y:S04]  /*4c960*/  LDL.LU.64 R150, [R1+0x690] ;  /* 0x0006900001967983 */ /* 0x000ee80000300a00 */
[----:B------:R4:W-:Y:S02]  /*4c970*/  STL [R1+0x11ac], R2 ;  /* 0x0011ac0201007387 */ /* 0x0009e40000100800 */
[----:B----4-:R-:W-:Y:S02]  /*4c980*/  IMAD.MOV.U32 R2, RZ, RZ, R139 ;  /* 0x000000ffff027224 */ /* 0x010fe400078e008b */
[----:B------:R-:W-:Y:S04]  /*4c990*/  STL [R1+0x11b8], R138 ;  /* 0x0011b88a01007387 */ /* 0x000fe80000100800 */
[----:B------:R-:W-:Y:S04]  /*4c9a0*/  STL [R1+0x11c0], R244 ;  /* 0x0011c0f401007387 */ /* 0x000fe80000100800 */
[----:B------:R1:W-:Y:S04]  /*4c9b0*/  STL [R1+0x11b4], R2 ;  /* 0x0011b40201007387 */ /* 0x0003e80000100800 */
[----:B------:R-:W-:Y:S01]  /*4c9c0*/  STL [R1+0x11c8], R140 ;  /* 0x0011c88c01007387 */ /* 0x000fe20000100800 */
[----:B-1----:R-:W-:-:S05]  /*4c9d0*/  MOV R2, R245 ;  /* 0x000000f500027202 */ /* 0x002fca0000000f00 */
        /* <DEDUP_REMOVED lines=28> */
[----:B------:R-:W-:Y:S01]  /*4cba0*/  STL [R1+0x1208], R148 ;  /* 0x0012089401007387 */ /* 0x000fe20000100800 */
[----:B-1----:R-:W-:-:S05]  /*4cbb0*/  IMAD.MOV.U32 R2, RZ, RZ, R137 ;  /* 0x000000ffff027224 */ /* 0x002fca00078e0089 */
[----:B------:R1:W-:Y:S02]  /*4cbc0*/  STL [R1+0x11fc], R2 ;  /* 0x0011fc0201007387 */ /* 0x0003e40000100800 */
[----:B-1----:R-:W-:Y:S02]  /*4cbd0*/  MOV R2, R149 ;  /* 0x0000009500027202 */ /* 0x002fe40000000f00 */
[----:B------:R-:W3:Y:S04]  /*4cbe0*/  LDL.LU.64 R148, [R1+0x1698] ;  /* 0x0016980001947983 */ /* 0x000ee80000300a00 */
[----:B------:R1:W-:Y:S04]  /*4cbf0*/  STL [R1+0x1204], R2 ;  /* 0x0012040201007387 */ /* 0x0003e80000100800 */
[----:B------:R1:W-:Y:S02]  /*4cc00*/  STL [R1+0x1210], R150 ;  /* 0x0012109601007387 */ /* 0x0003e40000100800 */
[----:B-1----:R-:W-:-:S02]  /*4cc10*/  IMAD.MOV.U32 R2, RZ, RZ, R151 ;  /* 0x000000ffff027224 */ /* 0x002fc400078e0097 */
[----:B------:R-:W3:Y:S04]  /*4cc20*/  LDL.LU.64 R150, [R1+0x15c0] ;  /* 0x0015c00001967983 */ /* 0x000ee80000300a00 */
[----:B------:R1:W-:Y:S04]  /*4cc30*/  STL [R1+0x120c], R2 ;  /* 0x00120c0201007387 */ /* 0x0003e80000100800 */
[----:B------:R-:W-:Y:S04]  /*4cc40*/  STL [R1+0x1218], R226 ;  /* 0x001218e201007387 */ /* 0x000fe80000100800 */
[----:B------:R-:W-:Y:S04]  /*4cc50*/  STL [R1+0x1214], R227 ;  /* 0x001214e301007387 */ /* 0x000fe80000100800 */
[----:B------:R-:W3:Y:S04]  /*4cc60*/  LDL.LU.64 R136, [R1+0x1500] ;  /* 0x0015000001887983 */ /* 0x000ee80000300a00 */
        /* <DEDUP_REMOVED lines=16> */
[----:B--2---:R2:W-:Y:S04]  /*4cd70*/  STL [R1+0x1240], R134 ;  /* 0x0012408601007387 */ /* 0x0045e80000100800 */
[----:B------:R-:W4:Y:S01]  /*4cd80*/  LDL.LU.64 R132, [R1+0x620] ;  /* 0x0006200001847983 */ /* 0x000f220000300a00 */
[----:B-1----:R-:W-:-:S05]  /*4cd90*/  IMAD.MOV.U32 R2, RZ, RZ, R135 ;  /* 0x000000ffff027224 */ /* 0x002fca00078e0087 */
[----:B------:R1:W-:Y:S04]  /*4cda0*/  STL [R1+0x123c], R2 ;  /* 0x00123c0201007387 */ /* 0x0003e80000100800 */
[----:B------:R-:W-:Y:S04]  /*4cdb0*/  STL [R1+0x1248], R144 ;  /* 0x0012489001007387 */ /* 0x000fe80000100800 */
[----:B--2---:R-:W2:Y:S01]  /*4cdc0*/  LDL.LU.64 R134, [R1+0x16b8] ;  /* 0x0016b80001867983 */ /* 0x004ea20000300a00 */
[----:B-1----:R-:W-:-:S05]  /*4cdd0*/  IMAD.MOV.U32 R2, RZ, RZ, R145 ;  /* 0x000000ffff027224 */ /* 0x002fca00078e0091 */
[----:B------:R1:W-:Y:S04]  /*4cde0*/  STL [R1+0x1244], R2 ;  /* 0x0012440201007387 */ /* 0x0003e80000100800 */
[----:B------:R1:W-:Y:S02]  /*4cdf0*/  STL [R1+0x1250], R146 ;  /* 0x0012509201007387 */ /* 0x0003e40000100800 */
[----:B-1----:R-:W-:Y:S02]  /*4ce00*/  MOV R2, R147 ;  /* 0x0000009300027202 */ /* 0x002fe40000000f00 */
[----:B------:R-:W2:Y:S04]  /*4ce10*/  LDL.LU.64 R144, [R1+0x15f0] ;  /* 0x0015f00001907983 */ /* 0x000ea80000300a00 */
[----:B------:R1:W-:Y:S04]  /*4ce20*/  STL [R1+0x124c], R2 ;  /* 0x00124c0201007387 */ /* 0x0003e80000100800 */
[----:B------:R-:W-:Y:S04]  /*4ce30*/  STL [R1+0x1258], R246 ;  /* 0x001258f601007387 */ /* 0x000fe80000100800 */
[----:B------:R-:W-:Y:S04]  /*4ce40*/  STL [R1+0x1254], R247 ;  /* 0x001254f701007387 */ /* 0x000fe80000100800 */
[----:B------:R-:W2:Y:S04]  /*4ce50*/  LDL.LU.64 R146, [R1+0x1530] ;  /* 0x0015300001927983 */ /* 0x000ea80000300a00 */
[----:B---3--:R3:W-:Y:S01]  /*4ce60*/  STL [R1+0x1260], R148 ;  /* 0x0012609401007387 */ /* 0x0087e20000100800 */
[----:B-1----:R-:W-:-:S03]  /*4ce70*/  IMAD.MOV.U32 R2, RZ, RZ, R149 ;  /* 0x000000ffff027224 */ /* 0x002fc600078e0095 */
[----:B---3--:R-:W3:Y:S04]  /*4ce80*/  LDL.LU.64 R148, [R1+0x1480] ;  /* 0x0014800001947983 */ /* 0x008ee80000300a00 */
[----:B------:R1:W-:Y:S04]  /*4ce90*/  STL [R1+0x125c], R2 ;  /* 0x00125c0201007387 */ /* 0x0003e80000100800 */
[----:B------:R1:W-:Y:S02]  /*4cea0*/  STL [R1+0x1268], R150 ;  /* 0x0012689601007387 */ /* 0x0003e40000100800 */
[----:B-1----:R-:W-:-:S02]  /*4ceb0*/  IMAD.MOV.U32 R2, RZ, RZ, R151 ;  /* 0x000000ffff027224 */ /* 0x002fc400078e0097 */
[----:B------:R-:W3:Y:S04]  /*4cec0*/  LDL.LU.64 R150, [R1+0x920] ;  /* 0x0009200001967983 */ /* 0x000ee80000300a00 */
[----:B------:R1:W-:Y:S04]  /*4ced0*/  STL [R1+0x1264], R2 ;  /* 0x0012640201007387 */ /* 0x0003e80000100800 */
[----:B------:R1:W-:Y:S02]  /*4cee0*/  STL [R1+0x1270], R136 ;  /* 0x0012708801007387 */ /* 0x0003e40000100800 */
[----:B-1----:R-:W-:-:S02]  /*4cef0*/  IMAD.MOV.U32 R2, RZ, RZ, R137 ;  /* 0x000000ffff027224 */ /* 0x002fc400078e0089 */
[----:B------:R-:W3:Y:S04]  /*4cf00*/  LDL.LU.64 R136, [R1+0x830] ;  /* 0x0008300001887983 */ /* 0x000ee80000300a00 */
        /* <DEDUP_REMOVED lines=82> */
[----:B-1----:R-:W-:-:S02]  /*4d430*/  MOV R2, R151 ;  /* 0x0000009700027202 */ /* 0x002fc40000000f00 */
        /* <DEDUP_REMOVED lines=127> */
[----:B-1----:R-:W-:-:S03]  /*4dc30*/  MOV R2, R149 ;  /* 0x0000009500027202 */ /* 0x002fc60000000f00 */
        /* <DEDUP_REMOVED lines=31> */
[----:B-1----:R-:W-:-:S03]  /*4de30*/  MOV R2, R135 ;  /* 0x0000008700027202 */ /* 0x002fc60000000f00 */
        /* <DEDUP_REMOVED lines=63> */
[----:B-1----:R-:W-:-:S02]  /*4e230*/  MOV R2, R137 ;  /* 0x0000008900027202 */ /* 0x002fc40000000f00 */
        /* <DEDUP_REMOVED lines=242> */
[----:B--2---:R-:W-:Y:S04]  /*4f160*/  STL [R1+0x16c0], R134 ;  /* 0x0016c08601007387 */ /* 0x004fe80000100800 */
[----:B------:R-:W2:Y:S01]  /*4f170*/  LDL.LU.64 R130, [R1+0x6d8] ;  /* 0x0006d80001827983 */ /* 0x000ea20000300a00 */
[----:B-1----:R-:W-:-:S05]  /*4f180*/  IMAD.MOV.U32 R2, RZ, RZ, R135 ;  /* 0x000000ffff027224 */ /* 0x002fca00078e0087 */
[----:B------:R1:W-:Y:S04]  /*4f190*/  STL [R1+0x16bc], R2 ;  /* 0x0016bc0201007387 */ /* 0x0003e80000100800 */
[----:B------:R1:W-:Y:S02]  /*4f1a0*/  STL [R1+0x16c8], R144 ;  /* 0x0016c89001007387 */ /* 0x0003e40000100800 */
[----:B-1----:R-:W-:Y:S02]  /*4f1b0*/  IMAD.MOV.U32 R2, RZ, RZ, R145 ;  /* 0x000000ffff027224 */ /* 0x002fe400078e0091 */
        /* <DEDUP_REMOVED lines=14> */
[----:B------:R-:W-:Y:S04]  /*4f2a0*/  STL [R1+0x16e8], R136 ;  /* 0x0016e88801007387 */ /* 0x000fe80000100800 */
[----:B------:R-:W3:Y:S01]  /*4f2b0*/  LDL.LU.64 R134, [R1+0x1740] ;  /* 0x0017400001867983 */ /* 0x000ee20000300a00 */
[----:B-1----:R-:W-:-:S05]  /*4f2c0*/  IMAD.MOV.U32 R2, RZ, RZ, R137 ;  /* 0x000000ffff027224 */ /* 0x002fca00078e0089 */
[----:B------:R4:W-:Y:S02]  /*4f2d0*/  STL [R1+0x16e4], R2 ;  /* 0x0016e40201007387 */ /* 0x0009e40000100800 */
[----:B----4-:R-:W-:Y:S02]  /*4f2e0*/  IMAD.MOV.U32 R2, RZ, RZ, R245 ;  /* 0x000000ffff027224 */ /* 0x010fe400078e00f5 */
[----:B------:R1:W-:Y:S04]  /*4f2f0*/  STL [R1+0x16f0], R244 ;  /* 0x0016f0f401007387 */ /* 0x0003e80000100800 */
[----:B-1----:R-:W4:Y:S04]  /*4f300*/  LDL.LU.64 R244, [R1+0x1748] ;  /* 0x0017480001f47983 */ /* 0x002f280000300a00 */
[----:B------:R1:W-:Y:S04]  /*4f310*/  STL [R1+0x16ec], R2 ;  /* 0x0016ec0201007387 */ /* 0x0003e80000100800 */
        /* <DEDUP_REMOVED lines=15> */
[----:B--2---:R-:W-:Y:S04]  /*4f410*/  STL [R1+0x1718], R130 ;  /* 0x0017188201007387 */ /* 0x004fe80000100800 */
[----:B------:R1:W-:Y:S04]  /*4f420*/  STL [R1+0x170c], R2 ;  /* 0x00170c0201007387 */ /* 0x0003e80000100800 */
[----:B------:R-:W2:Y:S01]  /*4f430*/  LDL.LU.64 R132, [R1+0x1ac8] ;  /* 0x001ac80001847983 */ /* 0x000ea20000300a00 */
[----:B-1----:R-:W-:-:S03]  /*4f440*/  MOV R2, R131 ;  /* 0x0000008300027202 */ /* 0x002fc60000000f00 */
[----:B------:R-:W-:Y:S04]  /*4f450*/  STL [R1+0x1720], R144 ;  /* 0x0017209001007387 */ /* 0x000fe80000100800 */
        /* <DEDUP_REMOVED lines=19> */
[----:B------:R4:W-:Y:S02]  /*4f590*/  STL [R1+0x173c], R2 ;  /* 0x00173c0201007387 */ /* 0x0009e40000100800 */
[----:B----4-:R-:W-:Y:S02]  /*4f5a0*/  IMAD.MOV.U32 R2, RZ, RZ, R245 ;  /* 0x000000ffff027224 */ /* 0x010fe400078e00f5 */
[----:B------:R1:W-:Y:S04]  /*4f5b0*/  STL [R1+0x1748], R244 ;  /* 0x001748f401007387 */ /* 0x0003e80000100800 */
[----:B------:R-:W-:Y:S04]  /*4f5c0*/  STL [R1+0x1750], R136 ;  /* 0x0017508801007387 */ /* 0x000fe80000100800 */
[----:B------:R4:W-:Y:S04]  /*4f5d0*/  STL [R1+0x1744], R2 ;  /* 0x0017440201007387 */ /* 0x0009e80000100800 */
[----:B-1----:R-:W3:Y:S01]  /*4f5e0*/  LDL.LU.64 R244, [R1+0x1d58] ;  /* 0x001d580001f47983 */ /* 0x002ee20000300a00 */
[----:B----4-:R-:W-:-:S03]  /*4f5f0*/  IMAD.MOV.U32 R2, RZ, RZ, R137 ;  /* 0x000000ffff027224 */ /* 0x010fc600078e0089 */
[----:B------:R-:W-:Y:S04]  /*4f600*/  STL [R1+0x1758], R138 ;  /* 0x0017588a01007387 */ /* 0x000fe80000100800 */
[----:B------:R1:W-:Y:S04]  /*4f610*/  STL [R1+0x174c], R2 ;  /* 0x00174c0201007387 */ /* 0x0003e80000100800 */
[----:B------:R-:W4:Y:S01]  /*4f620*/  LDL.LU.64 R136, [R1+0x1c78] ;  /* 0x001c780001887983 */ /* 0x000f220000300a00 */
[----:B-1----:R-:W-:-:S03]  /*4f630*/  MOV R2, R139 ;  /* 0x0000008b00027202 */ /* 0x002fc60000000f00 */
        /* <DEDUP_REMOVED lines=10> */
[----:B------:R-:W2:Y:S04]  /*4f6e0*/  LDL.LU.64 R142, [R1+0x17c0] ;  /* 0x0017c000018e7983 */ /* 0x000ea80000300a00 */
        /* <DEDUP_REMOVED lines=11> */
[----:B---3--:R3:W-:Y:S04]  /*4f7a0*/  STL [R1+0x1788], R148 ;  /* 0x0017889401007387 */ /* 0x0087e80000100800 */
[----:B------:R-:W2:Y:S01]  /*4f7b0*/  LDL.LU.64 R132, [R1+0x1d60] ;  /* 0x001d600001847983 */ /* 0x000ea20000300a00 */
[----:B-1----:R-:W-:-:S03]  /*4f7c0*/  IMAD.MOV.U32 R2, RZ, RZ, R149 ;  /* 0x000000ffff027224 */ /* 0x002fc600078e0095 */
[----:B------:R-:W-:Y:S04]  /*4f7d0*/  STL [R1+0x1790], R150 ;  /* 0x0017909601007387 */ /* 0x000fe80000100800 */
[----:B------:R1:W-:Y:S04]  /*4f7e0*/  STL [R1+0x1784], R2 ;  /* 0x0017840201007387 */ /* 0x0003e80000100800 */
[----:B---3--:R-:W3:Y:S01]  /*4f7f0*/  LDL.LU.64 R148, [R1+0x1d68] ;  /* 0x001d680001947983 */ /* 0x008ee20000300a00 */
[----:B-1----:R-:W-:-:S03]  /*4f800*/  IMAD.MOV.U32 R2, RZ, RZ, R151 ;  /* 0x000000ffff027224 */ /* 0x002fc600078e0097 */
[----:B------:R-:W-:Y:S04]  /*4f810*/  STL [R1+0x1798], R134 ;  /* 0x0017988601007387 */ /* 0x000fe80000100800 */
[----:B------:R1:W-:Y:S04]  /*4f820*/  STL [R1+0x178c], R2 ;  /* 0x00178c0201007387 */ /* 0x0003e80000100800 */
[----:B------:R-:W3:Y:S01]  /*4f830*/  LDL.LU.64 R150, [R1+0x1d70] ;  /* 0x001d700001967983 */ /* 0x000ee20000300a00 */
[----:B-1----:R-:W-:-:S03]  /*4f840*/  MOV R2, R135 ;  /* 0x0000008700027202 */ /* 0x002fc60000000f00 */
        /* <DEDUP_REMOVED lines=22> */
[----:B--2---:R-:W2:Y:S01]  /*4f9b0*/  LDL.LU.64 R142, [R1+0x1ba0] ;  /* 0x001ba000018e7983 */ /* 0x004ea20000300a00 */
[----:B-1----:R-:W-:-:S03]  /*4f9c0*/  IMAD.MOV.U32 R2, RZ, RZ, R131 ;  /* 0x000000ffff027224 */ /* 0x002fc600078e0083 */
[----:B------:R-:W-:Y:S04]  /*4f9d0*/  STL [R1+0x17d0], R144 ;  /* 0x0017d09001007387 */ /* 0x000fe80000100800 */
[----:B------:R1:W-:Y:S02]  /*4f9e0*/  STL [R1+0x17c4], R2 ;  /* 0x0017c40201007387 */ /* 0x0003e40000100800 */
[----:B-1----:R-:W-:Y:S02]  /*4f9f0*/  IMAD.MOV.U32 R2, RZ, RZ, R145 ;  /* 0x000000ffff027224 */ /* 0x002fe400078e0091 */
[----:B------:R-:W2:Y:S04]  /*4fa00*/  LDL.LU.64 R144, [R1+0x1ba8] ;  /* 0x001ba80001907983 */ /* 0x000ea80000300a00 */
[----:B------:R1:W-:Y:S04]  /*4fa10*/  STL [R1+0x17cc], R2 ;  /* 0x0017cc0201007387 */ /* 0x0003e80000100800 */
[----:B------:R1:W-:Y:S02]  /*4fa20*/  STL [R1+0x17d8], R146 ;  /* 0x0017d89201007387 */ /* 0x0003e40000100800 */
[----:B-1----:R-:W-:-:S02]  /*4fa30*/  MOV R2, R147 ;  /* 0x0000009300027202 */ /* 0x002fc40000000f00 */
[----:B------:R-:W-:Y:S04]  /*4fa40*/  STL [R1+0x17e0], R132 ;  /* 0x0017e08401007387 */ /* 0x000fe80000100800 */
[----:B------:R1:W-:Y:S04]  /*4fa50*/  STL [R1+0x17d4], R2 ;  /* 0x0017d40201007387 */ /* 0x0003e80000100800 */
[----:B------:R-:W2:Y:S01]  /*4fa60*/  LDL.LU.64 R146, [R1+0x1bb0] ;  /* 0x001bb00001927983 */ /* 0x000ea20000300a00 */
[----:B-1----:R-:W-:-:S03]  /*4fa70*/  IMAD.MOV.U32 R2, RZ, RZ, R133 ;  /* 0x000000ffff027224 */ /* 0x002fc600078e0085 */
[----:B---3--:R-:W-:Y:S04]  /*4fa80*/  STL [R1+0x17e8], R148 ;  /* 0x0017e89401007387 */ /* 0x008fe80000100800 */
[----:B------:R1:W-:Y:S02]  /*4fa90*/  STL [R1+0x17dc], R2 ;  /* 0x0017dc0201007387 */ /* 0x0003e40000100800 */
[----:B-1----:R-:W-:Y:S02]  /*4faa0*/  IMAD.MOV.U32 R2, RZ, RZ, R149 ;  /* 0x000000ffff027224 */ /* 0x002fe400078e0095 */
[----:B------:R-:W3:Y:S04]  /*4fab0*/  LDL.LU.64 R148, [R1+0x1bb8] ;  /* 0x001bb80001947983 */ /* 0x000ee80000300a00 */
[----:B------:R1:W-:Y:S04]  /*4fac0*/  STL [R1+0x17e4], R2 ;  /* 0x0017e40201007387 */ /* 0x0003e80000100800 */
[----:B------:R1:W-:Y:S02]  /*4fad0*/  STL [R1+0x17f0], R150 ;  /* 0x0017f09601007387 */ /* 0x0003e40000100800 */
[----:B-1----:R-:W-:-:S02]  /*4fae0*/  IMAD.MOV.U32 R2, RZ, RZ, R151 ;  /* 0x000000ffff027224 */ /* 0x002fc400078e0097 */
[----:B------:R-:W-:Y:S04]  /*4faf0*/  STL [R1+0x17f8], R134 ;  /* 0x0017f88601007387 */ /* 0x000fe80000100800 */
[----:B------:R1:W-:Y:S04]  /*4fb00*/  STL [R1+0x17ec], R2 ;  /* 0x0017ec0201007387 */ /* 0x0003e80000100800 */
[----:B------:R-:W3:Y:S01]  /*4fb10*/  LDL.LU.64 R150, [R1+0x1850] ;  /* 0x0018500001967983 */ /* 0x000ee20000300a00 */
[----:B-1----:R-:W-:-:S03]  /*4fb20*/  IMAD.MOV.U32 R2, RZ, RZ, R135 ;  /* 0x000000ffff027224 */ /* 0x002fc600078e0087 */
[----:B------:R-:W-:Y:S04]  /*4fb30*/  STL [R1+0x1800], R244 ;  /* 0x001800f401007387 */ /* 0x000fe80000100800 */
[----:B------:R1:W-:Y:S02]  /*4fb40*/  STL [R1+0x17f4], R2 ;  /* 0x0017f40201007387 */ /* 0x0003e40000100800 */
[----:B-1----:R-:W-:Y:S02]  /*4fb50*/  IMAD.MOV.U32 R2, RZ, RZ, R245 ;  /* 0x000000ffff027224 */ /* 0x002fe400078e00f5 */
[----:B------:R-:W3:Y:S04]  /*4fb60*/  LDL.LU.64 R244, [R1+0x1878] ;  /* 0x0018780001f47983 */ /* 0x000ee80000300a00 */
[----:B------:R1:W-:Y:S04]  /*4fb70*/  STL [R1+0x17fc], R2 ;  /* 0x0017fc0201007387 */ /* 0x0003e80000100800 */
[----:B----4-:R-:W-:Y:S04]  /*4fb80*/  STL [R1+0x1808], R136 ;  /* 0x0018088801007387 */ /* 0x010fe80000100800 */
[----:B------:R-:W4:Y:S01]  /*4fb90*/  LDL.LU.64 R122, [R1+0x1898] ;  /* 0x00189800017a7983 */ /* 0x000f220000300a00 */
[----:B-1----:R-:W-:-:S05]  /*4fba0*/  IMAD.MOV.U32 R2, RZ, RZ, R137 ;  /* 0x000000ffff027224 */ /* 0x002fca00078e0089 */
[----:B------:R1:W-:Y:S04]  /*4fbb0*/  STL [R1+0x1804], R2 ;  /* 0x0018040201007387 */ /* 0x0003e80000100800 */
[----:B------:R-:W-:Y:S01]  /*4fbc0*/  STL [R1+0x1810], R138 ;  /* 0x0018108a01007387 */ /* 0x000fe20000100800 */
[----:B-1----:R-:W-:-:S03]  /*4fbd0*/  IMAD.MOV.U32 R2, RZ, RZ, R139 ;  /* 0x000000ffff027224 */ /* 0x002fc600078e008b */
[----:B------:R-:W4:Y:S04]  /*4fbe0*/  LDL.LU.64 R124, [R1+0x18c0] ;  /* 0x0018c000017c7983 */ /* 0x000f280000300a00 */
[----:B------:R1:W-:Y:S04]  /*4fbf0*/  STL [R1+0x180c], R2 ;  /* 0x00180c0201007387 */ /* 0x0003e80000100800 */
[----:B------:R-:W-:Y:S04]  /*4fc00*/  STL [R1+0x1818], R140 ;  /* 0x0018188c01007387 */ /* 0x000fe80000100800 */
[----:B------:R-:W4:Y:S01]  /*4fc10*/  LDL.LU.64 R126, [R1+0x1860] ;  /* 0x00186000017e7983 */ /* 0x000f220000300a00 */
[----:B-1----:R-:W-:-:S03]  /*4fc20*/  MOV R2, R141 ;  /* 0x0000008d00027202 */ /* 0x002fc60000000f00 */
[----:B------:R-:W4:Y:S04]  /*4fc30*/  LDL.LU.64 R128, [R1+0x1868] ;  /* 0x0018680001807983 */ /* 0x000f280000300a00 */
[----:B------:R1:W-:Y:S04]  /*4fc40*/  STL [R1+0x1814], R2 ;  /* 0x0018140201007387 */ /* 0x0003e80000100800 */
[----:B--2---:R-:W-:Y:S04]  /*4fc50*/  STL [R1+0x1820], R142 ;  /* 0x0018208e01007387 */ /* 0x004fe80000100800 */
[----:B------:R-:W2:Y:S01]  /*4fc60*/  LDL.LU.64 R130, [R1+0x1870] ;  /* 0x0018700001827983 */ /* 0x000ea20000300a00 */
[----:B-1----:R-:W-:-:S03]  /*4fc70*/  IMAD.MOV.U32 R2, RZ, RZ, R143 ;  /* 0x000000ffff027224 */ /* 0x002fc600078e008f */
[----:B------:R-:W2:Y:S04]  /*4fc80*/  LDL.LU.64 R132, [R1+0x8c8] ;  /* 0x0008c80001847983 */ /* 0x000ea80000300a00 */
[----:B------:R1:W-:Y:S04]  /*4fc90*/  STL [R1+0x181c], R2 ;  /* 0x00181c0201007387 */ /* 0x0003e80000100800 */
[----:B------:R-:W-:Y:S04]  /*4fca0*/  STL [R1+0x1828], R144 ;  /* 0x0018289001007387 */ /* 0x000fe80000100800 */
        /* <DEDUP_REMOVED lines=9> */
[----:B---3--:R-:W-:Y:S04]  /*4fd40*/  STL [R1+0x1838], R148 ;  /* 0x0018389401007387 */ /* 0x008fe80000100800 */
[----:B------:R-:W3:Y:S01]  /*4fd50*/  LDL.LU.64 R142, [R1+0x18a0] ;  /* 0x0018a000018e7983 */ /* 0x000ee20000300a00 */
[----:B-1----:R-:W-:-:S03]  /*4fd60*/  IMAD.MOV.U32 R2, RZ, RZ, R149 ;  /* 0x000000ffff027224 */ /* 0x002fc600078e0095 */
[----:B------:R-:W3:Y:S04]  /*4fd70*/  LDL.LU.64 R144, [R1+0x18a8] ;  /* 0x0018a80001907983 */ /* 0x000ee80000300a00 */
[----:B------:R1:W-:Y:S04]  /*4fd80*/  STL [R1+0x1834], R2 ;  /* 0x0018340201007387 */ /* 0x0003e80000100800 */
[----:B------:R-:W-:Y:S04]  /*4fd90*/  STL [R1+0x1840], R150 ;  /* 0x0018409601007387 */ /* 0x000fe80000100800 */
[----:B------:R-:W3:Y:S01]  /*4fda0*/  LDL.LU.64 R146, [R1+0x18b0] ;  /* 0x0018b00001927983 */ /* 0x000ee20000300a00 */
[----:B-1----:R-:W-:-:S03]  /*4fdb0*/  IMAD.MOV.U32 R2, RZ, RZ, R151 ;  /* 0x000000ffff027224 */ /* 0x002fc600078e0097 */
[----:B------:R-:W3:Y:S04]  /*4fdc0*/  LDL.LU.64 R148, [R1+0x18b8] ;  /* 0x0018b80001947983 */ /* 0x000ee80000300a00 */
[----:B------:R1:W-:Y:S04]  /*4fdd0*/  STL [R1+0x183c], R2 ;  /* 0x00183c0201007387 */ /* 0x0003e80000100800 */
[----:B------:R4:W-:Y:S01]  /*4fde0*/  STL [R1+0x1848], R244 ;  /* 0x001848f401007387 */ /* 0x0009e20000100800 */
[----:B-1----:R-:W-:-:S03]  /*4fdf0*/  IMAD.MOV.U32 R2, RZ, RZ, R245 ;  /* 0x000000ffff027224 */ /* 0x002fc600078e00f5 */
[----:B------:R-:W3:Y:S04]  /*4fe00*/  LDL.LU.64 R150, [R1+0x938] ;  /* 0x0009380001967983 */ /* 0x000ee80000300a00 */
[----:B----4-:R-:W-:Y:S04]  /*4fe10*/  STL [R1+0x1850], R122 ;  /* 0x0018507a01007387 */ /* 0x010fe80000100800 */
[----:B------:R1:W-:Y:S04]  /*4fe20*/  STL [R1+0x1844], R2 ;  /* 0x0018440201007387 */ /* 0x0003e80000100800 */
[----:B------:R-:W4:Y:S01]  /*4fe30*/  LDL.LU.64 R244, [R1+0x1938] ;  /* 0x0019380001f47983 */ /* 0x000f220000300a00 */
[----:B-1----:R-:W-:-:S03]  /*4fe40*/  IMAD.MOV.U32 R2, RZ, RZ, R123 ;  /* 0x000000ffff027224 */ /* 0x002fc600078e007b */
[----:B------:R-:W-:Y:S04]  /*4fe50*/  STL [R1+0x1858], R124 ;  /* 0x0018587c01007387 */ /* 0x000fe80000100800 */
[----:B------:R1:W-:Y:S02]  /*4fe60*/  STL [R1+0x184c], R2 ;  /* 0x00184c0201007387 */ /* 0x0003e40000100800 */
[----:B-1----:R-:W-:Y:S02]  /*4fe70*/  MOV R2, R125 ;  /* 0x0000007d00027202 */ /* 0x002fe40000000f00 */
[----:B------:R-:W-:Y:S04]  /*4fe80*/  STL [R1+0x1860], R126 ;  /* 0x0018607e01007387 */ /* 0x000fe80000100800 */
[----:B------:R1:W-:Y:S04]  /*4fe90*/  STL [R1+0x1854], R2 ;  /* 0x0018540201007387 */ /* 0x0003e80000100800 */
[----:B------:R-:W-:Y:S01]  /*4fea0*/  STL [R1+0x1868], R128 ;  /* 0x0018688001007387 */ /* 0x000fe20000100800 */
[----:B-1----:R-:W-:-:S05]  /*4feb0*/  IMAD.MOV.U32 R2, RZ, RZ, R127 ;  /* 0x000000ffff027224 */ /* 0x002fca00078e007f */
[----:B------:R1:W-:Y:S04]  /*4fec0*/  STL [R1+0x185c], R2 ;  /* 0x00185c0201007387 */ /* 0x0003e80000100800 */
[----:B--2---:R-:W-:Y:S01]  /*4fed0*/  STL [R1+0x1870], R130 ;  /* 0x0018708201007387 */ /* 0x004fe20000100800 */
        /* <DEDUP_REMOVED lines=17> */
[----:B-1----:R-:W-:Y:S02]  /*4fff0*/  MOV R2, R141 ;  /* 0x0000008d00027202 */ /* 0x002fe40000000f00 */
[----:B---3--:R-:W-:Y:S04]  /*50000*/  STL [R1+0x18a0], R142 ;  /* 0x0018a08e01007387 */ /* 0x008fe80000100800 */
        /* <DEDUP_REMOVED lines=12> */
[----:B------:R1:W-:Y:S02]  /*500d0*/  STL [R1+0x18b4], R2 ;  /* 0x0018b40201007387 */ /* 0x0003e40000100800 */
[----:B-1----:R-:W-:-:S02]  /*500e0*/  IMAD.MOV.U32 R2, RZ, RZ, R151 ;  /* 0x000000ffff027224 */ /* 0x002fc400078e0097 */
[----:B----4-:R-:W-:Y:S04]  /*500f0*/  STL [R1+0x18c8], R244 ;  /* 0x0018c8f401007387 */ /* 0x010fe80000100800 */
[----:B------:R1:W-:Y:S04]  /*50100*/  STL [R1+0x18bc], R2 ;  /* 0x0018bc0201007387 */ /* 0x0003e80000100800 */
[----:B------:R-:W2:Y:S01]  /*50110*/  LDL.LU.64 R10, [R1+0x1ea8] ;  /* 0x001ea800010a7983 */ /* 0x000ea20000300a00 */
[----:B-1----:R-:W-:-:S05]  /*50120*/  IMAD.MOV.U32 R2, RZ, RZ, R245 ;  /* 0x000000ffff027224 */ /* 0x002fca00078e00f5 */
[----:B------:R-:W-:Y:S04]  /*50130*/  STL [R1+0x18c4], R2 ;  /* 0x0018c40201007387 */ /* 0x000fe80000100800 */
[----:B------:R-:W3:Y:S04]  /*50140*/  LDL.LU.64 R12, [R1+0x1ea0] ;  /* 0x001ea000010c7983 */ /* 0x000ee80000300a00 */
[----:B--2---:R1:W-:Y:S04]  /*50150*/  STL.64 [R1+0x980], R10 ;  /* 0x0009800a01007387 */ /* 0x0043e80000100a00 */
[----:B-1----:R-:W2:Y:S04]  /*50160*/  LDL.LU.64 R10, [R1+0x1e98] ;  /* 0x001e9800010a7983 */ /* 0x002ea80000300a00 */
[----:B---3--:R1:W-:Y:S04]  /*50170*/  STL.64 [R1+0x978], R12 ;  /* 0x0009780c01007387 */ /* 0x0083e80000100a00 */
[----:B-1----:R-:W3:Y:S04]  /*50180*/  LDL.LU.64 R12, [R1+0x1e90] ;  /* 0x001e9000010c7983 */ /* 0x002ee80000300a00 */
        /* <DEDUP_REMOVED lines=218> */
[----:B---3--:R-:W-:Y:S04]  /*50f30*/  STL.64 [R1+0x608], R12 ;  /* 0x0006080c01007387 */ /* 0x008fe80000100a00 */
[----:B------:R1:W5:Y:S01]  /*50f40*/  LDL.LU.64 R250, [R1+0x1a98] ;  /* 0x001a980001fa7983 */ /* 0x0003620000300a00 */
[----:B------:R-:W-:-:S05]  /*50f50*/  IMAD.SHL.U32 R4, R4, 0x80, RZ ;  /* 0x0000008004047824 */ /* 0x000fca00078e00ff */
[----:B------:R-:W-:Y:S02]  /*50f60*/  SHF.R.S32.HI R2, RZ, 0x1f, R4 ;  /* 0x0000001fff027819 */ /* 0x000fe40000011404 */
[C---:B------:R-:W-:Y:S02]  /*50f70*/  SHF.L.U32 R8, R4.reuse, 0x2, RZ ;  /* 0x0000000204087819 */ /* 0x040fe400000006ff */
[----:B------:R-:W-:Y:S01]  /*50f80*/  SHF.L.U64.HI R2, R4, 0x2, R2 ;  /* 0x0000000204027819 */ /* 0x000fe20000010202 */
[----:B------:R-:W-:Y:S01]  /*50f90*/  IMAD.MOV.U32 R4, RZ, RZ, -0x1 ;  /* 0xffffffffff047424 */ /* 0x000fe200078e00ff */
[----:B--2---:R2:W-:Y:S04]  /*50fa0*/  STL.64 [R1+0x600], R10 ;  /* 0x0006000a01007387 */ /* 0x0045e80000100a00 */
[----:B------:R1:W5:Y:S04]  /*50fb0*/  LDL.LU.64 R248, [R1+0x1a90] ;  /* 0x001a900001f87983 */ /* 0x0003680000300a00 */
        /* <DEDUP_REMOVED lines=30> */
[----:B------:R1:W5:Y:S01]  /*511a0*/  LDL.LU.64 R186, [R1+0x19e0] ;  /* 0x0019e00001ba7983 */ /* 0x0003620000300a00 */
[----:B--2---:R-:W-:-:S03]  /*511b0*/  IMAD.MOV.U32 R10, RZ, RZ, 0x1 ;  /* 0x00000001ff0a7424 */ /* 0x004fc600078e00ff */
        /* <DEDUP_REMOVED lines=8> */
[----:B------:R1:W-:Y:S04]  /*51240*/  STL [R1+0x994], R10 ;  /* 0x0009940a01007387 */ /* 0x0003e80000100800 */
[----:B------:R1:W-:Y:S04]  /*51250*/  STL [R1+0x990], RZ ;  /* 0x000990ff01007387 */ /* 0x0003e80000100800 */
[----:B------:R1:W-:Y:S04]  /*51260*/  STL [R1+0x998], R4 ;  /* 0x0009980401007387 */ /* 0x0003e80000100800 */
        /* <DEDUP_REMOVED lines=383> */
[----:B------:R1:W-:Y:S01]  /*52a60*/  STL [R1+0x1fc], RZ ;  /* 0x0001fcff01007387 */ /* 0x0003e20000100800 */
[----:B------:R-:W-:-:S04]  /*52a70*/  SHF.R.S32.HI R3, RZ, 0x1f, R0 ;  /* 0x0000001fff037819 */ /* 0x000fc80000011400 */
[----:B------:R-:W-:Y:S02]  /*52a80*/  LEA.HI R3, R3, R0, RZ, 0x7 ;  /* 0x0000000003037211 */ /* 0x000fe400078f38ff */
[----:B------:R-:W-:Y:S02]  /*52a90*/  SHF.R.S32.HI R0, RZ, 0x1f, R5 ;  /* 0x0000001fff007819 */ /* 0x000fe40000011405 */
[----:B------:R-:W-:Y:S02]  /*52aa0*/  CS2R R24, SRZ ;  /* 0x0000000000187805 */ /* 0x000fe4000001ff00 */
[----:B------:R-:W-:Y:S02]  /*52ab0*/  SHF.R.S32.HI R3, RZ, 0x7, R3 ;  /* 0x00000007ff037819 */ /* 0x000fe40000011403 */
[----:B------:R-:W-:Y:S02]  /*52ac0*/  CS2R R26, SRZ ;  /* 0x00000000001a7805 */ /* 0x000fe4000001ff00 */
[C---:B------:R-:W-:Y:S01]  /*52ad0*/  SHF.L.U64.HI R0, R5.reuse, 0x2, R0 ;  /* 0x0000000205007819 */ /* 0x040fe20000010200 */
[----:B------:R-:W-:Y:S01]  /*52ae0*/  IMAD.SHL.U32 R5, R5, 0x4, RZ ;  /* 0x0000000405057824 */ /* 0x000fe200078e00ff */
        /* <DEDUP_REMOVED lines=61> */
[----:B-1----:R-:W-:-:S07]  /*52ec0*/  CS2R R150, SRZ ;  /* 0x0000000000967805 */ /* 0x002fce000001ff00 */
.L_x_1:
[----:B------:R-:W2:Y:S01]  /*52ed0*/  LDL.LU R3, [R1+0x998] ;  /* 0x0009980001037983 */ /* 0x000ea20000300800 */
[----:B------:R-:W-:-:S04]  /*52ee0*/  DEPBAR.LE SB0, 0x2 ;  /* 0x000080800000791a */ /* 0x000fc80000000000 */
[----:B------:R-:W-:Y:S04]  /*52ef0*/  STL.64 [R1+0x2900], R150 ;  /* 0x0029009601007387 */ /* 0x000fe80000100a00 */
        /* <DEDUP_REMOVED lines=56> */
[----:B------:R1:W-:Y:S04]  /*53280*/  STL.64 [R1+0x2738], R36 ;  /* 0x0027382401007387 */ /* 0x0003e80000100a00 */
[----:B-1----:R-:W3:Y:S04]  /*53290*/  LDL.LU.64 R36, [R1+0x400] ;  /* 0x0004000001247983 */ /* 0x002ee80000300a00 */
        /* <DEDUP_REMOVED lines=62> */
[----:B------:R-:W3:Y:S01]  /*53680*/  LDL.LU.64 R162, [R1+0x5f8] ;  /* 0x0005f80001a27983 */ /* 0x000ee20000300a00 */
[----:B--2---:R-:W-:Y:S01]  /*53690*/  VIADD R3, R3, 0x1 ;  /* 0x0000000103037836 */ /* 0x004fe20000000000 */
[----:B------:R-:W-:Y:S01]  /*536a0*/  UMOV UR11, 0x40000040 ;  /* 0x40000040000b7882 */ /* 0x000fe20000000000 */
[----:B------:R-:W-:Y:S01]  /*536b0*/  UMOV UR9, 0x40000040 ;  /* 0x4000004000097882 */ /* 0x000fe20000000000 */
[----:B------:R-:W-:Y:S01]  /*536c0*/  STL.64 [R1+0x2730], R34 ;  /* 0x0027302201007387 */ /* 0x000fe20000100a00 */
[----:B------:R-:W-:Y:S01]  /*536d0*/  IMAD.U32 R169, RZ, RZ, UR11 ;  /* 0x0000000bffa97e24 */ /* 0x000fe2000f8e00ff */
[----:B------:R-:W-:Y:S01]  /*536e0*/  BAR.SYNC.DEFER_BLOCKING 0x0 ;  /* 0x0000000000007b1d */ /* 0x000fe20000010000 */
[----:B------:R-:W-:-:S05]  /*536f0*/  ISETP.GT.AND P0, PT, R3, 0x2, PT ;  /* 0x000000020300780c */ /* 0x000fca0003f04270 */
[----:B------:R-:W-:Y:S01]  /*53700*/  UMOV UR17, UR9 ;  /* 0x0000000900117c82 */ /* 0x000fe20008000000 */
[----:B------:R-:W-:Y:S04]  /*53710*/  STL.64 [R1+0x2728], R32 ;  /* 0x0027282001007387 */ /* 0x000fe80000100a00 */
[----:B------:R-:W-:Y:S04]  /*53720*/  STL.64 [R1+0x2720], R30 ;  /* 0x0027201e01007387 */ /* 0x000fe80000100a00 */
[----:B------:R-:W-:Y:S04]  /*53730*/  STL.64 [R1+0x2718], R28 ;  /* 0x0027181c01007387 */ /* 0x000fe80000100a00 */
[----:B------:R-:W-:Y:S04]  /*53740*/  STL.64 [R1+0x2710], R26 ;  /* 0x0027101a01007387 */ /* 0x000fe80000100a00 */
[----:B------:R-:W-:Y:S04]  /*53750*/  STL.64 [R1+0x2708], R24 ;  /* 0x0027081801007387 */ /* 0x000fe80000100a00 */
[----:B-----5:R1:W-:Y:S04]  /*53760*/  STL [R1+0x2704], R189 ;  /* 0x002704bd01007387 */ /* 0x0203e80000100800 */
[----:B------:R2:W-:Y:S04]  /*53770*/  STL [R1+0x2700], R218 ;  /* 0x002700da01007387 */ /* 0x0005e80000100800 */
[----:B------:R4:W-:Y:S01]  /*53780*/  STL.64 [R1+0x26f8], R186 ;  /* 0x0026f8ba01007387 */ /* 0x0009e20000100a00 */
[----:B-1----:R-:W1:Y:S03]  /*53790*/  LDC R189, c[0x0][0x230] ;  /* 0x00008c00ffbd7b82 */ /* 0x002e660000000800 */
[----:B------:R-:W-:Y:S01]  /*537a0*/  STL.64 [R1+0x26f0], R226 ;  /* 0x0026f0e201007387 */ /* 0x000fe20000100a00 */
[----:B--2---:R-:W-:-:S03]  /*537b0*/  MOV R218, UR60 ;  /* 0x0000003c00da7c02 */ /* 0x004fc60008000f00 */
[----:B------:R-:W-:Y:S04]  /*537c0*/  STL.64 [R1+0x26e8], R222 ;  /* 0x0026e8de01007387 */ /* 0x000fe80000100a00 */
[----:B------:R-:W-:Y:S01]  /*537d0*/  STL [R1+0x26e4], R219 ;  /* 0x0026e4db01007387 */ /* 0x000fe20000100800 */
[----:B----4-:R-:W-:-:S03]  /*537e0*/  MOV R187, UR61 ;  /* 0x0000003d00bb7c02 */ /* 0x010fc60008000f00 */
[----:B------:R-:W-:Y:S04]  /*537f0*/  STL [R1+0x26e0], R214 ;  /* 0x0026e0d601007387 */ /* 0x000fe80000100800 */
[----:B------:R-:W-:Y:S04]  /*53800*/  STL [R1+0x26dc], R215 ;  /* 0x0026dcd701007387 */ /* 0x000fe80000100800 */
[----:B------:R2:W-:Y:S04]  /*53810*/  STL [R1+0x26d8], R6 ;  /* 0x0026d80601007387 */ /* 0x0005e80000100800 */
[----:B------:R-:W-:Y:S04]  /*53820*/  STL.64 [R1+0x26d0], R210 ;  /* 0x0026d0d201007387 */ /* 0x000fe80000100a00 */
[----:B------:R-:W-:Y:S01]  /*53830*/  STL.64 [R1+0x26c8], R206 ;  /* 0x0026c8ce01007387 */ /* 0x000fe20000100a00 */
[----:B--2---:R-:W-:-:S03]  /*53840*/  SEL R6, R3, RZ, !P0 ;  /* 0x000000ff03067207 */ /* 0x004fc60004000000 */
[----:B------:R-:W-:Y:S02]  /*53850*/  STL.64 [R1+0x26c0], R202 ;  /* 0x0026c0ca01007387 */ /* 0x000fe40000100a00 */
[C-C-:B------:R-:W-:Y:S02]  /*53860*/  IMAD R3, R6.reuse, 0x10000, R252.reuse ;  /* 0x0001000006037824 */ /* 0x140fe400078e02fc */
[----:B------:R-:W-:Y:S02]  /*53870*/  STL.64 [R1+0x26b8], R184 ;  /* 0x0026b8b801007387 */ /* 0x000fe40000100a00 */
[----:B------:R-:W-:Y:S02]  /*53880*/  VIADD R4, R3, 0xc0000 ;  /* 0x000c000003047836 */ /* 0x000fe40000000000 */
[----:B------:R-:W-:Y:S01]  /*53890*/  STL.64 [R1+0x26b0], R182 ;  /* 0x0026b0b601007387 */ /* 0x000fe20000100a00 */
[----:B------:R-:W-:Y:S02]  /*538a0*/  IMAD R3, R6, 0x40000, R252 ;  /* 0x0004000006037824 */ /* 0x000fe400078e02fc */
[----:B------:R-:W-:Y:S01]  /*538b0*/  SHF.R.U32.HI R4, RZ, 0x4, R4 ;  /* 0x00000004ff047819 */ /* 0x000fe20000011604 */
[----:B------:R-:W-:Y:S02]  /*538c0*/  STL.64 [R1+0x26a8], R180 ;  /* 0x0026a8b401007387 */ /* 0x000fe40000100a00 */
[----:B------:R-:W-:-:S02]  /*538d0*/  SHF.R.U32.HI R3, RZ, 0x4, R3 ;  /* 0x00000004ff037819 */ /* 0x000fc40000011603 */
[----:B------:R-:W-:Y:S01]  /*538e0*/  SGXT.U32 R4, R4, 0xe ;  /* 0x0000000e0404781a */ /* 0x000fe20000000000 */
[----:B------:R-:W-:Y:S01]  /*538f0*/  STL.64 [R1+0x26a0], R178 ;  /* 0x0026a0b201007387 */ /* 0x000fe20000100a00 */
[----:B------:R-:W-:Y:S02]  /*53900*/  SGXT.U32 R3, R3, 0xe ;  /* 0x0000000e0303781a */ /* 0x000fe40000000000 */
[C---:B------:R-:W-:Y:S01]  /*53910*/  R2UR UR4, R4.reuse ;  /* 0x00000000040472ca */ /* 0x040fe200000e0000 */
[----:B------:R-:W-:Y:S01]  /*53920*/  STL.64 [R1+0x2698], R176 ;  /* 0x002698b001007387 */ /* 0x000fe20000100a00 */
[C---:B------:R-:W-:Y:S02]  /*53930*/  R2UR UR5, R3.reuse ;  /* 0x00000000030572ca */ /* 0x040fe400000e0000 */
[----:B------:R-:W-:Y:S01]  /*53940*/  IADD3 R3, P1, R3, 0x2, RZ ;  /* 0x0000000203037810 */ /* 0x000fe20007f3e0ff */
[----:B------:R-:W-:Y:S01]  /*53950*/  STL.64 [R1+0x2690], R174 ;  /* 0x002690ae01007387 */ /* 0x000fe20000100a00 */
[----:B------:R-:W-:-:S02]  /*53960*/  IADD3 R4, P0, R4, 0x2, RZ ;  /* 0x0000000204047810 */ /* 0x000fc40007f1e0ff */
[----:B------:R-:W-:Y:S01]  /*53970*/  R2UR UR6, R3 ;  /* 0x00000000030672ca */ /* 0x000fe200000e0000 */
[----:B------:R-:W-:Y:S01]  /*53980*/  IMAD.MOV.U32 R3, RZ, RZ, RZ ;  /* 0x000000ffff037224 */ /* 0x000fe200078e00ff */
[----:B------:R-:W-:Y:S03]  /*53990*/  STL.64 [R1+0x2688], R172 ;  /* 0x002688ac01007387 */ /* 0x000fe60000100a00 */
[----:B------:R-:W-:Y:S01]  /*539a0*/  UMOV UR8, UR4 ;  /* 0x0000000400087c82 */ /* 0x000fe20008000000 */
[----:B------:R-:W-:Y:S01]  /*539b0*/  R2UR UR4, R4 ;  /* 0x00000000040472ca */ /* 0x000fe200000e0000 */
[----:B------:R-:W-:Y:S01]  /*539c0*/  UMOV UR10, UR5 ;  /* 0x00000005000a7c82 */ /* 0x000fe20008000000 */
[----:B------:R-:W-:Y:S01]  /*539d0*/  IMAD.MOV.U32 R4, RZ, RZ, RZ ;  /* 0x000000ffff047224 */ /* 0x000fe200078e00ff */
[----:B------:R-:W-:Y:S01]  /*539e0*/  IADD3.X R3, R3, 0x40000040, RZ, P1, !PT ;  /* 0x4000004003037810 */ /* 0x000fe20000ffe4ff */
[----:B------:R-:W-:Y:S01]  /*539f0*/  UMOV UR16, UR8 ;  /* 0x0000000800107c82 */ /* 0x000fe20008000000 */
[----:B------:R-:W-:Y:S01]  /*53a00*/  MOV R168, UR10 ;  /* 0x0000000a00a87c02 */ /* 0x000fe20008000f00 */
[----:B------:R-:W-:Y:S01]  /*53a10*/  STL.64 [R1+0x2680], R170 ;  /* 0x002680aa01007387 */ /* 0x000fe20000100a00 */
[----:B------:R-:W-:-:S02]  /*53a20*/  IADD3.X R4, R4, 0x40000040, RZ, P0, !PT ;  /* 0x4000004004047810 */ /* 0x000fc400007fe4ff */
[----:B------:R-:W-:Y:S01]  /*53a30*/  R2UR UR7, R3 ;  /* 0x00000000030772ca */ /* 0x000fe200000e0000 */
[----:B------:R-:W-:Y:S01]  /*53a40*/  STL [R1+0x998], R6 ;  /* 0x0009980601007387 */ /* 0x000fe20000100800 */
[----:B------:R-:W-:-:S03]  /*53a50*/  R2UR UR5, R4 ;  /* 0x00000000040572ca */ /* 0x000fc600000e0000 */
[----:B------:R-:W2:Y:S04]  /*53a60*/  LDL.LU.64 R24, [R1] ;  /* 0x0000000001187983 */ /* 0x000ea80000300a00 */
[----:B------:R-:W4:Y:S04]  /*53a70*/  LDL.LU.64 R26, [R1+0x8] ;  /* 0x00000800011a7983 */ /* 0x000f280000300a00 */
[----:B------:R-:W-:Y:S01]  /*53a80*/  UIADD3.64 UR14, UR6, 0x7fe, URZ ;  /* 0x000007fe060e7897 */ /* 0x000fe2000fffe03f */
[----:B------:R-:W2:Y:S01]  /*53a90*/  LDL.LU.64 R28, [R1+0x10] ;  /* 0x00001000011c7983 */ /* 0x000ea20000300a00 */
[----:B------:R-:W-:-:S02]  /*53aa0*/  UIADD3.64 UR12, UR4, 0x3fe, URZ ;  /* 0x000003fe040c7897 */ /* 0x000fc4000fffe03f */
[----:B------:R-:W-:Y:S02]  /*53ab0*/  UIADD3.64 UR18, UR6, 0x800, URZ ;  /* 0x0000080006127897 */ /* 0x000fe4000fffe03f */
[----:B------:R-:W-:Y:S01]  /*53ac0*/  MOV R11, UR15 ;  /* 0x0000000f000b7c02 */ /* 0x000fe20008000f00 */
[----:B------:R-:W-:Y:S01]  /*53ad0*/  UIADD3.64 UR22, UR6, 0x802, URZ ;  /* 0x0000080206167897 */ /* 0x000fe2000fffe03f */
[----:B------:R-:W-:Y:S01]  /*53ae0*/  MOV R10, UR14 ;  /* 0x0000000e000a7c02 */ /* 0x000fe20008000f00 */
[----:B------:R-:W-:Y:S01]  /*53af0*/  UIADD3.64 UR20, UR4, 0x402, URZ ;  /* 0x0000040204147897 */ /* 0x000fe2000fffe03f */
[----:B------:R-:W-:Y:S01]  /*53b00*/  MOV R4, UR13 ;  /* 0x0000000d00047c02 */ /* 0x000fe20008000f00 */
[----:B------:R-:W-:Y:S01]  /*53b10*/  UIADD3.64 UR26, UR6, 0x804, URZ ;  /* 0x00000804061a7897 */ /* 0x000fe2000fffe03f */
[----:B------:R-:W-:Y:S01]  /*53b20*/  MOV R3, UR12 ;  /* 0x0000000c00037c02 */ /* 0x000fe20008000f00 */
[----:B------:R-:W-:Y:S02]  /*53b30*/  UIADD3.64 UR24, UR4, 0x404, URZ ;  /* 0x0000040404187897 */ /* 0x000fe4000fffe03f */
[----:B------:R-:W-:-:S02]  /*53b40*/  UIADD3.64 UR30, UR6, 0xffe, URZ ;  /* 0x00000ffe061e7897 */ /* 0x000fc4000fffe03f */
[----:B------:R-:W-:Y:S02]  /*53b50*/  UIADD3.64 UR28, UR4, 0x7fe, URZ ;  /* 0x000007fe041c7897 */ /* 0x000fe4000fffe03f */
[----:B------:R-:W-:Y:S02]  /*53b60*/  UIADD3.64 UR34, UR6, 0x1000, URZ ;  /* 0x0000100006227897 */ /* 0x000fe4000fffe03f */
[----:B------:R-:W-:Y:S02]  /*53b70*/  UIADD3.64 UR32, UR4, 0x800, URZ ;  /* 0x0000080004207897 */ /* 0x000fe4000fffe03f */
[----:B------:R-:W-:Y:S02]  /*53b80*/  UIADD3.64 UR38, UR6, 0x1002, URZ ;  /* 0x0000100206267897 */ /* 0x000fe4000fffe03f */
        /* <DEDUP_REMOVED lines=10> */
[----:B------:R-:W-:Y:S01]  /*53c30*/  UIADD3.64 UR56, UR4, 0xc04, URZ ;  /* 0x00000c0404387897 */ /* 0x000fe2000fffe03f */
[----:B---3--:R-:W-:-:S06]  /*53c40*/  WARPGROUP.ARRIVE ;  /* 0x00000000000079c5 */ /* 0x008fcc0000000000 */
[----:B------:R-:W-:Y:S01]  /*53c50*/  HGMMA.64x256x8.F32.TF32 R36, gdesc[UR8], R36, gsb0 ;  /* 0x07e00000082479f0 */ /* 0x000fe20008002824 */
[----:B------:R-:W-:Y:S02]  /*53c60*/  UIADD3.64 UR10, UR6, 0x2, URZ ;  /* 0x00000002060a7897 */ /* 0x000fe4000fffe03f */
[----:B------:R-:W-:-:S04]  /*53c70*/  UIADD3.64 UR8, UR4, 0x2, URZ ;  /* 0x0000000204087897 */ /* 0x000fc8000fffe03f */
[----:B------:R-:W-:Y:S02]  /*53c80*/  IMAD.U32 R166, RZ, RZ, UR10 ;  /* 0x0000000affa67e24 */ /* 0x000fe4000f8e00ff */
[----:B------:R-:W-:Y:S01]  /*53c90*/  IMAD.U32 R167, RZ, RZ, UR11 ;  /* 0x0000000bffa77e24 */ /* 0x000fe2000f8e00ff */
[----:B------:R-:W-:Y:S01]  /*53ca0*/  UMOV UR60, UR8 ;  /* 0x00000008003c7c82 */ /* 0x000fe20008000000 */
[----:B------:R-:W-:Y:S01]  /*53cb0*/  UMOV UR61, UR9 ;  /* 0x00000009003d7c82 */ /* 0x000fe20008000000 */
[----:B------:R-:W-:Y:S02]  /*53cc0*/  WARPGROUP.DEPBAR.LE gsb0, 0x0 ;  /* 0x00008000000079c5 */ /* 0x000fe40000010000 */
[----:B------:R-:W-:-:S14]  /*53cd0*/  WARPGROUP.ARRIVE ;  /* 0x00000000000079c5 */ /* 0x000fdc0000000000 */
[----:B------:R-:W-:Y:S03]  /*53ce0*/  HGMMA.64x256x8.F32.TF32 R36, gdesc[UR4], R36, gsb0 ;  /* 0x07e00000042479f0 */ /* 0x000fe60008002824 */
[----:B------:R-:W-:Y:S02]  /*53cf0*/  WARPGROUP.DEPBAR.LE gsb0, 0x0 ;  /* 0x00008000000079c5 */ /* 0x000fe40000010000 */
[----:B------:R-:W-:-:S15]  /*53d00*/  WARPGROUP.ARRIVE ;  /* 0x00000000000079c5 */ /* 0x000fde0000000000 */
[----:B------:R-:W-:-:S08]  /*53d10*/  NOP ;  /* 0x0000000000007918 */ /* 0x000fd00000000000 */
[----:B------:R-:W-:Y:S01]  /*53d20*/  HGMMA.64x256x8.F32.TF32 R36, gdesc[UR8], R36, gsb0 ;  /* 0x07e00000082479f0 */ /* 0x000fe20008002824 */
[----:B------:R-:W-:Y:S02]  /*53d30*/  UIADD3.64 UR10, UR6, 0x4, URZ ;  /* 0x00000004060a7897 */ /* 0x000fe4000fffe03f */
[----:B------:R-:W-:Y:S01]  /*53d40*/  UIADD3.64 UR8, UR4, 0x4, URZ ;  /* 0x0000000404087897 */ /* 0x000fe2000fffe03f */
[----:B------:R-:W-:Y:S02]  /*53d50*/  WARPGROUP.DEPBAR.LE gsb0, 0x0 ;  /* 0x00008000000079c5 */ /* 0x000fe40000010000 */
[----:B------:R-:W-:-:S15]  /*53d60*/  WARPGROUP.ARRIVE ;  /* 0x00000000000079c5 */ /* 0x000fde0000000000 */
[----:B------:R-:W-:-:S07]  /*53d70*/  NOP ;  /* 0x0000000000007918 */ /* 0x000fce0000000000 */
[----:B------:R-:W-:Y:S03]  /*53d80*/  HGMMA.64x256x8.F32.TF32 R36, gdesc[UR8], R36, gsb0 ;  /* 0x07e00000082479f0 */ /* 0x000fe60008002824 */
[----:B------:R-:W-:Y:S02]  /*53d90*/  WARPGROUP.DEPBAR.LE gsb0, 0x0 ;  /* 0x00008000000079c5 */ /* 0x000fe40000010000 */
[----:B------:R-:W-:-:S15]  /*53da0*/  WARPGROUP.ARRIVE ;  /* 0x00000000000079c5 */ /* 0x000fde0000000000 */
[----:B------:R-:W-:-:S08]  /*53db0*/  NOP ;  /* 0x0000000000007918 */ /* 0x000fd00000000000 */
[----:B------:R-:W-:Y:S01]  /*53dc0*/  HGMMA.64x256x8.F32.TF32 R36, gdesc[UR12], R36, gsb0 ;  /* 0x07e000000c2479f0 */ /* 0x000fe20008002824 */
[----:B------:R-:W-:Y:S01]  /*53dd0*/  UMOV UR14, UR16 ;  /* 0x00000010000e7c82 */ /* 0x000fe20008000000 */
[----:B------:R-:W-:Y:S01]  /*53de0*/  UMOV UR15, UR17 ;  /* 0x00000011000f7c82 */ /* 0x000fe20008000000 */
        /* <DEDUP_REMOVED lines=46> */
[----:B------:R3:W-:Y:S04]  /*540d0*/  STL.64 [R1+0x400], R36 ;  /* 0x0004002401007387 */ /* 0x0007e80000100a00 */
        /* <DEDUP_REMOVED lines=57> */
[----:B------:R-:W-:Y:S04]  /*54470*/  STL.64 [R1+0x5d0], R152 ;  /* 0x0005d09801007387 */ /* 0x000fe80000100a00 */
[----:B------:R-:W-:Y:S04]  /*54480*/  STL.64 [R1+0x5d8], R154 ;  /* 0x0005d89a01007387 */ /* 0x000fe80000100a00 */
[----:B------:R-:W-:Y:S04]  /*54490*/  STL.64 [R1+0x5e0], R156 ;  /* 0x0005e09c01007387 */ /* 0x000fe80000100a00 */
[----:B------:R-:W-:Y:S04]  /*544a0*/  STL.64 [R1+0x5e8], R158 ;  /* 0x0005e89e01007387 */ /* 0x000fe80000100a00 */
[----:B------:R-:W-:Y:S04]  /*544b0*/  STL.64 [R1+0x5f0], R160 ;  /* 0x0005f0a001007387 */ /* 0x000fe80000100a00 */
[----:B------:R-:W-:Y:S04]  /*544c0*/  STL.64 [R1+0x5f8], R162 ;  /* 0x0005f8a201007387 */ /* 0x000fe80000100a00 */
[----:B------:R-:W2:Y:S04]  /*544d0*/  LDL.LU.64 R30, [R1+0x18] ;  /* 0x00001800011e7983 */ /* 0x000ea80000300a00 */
[----:B------:R-:W2:Y:S04]  /*544e0*/  LDL.LU.64 R32, [R1+0x20] ;  /* 0x0000200001207983 */ /* 0x000ea80000300a00 */
[----:B------:R-:W2:Y:S04]  /*544f0*/  LDL.LU.64 R34, [R1+0x28] ;  /* 0x0000280001227983 */ /* 0x000ea80000300a00 */
[----:B---3--:R-:W3:Y:S04]  /*54500*/  LDL.LU.64 R36, [R1+0x30] ;  /* 0x0000300001247983 */ /* 0x008ee80000300a00 */
[----:B-1----:R-:W3:Y:S04]  /*54510*/  LDL.LU.64 R38, [R1+0x38] ;  /* 0x0000380001267983 */ /* 0x002ee80000300a00 */
[----:B----4-:R-:W4:Y:S04]  /*54520*/  LDL.LU.64 R40, [R1+0x40] ;  /* 0x0000400001287983 */ /* 0x010f280000300a00 */
[----:B--2---:R-:W2:Y:S04]  /*54530*/  LDL.LU.64 R42, [R1+0x48] ;  /* 0x00004800012a7983 */ /* 0x004ea80000300a00 */
[----:B------:R-:W3:Y:S04]  /*54540*/  LDL.LU.64 R44, [R1+0x50] ;  /* 0x00005000012c7983 */ /* 0x000ee80000300a00 */
[----:B------:R-:W4:Y:S04]  /*54550*/  LDL.LU.64 R46, [R1+0x58] ;  /* 0x00005800012e7983 */ /* 0x000f280000300a00 */
[----:B------:R-:W2:Y:S04]  /*54560*/  LDL.LU.64 R48, [R1+0x60] ;  /* 0x0000600001307983 */ /* 0x000ea80000300a00 */
        /* <DEDUP_REMOVED lines=51> */
[----:B--2---:R-:W-:Y:S04]  /*548a0*/  STL.64 [R1+0x2b00], R150 ;  /* 0x002b009601007387 */ /* 0x004fe80000100a00 */
[----:B----4-:R-:W-:Y:S04]  /*548b0*/  STL.64 [R1+0x2af8], R148 ;  /* 0x002af89401007387 */ /* 0x010fe80000100a00 */
[----:B---3--:R-:W-:Y:S04]  /*548c0*/  STL.64 [R1+0x2af0], R146 ;  /* 0x002af09201007387 */ /* 0x008fe80000100a00 */
        /* <DEDUP_REMOVED lines=61> */
[----:B-1----:R-:W2:Y:S04]  /*54ca0*/  LDL.LU.64 R24, [R1+0x200] ;  /* 0x0002000001187983 */ /* 0x002ea80000300a00 */
[----:B------:R-:W2:Y:S04]  /*54cb0*/  LDL.LU.64 R26, [R1+0x208] ;  /* 0x00020800011a7983 */ /* 0x000ea80000300a00 */
        /* <DEDUP_REMOVED lines=61> */
[----:B------:R-:W2:Y:S01]  /*55090*/  LDL.LU.64 R150, [R1+0x3f8] ;  /* 0x0003f80001967983 */ /* 0x000ea20000300a00 */
[----:B------:R-:W-:Y:S01]  /*550a0*/  UMOV UR12, UR14 ;  /* 0x0000000e000c7c82 */ /* 0x000fe20008000000 */
[----:B------:R-:W-:Y:S01]  /*550b0*/  UMOV UR13, UR15 ;  /* 0x0000000f000d7c82 */ /* 0x000fe20008000000 */
[----:B------:R-:W-:-:S06]  /*550c0*/  UIADD3.64 UR14, UR6, 0x1ffe, URZ ;  /* 0x00001ffe060e7897 */ /* 0x000fcc000fffe03f */
[----:B------:R-:W-:Y:S02]  /*550d0*/  IMAD.U32 R164, RZ, RZ, UR14 ;  /* 0x0000000effa47e24 */ /* 0x000fe4000f8e00ff */
[----:B------:R-:W-:Y:S01]  /*550e0*/  IMAD.U32 R165, RZ, RZ, UR15 ;  /* 0x0000000fffa57e24 */ /* 0x000fe2000f8e00ff */
[----:B--2---:R-:W-:-:S06]  /*550f0*/  WARPGROUP.ARRIVE ;  /* 0x00000000000079c5 */ /* 0x004fcc0000000000 */
[----:B------:R-:W-:Y:S01]  /*55100*/  HGMMA.64x256x8.F32.TF32 R24, gdesc[UR12], R24, gsb0 ;  /* 0x07e000000c1879f0 */ /* 0x000fe20008002818 */
[----:B------:R-:W-:Y:S01]  /*55110*/  UIADD3.64 UR14, UR6, 0x2000, URZ ;  /* 0x00002000060e7897 */ /* 0x000fe2000fffe03f */
[----:B------:R-:W-:Y:S01]  /*55120*/  UMOV UR12, UR4 ;  /* 0x00000004000c7c82 */ /* 0x000fe20008000000 */
[----:B------:R-:W-:-:S04]  /*55130*/  UMOV UR13, UR5 ;  /* 0x00000005000d7c82 */ /* 0x000fc80008000000 */
[----:B------:R-:W-:Y:S01]  /*55140*/  MOV R162, UR14 ;  /* 0x0000000e00a27c02 */ /* 0x000fe20008000f00 */
[----:B------:R-:W-:Y:S01]  /*55150*/  IMAD.U32 R163, RZ, RZ, UR15 ;  /* 0x0000000fffa37e24 */ /* 0x000fe2000f8e00ff */
[----:B------:R-:W-:Y:S02]  /*55160*/  WARPGROUP.DEPBAR.LE gsb0, 0x0 ;  /* 0x00008000000079c5 */ /* 0x000fe40000010000 */
[----:B------:R-:W-:-:S15]  /*55170*/  WARPGROUP.ARRIVE ;  /* 0x00000000000079c5 */ /* 0x000fde0000000000 */
[----:B------:R-:W-:-:S02]  /*55180*/  NOP ;  /* 0x0000000000007918 */ /* 0x000fc40000000000 */
[----:B------:R-:W-:Y:S01]  /*55190*/  HGMMA.64x256x8.F32.TF32 R24, gdesc[UR12], R24, gsb0 ;  /* 0x07e000000c1879f0 */ /* 0x000fe20008002818 */
[----:B------:R-:W-:Y:S01]  /*551a0*/  UIADD3.64 UR14, UR6, 0x2002, URZ ;  /* 0x00002002060e7897 */ /* 0x000fe2000fffe03f */
[----:B------:R-:W-:Y:S01]  /*551b0*/  UMOV UR12, UR60 ;  /* 0x0000003c000c7c82 */ /* 0x000fe20008000000 */
[----:B------:R-:W-:-:S04]  /*551c0*/  UMOV UR13, UR61 ;  /* 0x0000003d000d7c82 */ /* 0x000fc80008000000 */
[----:B------:R-:W-:Y:S02]  /*551d0*/  IMAD.U32 R160, RZ, RZ, UR14 ;  /* 0x0000000effa07e24 */ /* 0x000fe4000f8e00ff */
[----:B------:R-:W-:Y:S01]  /*551e0*/  IMAD.U32 R161, RZ, RZ, UR15 ;  /* 0x0000000fffa17e24 */ /* 0x000fe2000f8e00ff */
[----:B------:R-:W-:Y:S02]  /*551f0*/  WARPGROUP.DEPBAR.LE gsb0, 0x0 ;  /* 0x00008000000079c5 */ /* 0x000fe40000010000 */
[----:B------:R-:W-:-:S15]  /*55200*/  WARPGROUP.ARRIVE ;  /* 0x00000000000079c5 */ /* 0x000fde0000000000 */
[----:B------:R-:W-:-:S01]  /*55210*/  NOP ;  /* 0x0000000000007918 */ /* 0x000fc20000000000 */
        /* <DEDUP_REMOVED lines=10> */
[----:B------:R-:W-:Y:S02]  /*552c0*/  R2UR UR15, R11 ;  /* 0x000000000b0f72ca */ /* 0x000fe400000e0000 */
[----:B------:R-:W-:Y:S02]  /*552d0*/  R2UR UR14, R10 ;  /* 0x000000000a0e72ca */ /* 0x000fe400000e0000 */
[----:B------:R-:W-:Y:S02]  /*552e0*/  R2UR UR13, R4 ;  /* 0x00000000040d72ca */ /* 0x000fe400000e0000 */
[----:B------:R-:W-:-:S07]  /*552f0*/  R2UR UR12, R3 ;  /* 0x00000000030c72ca */ /* 0x000fce00000e0000 */
[----:B------:R-:W-:Y:S02]  /*55300*/  MOV R4, UR15 ;  /* 0x0000000f00047c02 */ /* 0x000fe40008000f00 */
[----:B------:R-:W-:Y:S01]  /*55310*/  MOV R3, UR14 ;  /* 0x0000000e00037c02 */ /* 0x000fe20008000f00 */
[----:B------:R-:W-:Y:S01]  /*55320*/  UIADD3.64 UR14, UR6, 0x27fe, URZ ;  /* 0x000027fe060e7897 */ /* 0x000fe2000fffe03f */
[----:B------:R-:W-:Y:S02]  /*55330*/  UMOV UR9, UR13 ;  /* 0x0000000d00097c82 */ /* 0x000fe40008000000 */
[----:B------:R-:W-:Y:S01]  /*55340*/  UMOV UR8, UR12 ;  /* 0x0000000c00087c82 */ /* 0x000fe20008000000 */
[----:B------:R-:W-:Y:S01]  /*55350*/  UMOV UR13, UR9 ;  /* 0x00000009000d7c82 */ /* 0x000fe20008000000 */
[----:B------:R-:W-:Y:S01]  /*55360*/  UMOV UR12, UR8 ;  /* 0x00000008000c7c82 */ /* 0x000fe20008000000 */
[----:B------:R-:W-:Y:S02]  /*55370*/  IMAD.U32 R156, RZ, RZ, UR14 ;  /* 0x0000000eff9c7e24 */ /* 0x000fe4000f8e00ff */
[----:B------:R-:W-:Y:S01]  /*55380*/  IMAD.U32 R157, RZ, RZ, UR15 ;  /* 0x0000000fff9d7e24 */ /* 0x000fe2000f8e00ff */
[----:B------:R-:W-:-:S02]  /*55390*/  WARPGROUP.DEPBAR.LE gsb0, 0x0 ;  /* 0x00008000000079c5 */ /* 0x000fc40000010000 */
[----:B------:R-:W-:-:S06]  /*553a0*/  WARPGROUP.ARRIVE ;  /* 0x00000000000079c5 */ /* 0x000fcc0000000000 */
        /* <DEDUP_REMOVED lines=84> */
[----:B------:R-:W-:-:S05]  /*558f0*/  UMOV UR13, UR53 ;  /* 0x00000035000d7c82 */ /* 0x000fca0008000000 */
[----:B------:R-:W-:Y:S01]  /*55900*/  UMOV UR60, UR14 ;  /* 0x0000000e003c7c82 */ /* 0x000fe20008000000 */
[----:B------:R-:W-:Y:S01]  /*55910*/  UMOV UR61, UR15 ;  /* 0x0000000f003d7c82 */ /* 0x000fe20008000000 */
[----:B------:R-:W-:Y:S02]  /*55920*/  WARPGROUP.DEPBAR.LE gsb0, 0x0 ;  /* 0x00008000000079c5 */ /* 0x000fe40000010000 */
[----:B------:R-:W-:-:S15]  /*55930*/  WARPGROUP.ARRIVE ;  /* 0x00000000000079c5 */ /* 0x000fde0000000000 */
[----:B------:R-:W-:-:S01]  /*55940*/  NOP ;  /* 0x0000000000007918 */ /* 0x000fc20000000000 */
[----:B------:R-:W-:Y:S01]  /*55950*/  HGMMA.64x256x8.F32.TF32 R24, gdesc[UR12], R24, gsb0 ;  /* 0x07e000000c1879f0 */ /* 0x000fe20008002818 */
[----:B------:R-:W-:Y:S01]  /*55960*/  UIADD3.64 UR14, UR6, 0x3804, URZ ;  /* 0x00003804060e7897 */ /* 0x000fe2000fffe03f */
[----:B------:R-:W-:Y:S01]  /*55970*/  UMOV UR12, UR56 ;  /* 0x00000038000c7c82 */ /* 0x000fe20008000000 */
[----:B------:R-:W-:Y:S01]  /*55980*/  UMOV UR13, UR57 ;  /* 0x00000039000d7c82 */ /* 0x000fe20008000000 */
[----:B------:R-:W-:Y:S02]  /*55990*/  WARPGROUP.DEPBAR.LE gsb0, 0x0 ;  /* 0x00008000000079c5 */ /* 0x000fe40000010000 */
[----:B------:R-:W-:-:S15]  /*559a0*/  WARPGROUP.ARRIVE ;  /* 0x00000000000079c5 */ /* 0x000fde0000000000 */
[----:B------:R-:W-:-:S07]  /*559b0*/  NOP ;  /* 0x0000000000007918 */ /* 0x000fce0000000000 */
[----:B------:R-:W-:Y:S03]  /*559c0*/  HGMMA.64x256x8.F32.TF32 R24, gdesc[UR12], R24, gsb0 ;  /* 0x07e000000c1879f0 */ /* 0x000fe60008002818 */
[----:B------:R-:W-:Y:S02]  /*559d0*/  WARPGROUP.DEPBAR.LE gsb0, 0x0 ;  /* 0x00008000000079c5 */ /* 0x000fe40000010000 */
        /* <DEDUP_REMOVED lines=130> */
[----:B------:R-:W-:-:S02]  /*56200*/  R2UR UR14, R168 ;  /* 0x00000000a80e72ca */ /* 0x000fc400000e0000 */
[----:B------:R-:W-:Y:S01]  /*56210*/  R2UR UR15, R169 ;  /* 0x00000000a90f72ca */ /* 0x000fe200000e0000 */
[----:B------:R-:W-:-:S07]  /*56220*/  UIADD3.64 UR12, UR4, 0x1fe, URZ ;  /* 0x000001fe040c7897 */ /* 0x000fce000fffe03f */
[----:B------:R-:W-:Y:S01]  /*56230*/  UMOV UR8, UR12 ;  /* 0x0000000c00087c82 */ /* 0x000fe20008000000 */
[----:B------:R-:W-:Y:S01]  /*56240*/  UMOV UR9, UR13 ;  /* 0x0000000d00097c82 */ /* 0x000fe20008000000 */
[----:B--2---:R-:W-:-:S06]  /*56250*/  WARPGROUP.ARRIVE ;  /* 0x00000000000079c5 */ /* 0x004fcc0000000000 */
        /* <DEDUP_REMOVED lines=10> */
[----:B------:R-:W-:Y:S02]  /*56300*/  R2UR UR14, R166 ;  /* 0x00000000a60e72ca */ /* 0x000fe400000e0000 */
[----:B------:R-:W-:Y:S01]  /*56310*/  R2UR UR15, R167 ;  /* 0x00000000a70f72ca */ /* 0x000fe200000e0000 */
[----:B------:R-:W-:-:S07]  /*56320*/  UIADD3.64 UR12, UR4, 0x202, URZ ;  /* 0x00000202040c7897 */ /* 0x000fce000fffe03f */
[----:B------:R-:W-:Y:S01]  /*56330*/  UMOV UR20, UR12 ;  /* 0x0000000c00147c82 */ /* 0x000fe20008000000 */
[----:B------:R-:W-:Y:S01]  /*56340*/  UMOV UR21, UR13 ;  /* 0x0000000d00157c82 */ /* 0x000fe20008000000 */
[----:B------:R-:W-:Y:S02]  /*56350*/  WARPGROUP.DEPBAR.LE gsb0, 0x0 ;  /* 0x00008000000079c5 */ /* 0x000fe40000010000 */
[----:B------:R-:W-:-:S13]  /*56360*/  WARPGROUP.ARRIVE ;  /* 0x00000000000079c5 */ /* 0x000fda0000000000 */
        /* <DEDUP_REMOVED lines=12> */
[----:B------:R-:W-:Y:S01]  /*56430*/  UIADD3.64 UR12, UR4, 0x5fe, URZ ;  /* 0x000005fe040c7897 */ /* 0x000fe2000fffe03f */
[----:B------:R-:W1:Y:S01]  /*56440*/  LDC R3, c[0x0][0x230] ;  /* 0x00008c00ff037b82 */ /* 0x000e620000000800 */
[----:B------:R-:W-:Y:S01]  /*56450*/  UIADD3.64 UR16, UR4, 0x600, URZ ;  /* 0x0000060004107897 */ /* 0x000fe2000fffe03f */
[----:B------:R-:W-:Y:S02]  /*56460*/  WARPGROUP.DEPBAR.LE gsb0, 0x0 ;  /* 0x00008000000079c5 */ /* 0x000fe40000010000 */
[----:B------:R-:W-:-:S15]  /*56470*/  WARPGROUP.ARRIVE ;  /* 0x00000000000079c5 */ /* 0x000fde0000000000 */
[----:B------:R-:W-:-:S04]  /*56480*/  NOP ;  /* 0x0000000000007918 */ /* 0x000fc80000000000 */
[----:B------:R-:W-:Y:S03]  /*56490*/  HGMMA.64x256x8.F32.TF32 R24, gdesc[UR12], R24, gsb0 ;  /* 0x07e000000c1879f0 */ /* 0x000fe60008002818 */
[----:B------:R-:W-:Y:S02]  /*564a0*/  WARPGROUP.DEPBAR.LE gsb0, 0x0 ;  /* 0x00008000000079c5 */ /* 0x000fe40000010000 */
[----:B------:R-:W-:-:S15]  /*564b0*/  WARPGROUP.ARRIVE ;  /* 0x00000000000079c5 */ /* 0x000fde0000000000 */
[----:B------:R-:W-:-:S08]  /*564c0*/  NOP ;  /* 0x0000000000007918 */ /* 0x000fd00000000000 */
[----:B------:R-:W-:Y:S01]  /*564d0*/  HGMMA.64x256x8.F32.TF32 R24, gdesc[UR16], R24, gsb0 ;  /* 0x07e00000101879f0 */ /* 0x000fe20008002818 */
[----:B------:R-:W-:Y:S01]  /*564e0*/  UMOV UR18, UR20 ;  /* 0x0000001400127c82 */ /* 0x000fe20008000000 */
[----:B------:R-:W-:Y:S01]  /*564f0*/  UMOV UR19, UR21 ;  /* 0x0000001500137c82 */ /* 0x000fe20008000000 */
[----:B------:R-:W-:Y:S02]  /*56500*/  UIADD3.64 UR20, UR4, 0x602, URZ ;  /* 0x0000060204147897 */ /* 0x000fe4000fffe03f */
[----:B------:R-:W-:Y:S01]  /*56510*/  UIADD3.64 UR24, UR4, 0x604, URZ ;  /* 0x0000060404187897 */ /* 0x000fe2000fffe03f */
[----:B------:R-:W-:Y:S02]  /*56520*/  WARPGROUP.DEPBAR.LE gsb0, 0x0 ;  /* 0x00008000000079c5 */ /* 0x000fe40000010000 */
[----:B------:R-:W-:-:S15]  /*56530*/  WARPGROUP.ARRIVE ;  /* 0x00000000000079c5 */ /* 0x000fde0000000000 */
[----:B------:R-:W-:-:S05]  /*56540*/  NOP ;  /* 0x0000000000007918 */ /* 0x000fca0000000000 */
[----:B------:R-:W-:Y:S01]  /*56550*/  HGMMA.64x256x8.F32.TF32 R24, gdesc[UR20], R24, gsb0 ;  /* 0x07e00000141879f0 */ /* 0x000fe20008002818 */
[----:B------:R-:W-:Y:S02]  /*56560*/  UIADD3.64 UR28, UR4, 0x9fe, URZ ;  /* 0x000009fe041c7897 */ /* 0x000fe4000fffe03f */
[----:B------:R-:W-:Y:S02]  /*56570*/  WARPGROUP.DEPBAR.LE gsb0, 0x0 ;  /* 0x00008000000079c5 */ /* 0x000fe40000010000 */
[----:B------:R-:W-:-:S15]  /*56580*/  WARPGROUP.ARRIVE ;  /* 0x00000000000079c5 */ /* 0x000fde0000000000 */
[----:B------:R-:W-:-:S08]  /*56590*/  NOP ;  /* 0x0000000000007918 */ /* 0x000fd00000000000 */
        /* <DEDUP_REMOVED lines=31> */
[----:B------:R-:W-:Y:S01]  /*56790*/  UIADD3.64 UR4, UR4, 0xe04, URZ ;  /* 0x00000e0404047897 */ /* 0x000fe2000fffe03f */
[----:B------:R-:W-:Y:S01]  /*567a0*/  UMOV UR22, UR6 ;  /* 0x0000000600167c82 */ /* 0x000fe20008000000 */
[----:B------:R-:W-:Y:S01]  /*567b0*/  UMOV UR23, UR7 ;  /* 0x0000000700177c82 */ /* 0x000fe20008000000 */
[----:B------:R-:W-:Y:S01]  /*567c0*/  UMOV UR6, UR58 ;  /* 0x0000003a00067c82 */ /* 0x000fe20008000000 */
[----:B------:R-:W-:Y:S01]  /*567d0*/  UMOV UR7, UR59 ;  /* 0x0000003b00077c82 */ /* 0x000fe20008000000 */
[----:B------:R-:W-:Y:S02]  /*567e0*/  WARPGROUP.DEPBAR.LE gsb0, 0x0 ;  /* 0x00008000000079c5 */ /* 0x000fe40000010000 */
[----:B------:R-:W-:-:S15]  /*567f0*/  WARPGROUP.ARRIVE ;  /* 0x00000000000079c5 */ /* 0x000fde0000000000 */
[----:B------:R-:W-:-:S05]  /*56800*/  NOP ;  /* 0x0000000000007918 */ /* 0x000fca0000000000 */
[----:B------:R-:W-:Y:S03]  /*56810*/  HGMMA.64x256x8.F32.TF32 R24, gdesc[UR52], R24, gsb0 ;  /* 0x07e00000341879f0 */ /* 0x000fe60008002818 */
[----:B------:R-:W-:Y:S02]  /*56820*/  WARPGROUP.DEPBAR.LE gsb0, 0x0 ;  /* 0x00008000000079c5 */ /* 0x000fe40000010000 */
[----:B------:R-:W-:-:S15]  /*56830*/  WARPGROUP.ARRIVE ;  /* 0x00000000000079c5 */ /* 0x000fde0000000000 */
[----:B------:R-:W-:-:S08]  /*56840*/  NOP ;  /* 0x0000000000007918 */ /* 0x000fd00000000000 */
[----:B------:R-:W-:Y:S03]  /*56850*/  HGMMA.64x256x8.F32.TF32 R24, gdesc[UR4], R24, gsb0 ;  /* 0x07e00000041879f0 */ /* 0x000fe60008002818 */
[----:B------:R-:W-:Y:S02]  /*56860*/  WARPGROUP.DEPBAR.LE gsb0, 0x0 ;  /* 0x00008000000079c5 */ /* 0x000fe40000010000 */
[----:B------:R-:W-:Y:S04]  /*56870*/  STL.64 [R1], R24 ;  /* 0x0000001801007387 */ /* 0x000fe80000100a00 */
        /* <DEDUP_REMOVED lines=63> */
[----:B--2---:R-:W2:Y:S04]  /*56c70*/  LDL.LU.64 R150, [R1+0x2900] ;  /* 0x0029000001967983 */ /* 0x004ea80000300a00 */
        /* <DEDUP_REMOVED lines=66> */
[----:B------:R-:W-:Y:S02]  /*570a0*/  R2UR UR26, R22 ;  /* 0x00000000161a72ca */ /* 0x000fe400000e0000 */
[----:B------:R-:W-:Y:S02]  /*570b0*/  R2UR UR27, R23 ;  /* 0x00000000171b72ca */ /* 0x000fe400000e0000 */
[----:B------:R-:W-:Y:S02]  /*570c0*/  R2UR UR30, R20 ;  /* 0x00000000141e72ca */ /* 0x000fe400000e0000 */
[----:B------:R-:W-:Y:S02]  /*570d0*/  R2UR UR31, R21 ;  /* 0x00000000151f72ca */ /* 0x000fe400000e0000 */
[----:B------:R-:W-:Y:S02]  /*570e0*/  R2UR UR34, R18 ;  /* 0x00000000122272ca */ /* 0x000fe400000e0000 */
        /* <DEDUP_REMOVED lines=8> */
[----:B------:R-:W-:Y:S01]  /*57170*/  R2UR UR51, R11 ;  /* 0x000000000b3372ca */ /* 0x000fe200000e0000 */
[----:B------:R-:W-:Y:S01]  /*57180*/  UMOV UR54, UR60 ;  /* 0x0000003c00367c82 */ /* 0x000fe20008000000 */
[----:B------:R-:W-:Y:S01]  /*57190*/  R2UR UR11, R165 ;  /* 0x00000000a50b72ca */ /* 0x000fe200000e0000 */
[----:B------:R-:W-:Y:S01]  /*571a0*/  UMOV UR55, UR61 ;  /* 0x0000003d00377c82 */ /* 0x000fe20008000000 */
[----:B------:R-:W3:Y:S04]  /*571b0*/  LDL.LU R169, [R1+0x994] ;  /* 0x0009940001a97983 */ /* 0x000ee80000300800 */
[----:B------:R-:W4:Y:S04]  /*571c0*/  LDL.LU R168, [R1+0x99c] ;  /* 0x00099c0001a87983 */ /* 0x000f280000300800 */
[----:B------:R-:W4:Y:S04]  /*571d0*/  LDL.LU R167, [R1+0x9a0] ;  /* 0x0009a00001a77983 */ /* 0x000f280000300800 */
[----:B------:R-:W4:Y:S04]  /*571e0*/  LDL.LU R166, [R1+0x9a4] ;  /* 0x0009a40001a67983 */ /* 0x000f280000300800 */
[----:B------:R-:W4:Y:S04]  /*571f0*/  LDL.LU R6, [R1+0x9a8] ;  /* 0x0009a80001067983 */ /* 0x000f280000300800 */
[----:B------:R-:W3:Y:S04]  /*57200*/  LDL.LU R170, [R1+0x990] ;  /* 0x0009900001aa7983 */ /* 0x000ee80000300800 */
[----:B------:R-:W4:Y:S04]  /*57210*/  LDL.LU R20, [R1+0x9ac] ;  /* 0x0009ac0001147983 */ /* 0x000f280000300800 */
[----:B------:R-:W4:Y:S04]  /*57220*/  LDL.LU R17, [R1+0x9b0] ;  /* 0x0009b00001117983 */ /* 0x000f280000300800 */
[----:B------:R-:W4:Y:S04]  /*57230*/  LDL.LU R16, [R1+0x9b4] ;  /* 0x0009b40001107983 */ /* 0x000f280000300800 */
[----:B------:R-:W4:Y:S01]  /*57240*/  LDL.LU R13, [R1+0x9b8] ;  /* 0x0009b800010d7983 */ /* 0x000f220000300800 */
[----:B--2---:R-:W-:-:S06]  /*57250*/  WARPGROUP.ARRIVE ;  /* 0x00000000000079c5 */ /* 0x004fcc0000000000 */
[----:B------:R-:W-:Y:S01]  /*57260*/  HGMMA.64x256x8.F32.TF32 R24, gdesc[UR8], R24, gsb0 ;  /* 0x07e00000081879f0 */ /* 0x000fe20008002818 */
[----:B------:R-:W-:Y:S02]  /*57270*/  R2UR UR10, R162 ;  /* 0x00000000a20a72ca */ /* 0x000fe400000e0000 */
[----:B------:R-:W-:Y:S01]  /*57280*/  R2UR UR11, R163 ;  /* 0x00000000a30b72ca */ /* 0x000fe200000e0000 */
[----:B------:R-:W-:Y:S01]  /*57290*/  UMOV UR8, UR22 ;  /* 0x0000001600087c82 */ /* 0x000fe20008000000 */
[----:B------:R-:W-:Y:S01]  /*572a0*/  UMOV UR9, UR23 ;  /* 0x0000001700097c82 */ /* 0x000fe20008000000 */
[----:B------:R-:W-:Y:S02]  /*572b0*/  WARPGROUP.DEPBAR.LE gsb0, 0x0 ;  /* 0x00008000000079c5 */ /* 0x000fe40000010000 */
[----:B------:R-:W-:-:S15]  /*572c0*/  WARPGROUP.ARRIVE ;  /* 0x00000000000079c5 */ /* 0x000fde0000000000 */
[----:B------:R-:W-:-:S05]  /*572d0*/  NOP ;  /* 0x0000000000007918 */ /* 0x000fca0000000000 */
        /* <DEDUP_REMOVED lines=13> */
[----:B------:R-:W-:Y:S02]  /*573b0*/  R2UR UR14, R156 ;  /* 0x000000009c0e72ca */ /* 0x000fe400000e0000 */
[----:B------:R-:W-:Y:S01]  /*573c0*/  R2UR UR15, R157 ;  /* 0x000000009d0f72ca */ /* 0x000fe200000e0000 */
[----:B------:R-:W-:Y:S02]  /*573d0*/  WARPGROUP.DEPBAR.LE gsb0, 0x0 ;  /* 0x00008000000079c5 */ /* 0x000fe40000010000 */
[----:B------:R-:W-:-:S15]  /*573e0*/  WARPGROUP.ARRIVE ;  /* 0x00000000000079c5 */ /* 0x000fde0000000000 */
[----:B------:R-:W-:-:S02]  /*573f0*/  NOP ;  /* 0x0000000000007918 */ /* 0x000fc40000000000 */
[----:B------:R-:W-:Y:S01]  /*57400*/  HGMMA.64x256x8.F32.TF32 R24, gdesc[UR8], R24, gsb0 ;  /* 0x07e00000081879f0 */ /* 0x000fe20008002818 */
[----:B------:R-:W-:Y:S02]  /*57410*/  R2UR UR18, R154 ;  /* 0x000000009a1272ca */ /* 0x000fe400000e0000 */
[----:B------:R-:W-:Y:S01]  /*57420*/  R2UR UR19, R155 ;  /* 0x000000009b1372ca */ /* 0x000fe200000e0000 */
[----:B------:R-:W-:Y:S02]  /*57430*/  WARPGROUP.DEPBAR.LE gsb0, 0x0 ;  /* 0x00008000000079c5 */ /* 0x000fe40000010000 */
[----:B------:R-:W-:-:S15]  /*57440*/  WARPGROUP.ARRIVE ;  /* 0x00000000000079c5 */ /* 0x000fde0000000000 */
[----:B------:R-:W-:-:S07]  /*57450*/  NOP ;  /* 0x0000000000007918 */ /* 0x000fce0000000000 */
[----:B------:R-:W-:Y:S01]  /*57460*/  HGMMA.64x256x8.F32.TF32 R24, gdesc[UR12], R24, gsb0 ;  /* 0x07e000000c1879f0 */ /* 0x000fe20008002818 */
[----:B------:R-:W-:Y:S02]  /*57470*/  R2UR UR22, R152 ;  /* 0x00000000981672ca */ /* 0x000fe400000e0000 */
[----:B------:R-:W-:Y:S01]  /*57480*/  R2UR UR23, R153 ;  /* 0x00000000991772ca */ /* 0x000fe200000e0000 */
        /* <DEDUP_REMOVED lines=35> */
[----:B------:R-:W-:Y:S01]  /*576c0*/  HGMMA.64x256x8.F32.TF32 R24, gdesc[UR48], R24, gsb0 ;  /* 0x07e00000301879f0 */ /* 0x000fe20008002818 */
[----:B------:R-:W-:Y:S01]  /*576d0*/  UMOV UR6, UR56 ;  /* 0x0000003800067c82 */ /* 0x000fe20008000000 */
[----:B------:R-:W-:Y:S01]  /*576e0*/  UMOV UR7, UR57 ;  /* 0x0000003900077c82 */ /* 0x000fe20008000000 */
[----:B------:R-:W-:Y:S02]  /*576f0*/  WARPGROUP.DEPBAR.LE gsb0, 0x0 ;  /* 0x00008000000079c5 */ /* 0x000fe40000010000 */
[----:B------:R-:W-:-:S15]  /*57700*/  WARPGROUP.ARRIVE ;  /* 0x00000000000079c5 */ /* 0x000fde0000000000 */
[----:B------:R-:W-:-:S08]  /*57710*/  NOP ;  /* 0x0000000000007918 */ /* 0x000fd00000000000 */
[----:B------:R-:W-:Y:S01]  /*57720*/  HGMMA.64x256x8.F32.TF32 R24, gdesc[UR52], R24, gsb0 ;  /* 0x07e00000341879f0 */ /* 0x000fe20008002818 */
[----:B------:R-:W-:-:S05]  /*57730*/  VIADD R189, R189, 0x7f ;  /* 0x0000007fbdbd7836 */ /* 0x000fca0000000000 */
[----:B------:R-:W-:Y:S01]  /*57740*/  SHF.R.S32.HI R4, RZ, 0x1f, R189 ;  /* 0x0000001fff047819 */ /* 0x000fe200000114bd */
[----:B-1----:R-:W-:-:S03]  /*57750*/  VIADD R3, R3, 0xffffff00 ;  /* 0xffffff0003037836 */ /* 0x002fc60000000000 */
[----:B------:R-:W-:Y:S01]  /*57760*/  LEA.HI R4, R4, R189, RZ, 0x7 ;  /* 0x000000bd04047211 */ /* 0x000fe200078f38ff */
[----:B---3--:R-:W-:-:S03]  /*57770*/  IMAD R3, R170, -0x80, R3 ;  /* 0xffffff80aa037824 */ /* 0x008fc600078e0203 */
[----:B------:R-:W-:Y:S02]  /*57780*/  SHF.R.S32.HI R4, RZ, 0x7, R4 ;  /* 0x00000007ff047819 */ /* 0x000fe40000011404 */
[----:B------:R-:W-:-:S03]  /*57790*/  ISETP.GT.AND P1, PT, R3, RZ, PT ;  /* 0x000000ff0300720c */ /* 0x000fc60003f24270 */
[----:B------:R-:W-:-:S05]  /*577a0*/  VIADD R4, R4, 0xfffffffe ;  /* 0xfffffffe04047836 */ /* 0x000fca0000000000 */
[----:B------:R-:W-:Y:S02]  /*577b0*/  ISETP.GE.AND P0, PT, R170, R4, PT ;  /* 0x00000004aa00720c */ /* 0x000fe40003f06270 */
[----:B------:R-:W-:-:S04]  /*577c0*/  SEL R4, RZ, 0x4, !P1 ;  /* 0x00000004ff047807 */ /* 0x000fc80004800000 */
[----:B------:R-:W-:Y:S02]  /*577d0*/  SEL R4, R4, RZ, !P0 ;  /* 0x000000ff04047207 */ /* 0x000fe40004000000 */
[----:B------:R-:W-:Y:S02]  /*577e0*/  ISETP.GT.AND P1, PT, R3, 0x1, PT ;  /* 0x000000010300780c */ /* 0x000fe40003f24270 */
[----:B------:R-:W-:Y:S01]  /*577f0*/  ISETP.NE.U32.AND P2, PT, R4, RZ, PT ;  /* 0x000000ff0400720c */ /* 0x000fe20003f45070 */
[----:B------:R-:W-:Y:S01]  /*57800*/  VIADD R4, R169, 0x1 ;  /* 0x00000001a9047836 */ /* 0x000fe20000000000 */
[----:B------:R-:W-:-:S04]  /*57810*/  SEL R10, RZ, 0x4, !P1 ;  /* 0x00000004ff0a7807 */ /* 0x000fc80004800000 */
[----:B------:R-:W-:Y:S02]  /*57820*/  ISETP.GT.AND P1, PT, R4, 0x2, PT ;  /* 0x000000020400780c */ /* 0x000fe40003f24270 */
[-C--:B----4-:R-:W-:Y:S02]  /*57830*/  IADD3 R167, P4, R167, R8.reuse, RZ ;  /* 0x00000008a7a77210 */ /* 0x090fe40007f9e0ff */
[----:B------:R-:W-:Y:S02]  /*57840*/  R2UR UR61, R187 ;  /* 0x00000000bb3d72ca */ /* 0x000fe400000e0000 */
[----:B------:R-:W-:Y:S02]  /*57850*/  R2UR UR60, R218 ;  /* 0x00000000da3c72ca */ /* 0x000fe400000e0000 */
[----:B------:R-:W-:Y:S02]  /*57860*/  SEL R14, R4, RZ, !P1 ;  /* 0x000000ff040e7207 */ /* 0x000fe40004800000 */
[----:B------:R-:W-:Y:S01]  /*57870*/  IADD3 R6, P5, R6, R8, RZ ;  /* 0x0000000806067210 */ /* 0x000fe20007fbe0ff */
[----:B------:R-:W-:Y:S01]  /*57880*/  IMAD.X R168, R168, 0x1, R2, P4 ;  /* 0x00000001a8a87824 */ /* 0x000fe200020e0602 */
[----:B------:R-:W-:-:S02]  /*57890*/  SEL R10, R10, RZ, !P0 ;  /* 0x000000ff0a0a7207 */ /* 0x000fc40004000000 */
[----:B------:R-:W-:Y:S01]  /*578a0*/  LEA R12, R14, R252, 0x10 ;  /* 0x000000fc0e0c7211 */ /* 0x000fe200078e80ff */
[----:B------:R-:W-:Y:S01]  /*578b0*/  IMAD.X R166, R166, 0x1, R2, P5 ;  /* 0x00000001a6a67824 */ /* 0x000fe200028e0602 */
[----:B------:R-:W-:Y:S01]  /*578c0*/  ISETP.NE.U32.AND P3, PT, R10, RZ, PT ;  /* 0x000000ff0a00720c */ /* 0x000fe20003f65070 */
[----:B------:R-:W-:Y:S01]  /*578d0*/  STL [R1+0x9a0], R167 ;  /* 0x0009a0a701007387 */ /* 0x000fe20000100800 */
[----:B------:R-:W-:Y:S01]  /*578e0*/  IADD3 R4, R9, 0x100000, R12 ;  /* 0x0010000009047810 */ /* 0x000fe20007ffe00c */
[----:B------:R-:W-:Y:S02]  /*578f0*/  IMAD.MOV.U32 R10, RZ, RZ, R167 ;  /* 0x000000ffff0a7224 */ /* 0x000fe400078e00a7 */
[----:B------:R1:W-:Y:S01]  /*57900*/  STL [R1+0x9a8], R6 ;  /* 0x0009a80601007387 */ /* 0x0003e20000100800 */
[----:B------:R-:W-:Y:S01]  /*57910*/  IMAD.MOV.U32 R11, RZ, RZ, R168 ;  /* 0x000000ffff0b7224 */ /* 0x000fe200078e00a8 */
[----:B------:R-:W-:Y:S02]  /*57920*/  WARPGROUP.DEPBAR.LE gsb0, 0x0 ;  /* 0x00008000000079c5 */ /* 0x000fe40000010000 */
[----:B------:R-:W-:-:S06]  /*57930*/  WARPGROUP.ARRIVE ;  /* 0x00000000000079c5 */ /* 0x000fcc0000000000 */
[----:B------:R-:W-:Y:S01]  /*57940*/  HGMMA.64x256x8.F32.TF32 R24, gdesc[UR4], R24, gsb0 ;  /* 0x07e00000041879f0 */ /* 0x000fe20008002818 */
[----:B------:R-:W-:Y:S04]  /*57950*/  STL [R1+0x99c], R168 ;  /* 0x00099ca801007387 */ /* 0x000fe80000100800 */
[----:B------:R-:W-:Y:S04]  /*57960*/  STL [R1+0x994], R14 ;  /* 0x0009940e01007387 */ /* 0x000fe80000100800 */
[----:B------:R-:W-:Y:S04]  /*57970*/  STL [R1+0x9a4], R166 ;  /* 0x0009a4a601007387 */ /* 0x000fe80000100800 */
[----:B------:R-:W2:Y:S04]  /*57980*/  LDL.LU R19, [R1+0xa9c] ;  /* 0x000a9c0001137983 */ /* 0x000ea80000300800 */
[----:B------:R-:W3:Y:S04]  /*57990*/  LDL.LU R18, [R1+0xaa0] ;  /* 0x000aa00001127983 */ /* 0x000ee80000300800 */
[----:B------:R-:W4:Y:S01]  /*579a0*/  LDL.LU R15, [R1+0xaa4] ;  /* 0x000aa400010f7983 */ /* 0x000f220000300800 */
[----:B------:R-:W-:-:S02]  /*579b0*/  ISETP.GT.AND P1, PT, R3, 0x2, PT ;  /* 0x000000020300780c */ /* 0x000fc40003f24270 */
[----:B------:R-:W-:-:S05]  /*579c0*/  IADD3 R13, P4, R13, R8, RZ ;  /* 0x000000080d0d7210 */ /* 0x000fca0007f9e0ff */
[----:B------:R-:W-:Y:S01]  /*579d0*/  IMAD.X R16, R16, 0x1, R2, P4 ;  /* 0x0000000110107824 */ /* 0x000fe200020e0602 */
[----:B------:R-:W-:Y:S02]  /*579e0*/  WARPGROUP.DEPBAR.LE gsb0, 0x0 ;  /* 0x00008000000079c5 */ /* 0x000fe40000010000 */
[----:B------:R-:W-:Y:S06]  /*579f0*/  BAR.SYNC.DEFER_BLOCKING 0x0 ;  /* 0x0000000000007b1d */ /* 0x000fec0000010000 */
[----:B------:R-:W-:Y:S01]  /*57a00*/  @!PT LDS RZ, [RZ] ;  /* 0x00000000fffff984 */ /* 0x000fe20000000800 */
[----:B------:R-:W-:Y:S01]  /*57a10*/  @!PT LDS RZ, [RZ] ;  /* 0x00000000fffff984 */ /* 0x000fe20000000800 */
[----:B------:R-:W-:Y:S01]  /*57a20*/  @!PT LDS RZ, [RZ] ;  /* 0x00000000fffff984 */ /* 0x000fe20000000800 */
[----:B------:R1:W-:Y:S02]  /*57a30*/  LDGSTS.E [R4+-0x40000], desc[UR60][R10.64], P2 ;  /* 0xc00000000a047fae */ /* 0x0003e4000912187c */
[----:B-1----:R-:W-:-:S02]  /*57a40*/  IMAD.MOV.U32 R10, RZ, RZ, R6 ;  /* 0x000000ffff0a7224 */ /* 0x002fc400078e0006 */
[----:B------:R-:W4:Y:S01]  /*57a50*/  LDL.LU R6, [R1+0xaa8] ;  /* 0x000aa80001067983 */ /* 0x000f220000300800 */
[----:B------:R-:W-:-:S05]  /*57a60*/  IMAD.MOV.U32 R11, RZ, RZ, R166 ;  /* 0x000000ffff0b7224 */ /* 0x000fca00078e00a6 */
[----:B------:R1:W-:Y:S01]  /*57a70*/  LDGSTS.E [R4+-0x3fffc], desc[UR60][R10.64], P3 ;  /* 0xc00040000a047fae */ /* 0x0003e2000992187c */
[----:B------:R-:W-:Y:S02]  /*57a80*/  IADD3 R17, P3, R17, R8, RZ ;  /* 0x0000000811117210 */ /* 0x000fe40007f7e0ff */
[----:B-1----:R-:W-:Y:S02]  /*57a90*/  SEL R10, RZ, 0x4, !P1 ;  /* 0x00000004ff0a7807 */ /* 0x002fe40004800000 */
[----:B------:R-:W-:Y:S02]  /*57aa0*/  ISETP.GT.AND P1, PT, R3, 0x3, PT ;  /* 0x000000030300780c */ /* 0x000fe40003f24270 */
[----:B------:R-:W-:-:S04]  /*57ab0*/  SEL R10, R10, RZ, !P0 ;  /* 0x000000ff0a0a7207 */ /* 0x000fc80004000000 */
[----:B------:R-:W-:Y:S02]  /*57ac0*/  ISETP.NE.U32.AND P2, PT, R10, RZ, PT ;  /* 0x000000ff0a00720c */ /* 0x000fe40003f45070 */
[----:B------:R-:W-:Y:S01]  /*57ad0*/  SEL R10, RZ, 0x4, !P1 ;  /* 0x00000004ff0a7807 */ /* 0x000fe20004800000 */
[----:B------:R-:W-:-:S03]  /*57ae0*/  IMAD.X R20, R20, 0x1, R2, P3 ;  /* 0x0000000114147824 */ /* 0x000fc600018e0602 */
[----:B------:R-:W-:Y:S01]  /*57af0*/  SEL R10, R10, RZ, !P0 ;  /* 0x000000ff0a0a7207 */ /* 0x000fe20004000000 */
[----:B------:R-:W-:Y:S01]  /*57b00*/  STL [R1+0x9b0], R17 ;  /* 0x0009b01101007387 */ /* 0x000fe20000100800 */
[----:B------:R-:W-:Y:S02]  /*57b10*/  MOV R11, R20 ;  /* 0x00000014000b7202 */ /* 0x000fe40000000f00 */
[----:B------:R-:W-:Y:S01]  /*57b20*/  ISETP.NE.U32.AND P1, PT, R10, RZ, PT ;  /* 0x000000ff0a00720c */ /* 0x000fe20003f25070 */
[----:B------:R-:W-:Y:S01]  /*57b30*/  IMAD.MOV.U32 R10, RZ, RZ, R17 ;  /* 0x000000ffff0a7224 */ /* 0x000fe200078e0011 */
[----:B------:R1:W-:Y:S04]  /*57b40*/  STL [R1+0x9ac], R20 ;  /* 0x0009ac1401007387 */ /* 0x0003e80000100800 */
[----:B------:R-:W-:Y:S04]  /*57b50*/  STL [R1+0x9b8], R13 ;  /* 0x0009b80d01007387 */ /* 0x000fe80000100800 */
[----:B------:R1:W-:Y:S04]  /*57b60*/  STL [R1+0x9b4], R16 ;  /* 0x0009b41001007387 */ /* 0x0003e80000100800 */
[----:B------:R1:W-:Y:S04]  /*57b70*/  LDGSTS.E [R4+-0x3fff8], desc[UR60][R10.64], P2 ;  /* 0xc00080000a047fae */ /* 0x0003e8000912187c */
[----:B-1----:R-:W4:Y:S04]  /*57b80*/  LDL.LU R20, [R1+0xaac] ;  /* 0x000aac0001147983 */ /* 0x002f280000300800 */
[----:B------:R-:W4:Y:S01]  /*57b90*/  LDL.LU R17, [R1+0xab0] ;  /* 0x000ab00001117983 */ /* 0x000f220000300800 */
[----:B------:R-:W-:-:S02]  /*57ba0*/  IMAD.MOV.U32 R11, RZ, RZ, R16 ;  /* 0x000000ffff0b7224 */ /* 0x000fc400078e0010 */
[----:B------:R-:W-:Y:S01]  /*57bb0*/  IMAD.MOV.U32 R10, RZ, RZ, R13 ;  /* 0x000000ffff0a7224 */ /* 0x000fe200078e000d */
[----:B------:R-:W4:Y:S04]  /*57bc0*/  LDL.LU R16, [R1+0xab4] ;  /* 0x000ab40001107983 */ /* 0x000f280000300800 */
[----:B------:R-:W4:Y:S04]  /*57bd0*/  LDL.LU R13, [R1+0xab8] ;  /* 0x000ab800010d7983 */ /* 0x000f280000300800 */
[----:B------:R1:W-:Y:S01]  /*57be0*/  LDGSTS.E [R4+-0x3fff4], desc[UR60][R10.64], P1 ;  /* 0xc000c0000a047fae */ /* 0x0003e2000892187c */
[----:B------:R-:W-:-:S04]  /*57bf0*/  ISETP.GT.AND P1, PT, R3, 0x20, PT ;  /* 0x000000200300780c */ /* 0x000fc80003f24270 */
[----:B-1----:R-:W-:Y:S02]  /*57c00*/  SEL R10, RZ, 0x4, !P1 ;  /* 0x00000004ff0a7807 */ /* 0x002fe40004800000 */
[----:B------:R-:W-:Y:S02]  /*57c10*/  ISETP.GT.AND P1, PT, R3, 0x21, PT ;  /* 0x000000210300780c */ /* 0x000fe40003f24270 */
[----:B------:R-:W-:Y:S02]  /*57c20*/  SEL R10, R10, RZ, !P0 ;  /* 0x000000ff0a0a7207 */ /* 0x000fe40004000000 */
[----:B---3--:R-:W-:Y:S02]  /*57c30*/  IADD3 R18, P3, R18, R8, RZ ;  /* 0x0000000812127210 */ /* 0x008fe40007f7e0ff */
[----:B------:R-:W-:Y:S02]  /*57c40*/  ISETP.NE.U32.AND P2, PT, R10, RZ, PT ;  /* 0x000000ff0a00720c */ /* 0x000fe40003f45070 */
[----:B------:R-:W-:Y:S01]  /*57c50*/  SEL R10, RZ, 0x4, !P1 ;  /* 0x00000004ff0a7807 */ /* 0x000fe20004800000 */
[----:B--2---:R-:W-:-:S03]  /*57c60*/  IMAD.X R19, R19, 0x1, R2, P3 ;  /* 0x0000000113137824 */ /* 0x004fc600018e0602 */
[----:B------:R-:W-:Y:S01]  /*57c70*/  SEL R10, R10, RZ, !P0 ;  /* 0x000000ff0a0a7207 */ /* 0x000fe20004000000 */
[----:B------:R-:W-:Y:S01]  /*57c80*/  STL [R1+0xaa0], R18 ;  /* 0x000aa01201007387 */ /* 0x000fe20000100800 */
[----:B------:R-:W-:Y:S02]  /*57c90*/  IMAD.MOV.U32 R11, RZ, RZ, R19 ;  /* 0x000000ffff0b7224 */ /* 0x000fe400078e0013 */
[----:B------:R-:W-:Y:S01]  /*57ca0*/  ISETP.NE.U32.AND P1, PT, R10, RZ, PT ;  /* 0x000000ff0a00720c */ /* 0x000fe20003f25070 */
[----:B------:R-:W-:Y:S01]  /*57cb0*/  IMAD.MOV.U32 R10, RZ, RZ, R18 ;  /* 0x000000ffff0a7224 */ /* 0x000fe200078e0012 */
[----:B------:R1:W-:Y:S04]  /*57cc0*/  STL [R1+0xa9c], R19 ;  /* 0x000a9c1301007387 */ /* 0x0003e80000100800 */
[----:B------:R2:W-:Y:S01]  /*57cd0*/  LDGSTS.E [R4+-0x3c000], desc[UR60][R10.64], P2 ;  /* 0xc40000000a047fae */ /* 0x0005e2000912187c */
[----:B----4-:R-:W-:-:S05]  /*57ce0*/  IADD3 R6, P4, R6, R8, RZ ;  /* 0x0000000806067210 */ /* 0x010fca0007f9e0ff */
[----:B------:R-:W-:Y:S01]  /*57cf0*/  IMAD.X R15, R15, 0x1, R2, P4 ;  /* 0x000000010f0f7824 */ /* 0x000fe200020e0602 */
[----:B------:R-:W-:Y:S01]  /*57d00*/  STL [R1+0xaa8], R6 ;  /* 0x000aa80601007387 */ /* 0x000fe20000100800 */
[----:B--2---:R-:W-:-:S03]  /*57d10*/  IMAD.MOV.U32 R10, RZ, RZ, R6 ;  /* 0x000000ffff0a7224 */ /* 0x004fc600078e0006 */
[----:B------:R2:W-:Y:S01]  /*57d20*/  STL [R1+0xaa4], R15 ;  /* 0x000aa40f01007387 */ /* 0x0005e20000100800 */
[----:B------:R-:W-:-:S03]  /*57d30*/  MOV R11, R15 ;  /* 0x0000000f000b7202 */ /* 0x000fc60000000f00 */
[----:B-1----:R-:W3:Y:S04]  /*57d40*/  LDL.LU R19, [R1+0xb9c] ;  /* 0x000b9c0001137983 */ /* 0x002ee80000300800 */
[----:B------:R-:W4:Y:S04]  /*57d50*/  LDL.LU R18, [R1+0xba0] ;  /* 0x000ba00001127983 */ /* 0x000f280000300800 */
[----:B--2---:R-:W2:Y:S04]  /*57d60*/  LDL.LU R15, [R1+0xba4] ;  /* 0x000ba400010f7983 */ /* 0x004ea80000300800 */
[----:B------:R-:W2:Y:S04]  /*57d70*/  LDL.LU R6, [R1+0xba8] ;  /* 0x000ba80001067983 */ /* 0x000ea80000300800 */
[----:B------:R1:W-:Y:S01]  /*57d80*/  LDGSTS.E [R4+-0x3bffc], desc[UR60][R10.64], P1 ;  /* 0xc40040000a047fae */ /* 0x0003e2000892187c */
[----:B------:R-:W-:-:S04]  /*57d90*/  ISETP.GT.AND P1, PT, R3, 0x22, PT ;  /* 0x000000220300780c */ /* 0x000fc80003f24270 */
[----:B-1----:R-:W-:Y:S02]  /*57da0*/  SEL R10, RZ, 0x4, !P1 ;  /* 0x00000004ff0a7807 */ /* 0x002fe40004800000 */
[----:B------:R-:W-:Y:S02]  /*57db0*/  ISETP.GT.AND P1, PT, R3, 0x23, PT ;  /* 0x000000230300780c */ /* 0x000fe40003f24270 */
[----:B------:R-:W-:-:S04]  /*57dc0*/  SEL R10, R10, RZ, !P0 ;  /* 0x000000ff0a0a7207 */ /* 0x000fc80004000000 */
[----:B------:R-:W-:Y:S02]  /*57dd0*/  ISETP.NE.U32.AND P2, PT, R10, RZ, PT ;  /* 0x000000ff0a00720c */ /* 0x000fe40003f45070 */
[----:B------:R-:W-:Y:S02]  /*57de0*/  SEL R10, RZ, 0x4, !P1 ;  /* 0x00000004ff0a7807 */ /* 0x000fe40004800000 */
[----:B------:R-:W-:Y:S02]  /*57df0*/  IADD3 R17, P3, R17, R8, RZ ;  /* 0x0000000811117210 */ /* 0x000fe40007f7e0ff */
[----:B------:R-:W-:-:S03]  /*57e00*/  SEL R10, R10, RZ, !P0 ;  /* 0x000000ff0a0a7207 */ /* 0x000fc60004000000 */
[----:B------:R-:W-:Y:S01]  /*57e10*/  IMAD.X R20, R20, 0x1, R2, P3 ;  /* 0x0000000114147824 */ /* 0x000fe200018e0602 */
[----:B------:R-:W-:Y:S01]  /*57e20*/  IADD3 R13, P4, R13, R8, RZ ;  /* 0x000000080d0d7210 */ /* 0x000fe20007f9e0ff */
[----:B------:R-:W-:Y:S01]  /*57e30*/  STL [R1+0xab0], R17 ;  /* 0x000ab01101007387 */ /* 0x000fe20000100800 */
[----:B------:R-:W-:-:S03]  /*57e40*/  ISETP.NE.U32.AND P1, PT, R10, RZ, PT ;  /* 0x000000ff0a00720c */ /* 0x000fc60003f25070 */
[----:B------:R-:W-:Y:S01]  /*57e50*/  IMAD.X R16, R16, 0x1, R2, P4 ;  /* 0x0000000110107824 */ /* 0x000fe200020e0602 */
[----:B------:R1:W-:Y:S01]  /*57e60*/  STL [R1+0xaac], R20 ;  /* 0x000aac1401007387 */ /* 0x0003e20000100800 */
[----:B------:R-:W-:Y:S02]  /*57e70*/  IMAD.MOV.U32 R10, RZ, RZ, R17 ;  /* 0x000000ffff0a7224 */ /* 0x000fe400078e0011 */
[----:B------:R-:W-:Y:S01]  /*57e80*/  IMAD.MOV.U32 R11, RZ, RZ, R20 ;  /* 0x000000ffff0b7224 */ /* 0x000fe200078e0014 */
[----:B------:R-:W-:Y:S04]  /*57e90*/  STL [R1+0xab8], R13 ;  /* 0x000ab80d01007387 */ /* 0x000fe80000100800 */
[----:B------:R1:W-:Y:S04]  /*57ea0*/  STL [R1+0xab4], R16 ;  /* 0x000ab41001007387 */ /* 0x0003e80000100800 */
[----:B-1----:R-:W2:Y:S04]  /*57eb0*/  LDL.LU R20, [R1+0xbac] ;  /* 0x000bac0001147983 */ /* 0x002ea80000300800 */
[----:B------:R-:W2:Y:S04]  /*57ec0*/  LDL.LU R17, [R1+0xbb0] ;  /* 0x000bb00001117983 */ /* 0x000ea80000300800 */
[----:B------:R1:W-:Y:S02]  /*57ed0*/  LDGSTS.E [R4+-0x3bff8], desc[UR60][R10.64], P2 ;  /* 0xc40080000a047fae */ /* 0x0003e4000912187c */
[----:B-1----:R-:W-:-:S02]  /*57ee0*/  IMAD.MOV.U32 R11, RZ, RZ, R16 ;  /* 0x000000ffff0b7224 */ /* 0x002fc400078e0010 */
[----:B------:R-:W-:Y:S01]  /*57ef0*/  IMAD.MOV.U32 R10, RZ, RZ, R13 ;  /* 0x000000ffff0a7224 */ /* 0x000fe200078e000d */
[----:B------:R-:W2:Y:S04]  /*57f00*/  LDL.LU R16, [R1+0xbb4] ;  /* 0x000bb40001107983 */ /* 0x000ea80000300800 */
[----:B------:R-:W2:Y:S04]  /*57f10*/  LDL.LU R13, [R1+0xbb8] ;  /* 0x000bb800010d7983 */ /* 0x000ea80000300800 */
[----:B------:R1:W-:Y:S01]  /*57f20*/  LDGSTS.E [R4+-0x3bff4], desc[UR60][R10.64], P1 ;  /* 0xc400c0000a047fae */ /* 0x0003e2000892187c */
[----:B------:R-:W-:-:S04]  /*57f30*/  ISETP.GT.AND P1, PT, R3, 0x40, PT ;  /* 0x000000400300780c */ /* 0x000fc80003f24270 */
[----:B-1----:R-:W-:Y:S02]  /*57f40*/  SEL R10, RZ, 0x4, !P1 ;  /* 0x00000004ff0a7807 */ /* 0x002fe40004800000 */
[----:B------:R-:W-:Y:S02]  /*57f50*/  ISETP.GT.AND P1, PT, R3, 0x41, PT ;  /* 0x000000410300780c */ /* 0x000fe40003f24270 */
[----:B------:R-:W-:-:S04]  /*57f60*/  SEL R10, R10, RZ, !P0 ;  /* 0x000000ff0a0a7207 */ /* 0x000fc80004000000 */
[----:B------:R-:W-:Y:S02]  /*57f70*/  ISETP.NE.U32.AND P2, PT, R10, RZ, PT ;  /* 0x000000ff0a00720c */ /* 0x000fe40003f45070 */
[----:B------:R-:W-:-:S04]  /*57f80*/  SEL R10, RZ, 0x4, !P1 ;  /* 0x00000004ff0a7807 */ /* 0x000fc80004800000 */
[----:B------:R-:W-:-:S04]  /*57f90*/  SEL R10, R10, RZ, !P0 ;  /* 0x000000ff0a0a7207 */ /* 0x000fc80004000000 */
[----:B------:R-:W-:Y:S02]  /*57fa0*/  ISETP.NE.U32.AND P1, PT, R10, RZ, PT ;  /* 0x000000ff0a00720c */ /* 0x000fe40003f25070 */
[----:B----4-:R-:W-:-:S05]  /*57fb0*/  IADD3 R18, P3, R18, R8, RZ ;  /* 0x0000000812127210 */ /* 0x010fca0007f7e0ff */
[----:B---3--:R-:W-:Y:S01]  /*57fc0*/  IMAD.X R19, R19, 0x1, R2, P3 ;  /* 0x0000000113137824 */ /* 0x008fe200018e0602 */
[----:B--2---:R-:W-:Y:S01]  /*57fd0*/  IADD3 R6, P4, R6, R8, RZ ;  /* 0x0000000806067210 */ /* 0x004fe20007f9e0ff */
[----:B------:R-:W-:Y:S02]  /*57fe0*/  IMAD.MOV.U32 R10, RZ, RZ, R18 ;  /* 0x000000ffff0a7224 */ /* 0x000fe400078e0012 */
[----:B------:R-:W-:Y:S01]  /*57ff0*/  IMAD.MOV.U32 R11, RZ, RZ, R19 ;  /* 0x000000ffff0b7224 */ /* 0x000fe200078e0013 */
[----:B------:R-:W-:Y:S01]  /*58000*/  IADD3.X R15, R15, R2, RZ, P4, !PT ;  /* 0x000000020f0f7210 */ /* 0x000fe200027fe4ff */
[----:B------:R-:W-:Y:S04]  /*58010*/  STL [R1+0xba0], R18 ;  /* 0x000ba01201007387 */ /* 0x000fe80000100800 */
[----:B------:R1:W-:Y:S04]  /*58020*/  STL [R1+0xb9c], R19 ;  /* 0x000b9c1301007387 */ /* 0x0003e80000100800 */
[----:B------:R-:W-:Y:S04]  /*58030*/  STL [R1+0xba8], R6 ;  /* 0x000ba80601007387 */ /* 0x000fe80000100800 */
[----:B------:R2:W-:Y:S04]  /*58040*/  LDGSTS.E [R4+-0x38000], desc[UR60][R10.64], P2 ;  /* 0xc80000000a047fae */ /* 0x0005e8000912187c */
[----:B------:R3:W-:Y:S04]  /*58050*/  STL [R1+0xba4], R15 ;  /* 0x000ba40f01007387 */ /* 0x0007e80000100800 */
[----:B-1----:R-:W4:Y:S01]  /*58060*/  LDL.LU R19, [R1+0xc9c] ;  /* 0x000c9c0001137983 */ /* 0x002f220000300800 */
[----:B--2---:R-:W-:-:S03]  /*58070*/  IMAD.MOV.U32 R10, RZ, RZ, R6 ;  /* 0x000000ffff0a7224 */ /* 0x004fc600078e0006 */
[----:B------:R-:W2:Y:S01]  /*58080*/  LDL.LU R18, [R1+0xca0] ;  /* 0x000ca00001127983 */ /* 0x000ea20000300800 */
[----:B------:R-:W-:-:S03]  /*58090*/  IMAD.MOV.U32 R11, RZ, RZ, R15 ;  /* 0x000000ffff0b7224 */ /* 0x000fc600078e000f */
[----:B---3--:R-:W3:Y:S04]  /*580a0*/  LDL.LU R15, [R1+0xca4] ;  /* 0x000ca400010f7983 */ /* 0x008ee80000300800 */
[----:B------:R-:W3:Y:S04]  /*580b0*/  LDL.LU R6, [R1+0xca8] ;  /* 0x000ca80001067983 */ /* 0x000ee80000300800 */
        /* <DEDUP_REMOVED lines=10> */
[----:B------:R-:W-:Y:S01]  /*58160*/  ISETP.NE.U32.AND P1, PT, R10, RZ, PT ;  /* 0x000000ff0a00720c */ /* 0x000fe20003f25070 */
[----:B------:R-:W-:Y:S01]  /*58170*/  IMAD.MOV.U32 R10, RZ, RZ, R17 ;  /* 0x000000ffff0a7224 */ /* 0x000fe200078e0011 */
[----:B------:R-:W-:Y:S02]  /*58180*/  STL [R1+0xbb0], R17 ;  /* 0x000bb01101007387 */ /* 0x000fe40000100800 */
[----:B------:R-:W-:Y:S02]  /*58190*/  MOV R11, R20 ;  /* 0x00000014000b7202 */ /* 0x000fe40000000f00 */
[----:B------:R1:W-:Y:S04]  /*581a0*/  STL [R1+0xbac], R20 ;  /* 0x000bac1401007387 */ /* 0x0003e80000100800 */
[----:B------:R1:W-:Y:S01]  /*581b0*/  LDGSTS.E [R4+-0x37ff8], desc[UR60][R10.64], P2 ;  /* 0xc80080000a047fae */ /* 0x0003e2000912187c */
[----:B------:R-:W-:-:S05]  /*581c0*/  IADD3 R13, P4, R13, R8, RZ ;  /* 0x000000080d0d7210 */ /* 0x000fca0007f9e0ff */
[----:B------:R-:W-:Y:S01]  /*581d0*/  IMAD.X R16, R16, 0x1, R2, P4 ;  /* 0x0000000110107824 */ /* 0x000fe200020e0602 */
[----:B------:R-:W-:Y:S01]  /*581e0*/  STL [R1+0xbb8], R13 ;  /* 0x000bb80d01007387 */ /* 0x000fe20000100800 */
[----:B-1----:R-:W-:-:S03]  /*581f0*/  IMAD.MOV.U32 R10, RZ, RZ, R13 ;  /* 0x000000ffff0a7224 */ /* 0x002fc600078e000d */
[----:B------:R1:W-:Y:S01]  /*58200*/  STL [R1+0xbb4], R16 ;  /* 0x000bb41001007387 */ /* 0x0003e20000100800 */
[----:B------:R-:W-:-:S03]  /*58210*/  IMAD.MOV.U32 R11, RZ, RZ, R16 ;  /* 0x000000ffff0b7224 */ /* 0x000fc600078e0010 */
[----:B------:R-:W3:Y:S04]  /*58220*/  LDL.LU R20, [R1+0xcac] ;  /* 0x000cac0001147983 */ /* 0x000ee80000300800 */
[----:B------:R-:W3:Y:S04]  /*58230*/  LDL.LU R17, [R1+0xcb0] ;  /* 0x000cb00001117983 */ /* 0x000ee80000300800 */
[----:B-1----:R-:W3:Y:S04]  /*58240*/  LDL.LU R16, [R1+0xcb4] ;  /* 0x000cb40001107983 */ /* 0x002ee80000300800 */
[----:B------:R-:W3:Y:S04]  /*58250*/  LDL.LU R13, [R1+0xcb8] ;  /* 0x000cb800010d7983 */ /* 0x000ee80000300800 */
        /* <DEDUP_REMOVED lines=9> */
[----:B--2---:R-:W-:-:S05]  /*582f0*/  IADD3 R18, P3, R18, R8, RZ ;  /* 0x0000000812127210 */ /* 0x004fca0007f7e0ff */
[----:B----4-:R-:W-:Y:S01]  /*58300*/  IMAD.X R19, R19, 0x1, R2, P3 ;  /* 0x0000000113137824 */ /* 0x010fe200018e0602 */
[----:B---3--:R-:W-:Y:S01]  /*58310*/  IADD3 R6, P4, R6, R8, RZ ;  /* 0x0000000806067210 */ /* 0x008fe20007f9e0ff */
[----:B------:R-:W-:Y:S01]  /*58320*/  IMAD.MOV.U32 R10, RZ, RZ, R18 ;  /* 0x000000ffff0a7224 */ /* 0x000fe200078e0012 */
[----:B------:R-:W-:Y:S01]  /*58330*/  STL [R1+0xca0], R18 ;  /* 0x000ca01201007387 */ /* 0x000fe20000100800 */
[----:B------:R-:W-:Y:S02]  /*58340*/  IMAD.MOV.U32 R11, RZ, RZ, R19 ;  /* 0x000000ffff0b7224 */ /* 0x000fe400078e0013 */
[----:B------:R-:W-:Y:S01]  /*58350*/  IMAD.X R15, R15, 0x1, R2, P4 ;  /* 0x000000010f0f7824 */ /* 0x000fe200020e0602 */
[----:B------:R1:W-:Y:S04]  /*58360*/  STL [R1+0xc9c], R19 ;  /* 0x000c9c1301007387 */ /* 0x0003e80000100800 */
[----:B------:R-:W-:Y:S04]  /*58370*/  STL [R1+0xca8], R6 ;  /* 0x000ca80601007387 */ /* 0x000fe80000100800 */
[----:B------:R2:W-:Y:S04]  /*58380*/  STL [R1+0xca4], R15 ;  /* 0x000ca40f01007387 */ /* 0x0005e80000100800 */
[----:B------:R3:W-:Y:S04]  /*58390*/  LDGSTS.E [R4+-0x34000], desc[UR60][R10.64], P2 ;  /* 0xcc0000000a047fae */ /* 0x0007e8000912187c */
[----:B-1----:R-:W4:Y:S04]  /*583a0*/  LDL.LU R19, [R1+0x9bc] ;  /* 0x0009bc0001137983 */ /* 0x002f280000300800 */
[----:B------:R-:W4:Y:S01]  /*583b0*/  LDL.LU R18, [R1+0x9c0] ;  /* 0x0009c00001127983 */ /* 0x000f220000300800 */
[----:B---3--:R-:W-:Y:S01]  /*583c0*/  IMAD.MOV.U32 R10, RZ, RZ, R6 ;  /* 0x000000ffff0a7224 */ /* 0x008fe200078e0006 */
[----:B------:R-:W-:-:S02]  /*583d0*/  MOV R11, R15 ;  /* 0x0000000f000b7202 */ /* 0x000fc40000000f00 */
[----:B--2---:R-:W2:Y:S04]  /*583e0*/  LDL.LU R15, [R1+0x9c4] ;  /* 0x0009c400010f7983 */ /* 0x004ea80000300800 */
        /* <DEDUP_REMOVED lines=26> */
[----:B------:R-:W2:Y:S01]  /*58590*/  LDL.LU R13, [R1+0x9d8] ;  /* 0x0009d800010d7983 */ /* 0x000ea20000300800 */
[----:B------:R-:W-:-:S03]  /*585a0*/  ISETP.GT.AND P2, PT, R3, 0x4, PT ;  /* 0x000000040300780c */ /* 0x000fc60003f44270 */
[----:B------:R1:W-:Y:S01]  /*585b0*/  LDGSTS.E [R4+-0x33ff4], desc[UR60][R10.64], P1 ;  /* 0xcc00c0000a047fae */ /* 0x0003e2000892187c */
[----:B------:R-:W-:Y:S02]  /*585c0*/  ISETP.GT.AND P1, PT, R3, 0x5, PT ;  /* 0x000000050300780c */ /* 0x000fe40003f24270 */
[----:B-1----:R-:W-:-:S04]  /*585d0*/  SEL R4, RZ, 0x4, !P2 ;  /* 0x00000004ff047807 */ /* 0x002fc80005000000 */
[----:B------:R-:W-:Y:S02]  /*585e0*/  SEL R4, R4, RZ, !P0 ;  /* 0x000000ff04047207 */ /* 0x000fe40004000000 */
[----:B------:R-:W-:Y:S02]  /*585f0*/  SEL R10, RZ, 0x4, !P1 ;  /* 0x00000004ff0a7807 */ /* 0x000fe40004800000 */
[----:B------:R-:W-:Y:S02]  /*58600*/  ISETP.NE.U32.AND P1, PT, R4, RZ, PT ;  /* 0x000000ff0400720c */ /* 0x000fe40003f25070 */
[----:B------:R-:W-:Y:S02]  /*58610*/  SEL R10, R10, RZ, !P0 ;  /* 0x000000ff0a0a7207 */ /* 0x000fe40004000000 */
[----:B------:R-:W-:Y:S02]  /*58620*/  LOP3.LUT R4, R9, 0x10, RZ, 0x3c, !PT ;  /* 0x0000001009047812 */ /* 0x000fe400078e3cff */
[----:B------:R-:W-:-:S02]  /*58630*/  ISETP.NE.U32.AND P2, PT, R10, RZ, PT ;  /* 0x000000ff0a00720c */ /* 0x000fc40003f45070 */
[----:B------:R-:W-:Y:S02]  /*58640*/  IADD3 R4, R4, 0x100000, R12 ;  /* 0x0010000004047810 */ /* 0x000fe40007ffe00c */
[----:B----4-:R-:W-:-:S05]  /*58650*/  IADD3 R18, P3, R18, R8, RZ ;  /* 0x0000000812127210 */ /* 0x010fca0007f7e0ff */
[----:B------:R-:W-:Y:S01]  /*58660*/  IMAD.X R19, R19, 0x1, R2, P3 ;  /* 0x0000000113137824 */ /* 0x000fe200018e0602 */
[----:B---3--:R-:W-:Y:S01]  /*58670*/  IADD3 R6, P4, R6, R8, RZ ;  /* 0x0000000806067210 */ /* 0x008fe20007f9e0ff */
[----:B------:R-:W-:Y:S01]  /*58680*/  IMAD.MOV.U32 R10, RZ, RZ, R18 ;  /* 0x000000ffff0a7224 */ /* 0x000fe200078e0012 */
[----:B------:R-:W-:Y:S01]  /*58690*/  STL [R1+0x9c0], R18 ;  /* 0x0009c01201007387 */ /* 0x000fe20000100800 */
[----:B------:R-:W-:Y:S01]  /*586a0*/  IMAD.MOV.U32 R11, RZ, RZ, R19 ;  /* 0x000000ffff0b7224 */ /* 0x000fe200078e0013 */
[----:B--2---:R-:W-:Y:S02]  /*586b0*/  IADD3.X R15, R15, R2, RZ, P4, !PT ;  /* 0x000000020f0f7210 */ /* 0x004fe400027fe4ff */
[----:B------:R-:W-:Y:S04]  /*586c0*/  STL [R1+0x9c8], R6 ;  /* 0x0009c80601007387 */ /* 0x000fe80000100800 */
[----:B------:R1:W-:Y:S04]  /*586d0*/  STL [R1+0x9bc], R19 ;  /* 0x0009bc1301007387 */ /* 0x0003e80000100800 */
[----:B------:R2:W-:Y:S04]  /*586e0*/  STL [R1+0x9c4], R15 ;  /* 0x0009c40f01007387 */ /* 0x0005e80000100800 */
[----:B------:R3:W-:Y:S04]  /*586f0*/  LDGSTS.E [R4+-0x40000], desc[UR60][R10.64], P1 ;  /* 0xc00000000a047fae */ /* 0x0007e8000892187c */
[----:B-1----:R-:W4:Y:S04]  /*58700*/  LDL.LU R19, [R1+0xabc] ;  /* 0x000abc0001137983 */ /* 0x002f280000300800 */
[----:B------:R-:W4:Y:S01]  /*58710*/  LDL.LU R18, [R1+0xac0] ;  /* 0x000ac00001127983 */ /* 0x000f220000300800 */
[----:B---3--:R-:W-:-:S02]  /*58720*/  IMAD.MOV.U32 R11, RZ, RZ, R15 ;  /* 0x000000ffff0b7224 */ /* 0x008fc400078e000f */
[----:B------:R-:W-:Y:S01]  /*58730*/  IMAD.MOV.U32 R10, RZ, RZ, R6 ;  /* 0x000000ffff0a7224 */ /* 0x000fe200078e0006 */
[----:B--2---:R-:W2:Y:S01]  /*58740*/  LDL.LU R15, [R1+0xac4] ;  /* 0x000ac400010f7983 */ /* 0x004ea20000300800 */
[----:B------:R-:W-:-:S03]  /*58750*/  ISETP.GT.AND P1, PT, R3, 0x6, PT ;  /* 0x000000060300780c */ /* 0x000fc60003f24270 */
[----:B------:R-:W3:Y:S04]  /*58760*/  LDL.LU R6, [R1+0xac8] ;  /* 0x000ac80001067983 */ /* 0x000ee80000300800 */
[----:B------:R1:W-:Y:S02]  /*58770*/  LDGSTS.E [R4+-0x3fffc], desc[UR60][R10.64], P2 ;  /* 0xc00040000a047fae */ /* 0x0003e4000912187c */
[----:B-1----:R-:W-:Y:S02]  /*58780*/  SEL R10, RZ, 0x4, !P1 ;  /* 0x00000004ff0a7807 */ /* 0x002fe40004800000 */
[----:B------:R-:W-:Y:S02]  /*58790*/  ISETP.GT.AND P1, PT, R3, 0x7, PT ;  /* 0x000000070300780c */ /* 0x000fe40003f24270 */
[----:B------:R-:W-:-:S04]  /*587a0*/  SEL R10, R10, RZ, !P0 ;  /* 0x000000ff0a0a7207 */ /* 0x000fc80004000000 */
[----:B------:R-:W-:Y:S02]  /*587b0*/  ISETP.NE.U32.AND P2, PT, R10, RZ, PT ;  /* 0x000000ff0a00720c */ /* 0x000fe40003f45070 */
[----:B------:R-:W-:Y:S02]  /*587c0*/  IADD3 R17, P3, R17, R8, RZ ;  /* 0x0000000811117210 */ /* 0x000fe40007f7e0ff */
[----:B------:R-:W-:-:S03]  /*587d0*/  SEL R10, RZ, 0x4, !P1 ;  /* 0x00000004ff0a7807 */ /* 0x000fc60004800000 */
[----:B------:R-:W-:Y:S01]  /*587e0*/  IMAD.X R20, R20, 0x1, R2, P3 ;  /* 0x0000000114147824 */ /* 0x000fe200018e0602 */
[----:B------:R-:W-:Y:S01]  /*587f0*/  SEL R10, R10, RZ, !P0 ;  /* 0x000000ff0a0a7207 */ /* 0x000fe20004000000 */
[----:B------:R-:W-:Y:S03]  /*58800*/  STL [R1+0x9d0], R17 ;  /* 0x0009d01101007387 */ /* 0x000fe60000100800 */
[----:B------:R-:W-:Y:S01]  /*58810*/  ISETP.NE.U32.AND P1, PT, R10, RZ, PT ;  /* 0x000000ff0a00720c */ /* 0x000fe20003f25070 */
[----:B------:R-:W-:Y:S01]  /*58820*/  IMAD.MOV.U32 R10, RZ, RZ, R17 ;  /* 0x000000ffff0a7224 */ /* 0x000fe200078e0011 */
[----:B------:R-:W-:Y:S01]  /*58830*/  MOV R11, R20 ;  /* 0x00000014000b7202 */ /* 0x000fe20000000f00 */
[----:B------:R1:W-:Y:S04]  /*58840*/  STL [R1+0x9cc], R20 ;  /* 0x0009cc1401007387 */ /* 0x0003e80000100800 */
[----:B------:R1:W-:Y:S01]  /*58850*/  LDGSTS.E [R4+-0x3fff8], desc[UR60][R10.64], P2 ;  /* 0xc00080000a047fae */ /* 0x0003e2000912187c */
[----:B------:R-:W-:-:S05]  /*58860*/  IADD3 R13, P4, R13, R8, RZ ;  /* 0x000000080d0d7210 */ /* 0x000fca0007f9e0ff */
[----:B------:R-:W-:Y:S01]  /*58870*/  IMAD.X R16, R16, 0x1, R2, P4 ;  /* 0x0000000110107824 */ /* 0x000fe200020e0602 */
[----:B------:R-:W-:Y:S04]  /*58880*/  STL [R1+0x9d8], R13 ;  /* 0x0009d80d01007387 */ /* 0x000fe80000100800 */
[----:B------:R1:W-:Y:S02]  /*58890*/  STL [R1+0x9d4], R16 ;  /* 0x0009d41001007387 */ /* 0x0003e40000100800 */
[----:B-1----:R-:W-:Y:S02]  /*588a0*/  IMAD.MOV.U32 R11, RZ, RZ, R16 ;  /* 0x000000ffff0b7224 */ /* 0x002fe400078e0010 */
[----:B------:R-:W2:Y:S01]  /*588b0*/  LDL.LU R20, [R1+0xacc] ;  /* 0x000acc0001147983 */ /* 0x000ea20000300800 */
[----:B------:R-:W-:-:S03]  /*588c0*/  IMAD.MOV.U32 R10, RZ, RZ, R13 ;  /* 0x000000ffff0a7224 */ /* 0x000fc600078e000d */
[----:B------:R-:W2:Y:S04]  /*588d0*/  LDL.LU R17, [R1+0xad0] ;  /* 0x000ad00001117983 */ /* 0x000ea80000300800 */
        /* <DEDUP_REMOVED lines=12> */
[----:B------:R-:W-:Y:S01]  /*589a0*/  IMAD.X R19, R19, 0x1, R2, P3 ;  /* 0x0000000113137824 */ /* 0x000fe200018e0602 */
[----:B---3--:R-:W-:Y:S01]  /*589b0*/  IADD3 R6, P4, R6, R8, RZ ;  /* 0x0000000806067210 */ /* 0x008fe20007f9e0ff */
[----:B------:R-:W-:Y:S01]  /*589c0*/  STL [R1+0xac0], R18 ;  /* 0x000ac01201007387 */ /* 0x000fe20000100800 */
[----:B------:R-:W-:-:S03]  /*589d0*/  IMAD.MOV.U32 R10, RZ, RZ, R18 ;  /* 0x000000ffff0a7224 */ /* 0x000fc600078e0012 */
[----:B--2---:R-:W-:Y:S01]  /*589e0*/  IMAD.X R15, R15, 0x1, R2, P4 ;  /* 0x000000010f0f7824 */ /* 0x004fe200020e0602 */
[----:B------:R1:W-:Y:S01]  /*589f0*/  STL [R1+0xabc], R19 ;  /* 0x000abc1301007387 */ /* 0x0003e20000100800 */
[----:B------:R-:W-:-:S03]  /*58a00*/  IMAD.MOV.U32 R11, RZ, RZ, R19 ;  /* 0x000000ffff0b7224 */ /* 0x000fc600078e0013 */
[----:B------:R-:W-:Y:S04]  /*58a10*/  STL [R1+0xac8], R6 ;  /* 0x000ac80601007387 */ /* 0x000fe80000100800 */
[----:B------:R2:W-:Y:S04]  /*58a20*/  STL [R1+0xac4], R15 ;  /* 0x000ac40f01007387 */ /* 0x0005e80000100800 */
[----:B-1----:R-:W3:Y:S04]  /*58a30*/  LDL.LU R19, [R1+0xbbc] ;  /* 0x000bbc0001137983 */ /* 0x002ee80000300800 */
[----:B------:R1:W-:Y:S04]  /*58a40*/  LDGSTS.E [R4+-0x3c000], desc[UR60][R10.64], P2 ;  /* 0xc40000000a047fae */ /* 0x0003e8000912187c */
[----:B------:R-:W4:Y:S01]  /*58a50*/  LDL.LU R18, [R1+0xbc0] ;  /* 0x000bc00001127983 */ /* 0x000f220000300800 */
[----:B-1----:R-:W-:Y:S01]  /*58a60*/  IMAD.MOV.U32 R10, RZ, RZ, R6 ;  /* 0x000000ffff0a7224 */ /* 0x002fe200078e0006 */
[----:B------:R-:W-:-:S02]  /*58a70*/  MOV R11, R15 ;  /* 0x0000000f000b7202 */ /* 0x000fc40000000f00 */
        /* <DEDUP_REMOVED lines=8> */
[-C--:B------:R-:W-:Y:S02]  /*58b00*/  IADD3 R17, P3, R17, R8.reuse, RZ ;  /* 0x0000000811117210 */ /* 0x080fe40007f7e0ff */
[----:B------:R-:W-:Y:S02]  /*58b10*/  SEL R10, RZ, 0x4, !P1 ;  /* 0x00000004ff0a7807 */ /* 0x000fe40004800000 */
[----:B------:R-:W-:Y:S01]  /*58b20*/  IADD3 R13, P4, R13, R8, RZ ;  /* 0x000000080d0d7210 */ /* 0x000fe20007f9e0ff */
[--C-:B------:R-:W-:Y:S01]  /*58b30*/  IMAD.X R20, R20, 0x1, R2.reuse, P3 ;  /* 0x0000000114147824 */ /* 0x100fe200018e0602 */
[----:B------:R-:W-:Y:S01]  /*58b40*/  SEL R10, R10, RZ, !P0 ;  /* 0x000000ff0a0a7207 */ /* 0x000fe20004000000 */
[----:B------:R-:W-:Y:S02]  /*58b50*/  STL [R1+0xad0], R17 ;  /* 0x000ad01101007387 */ /* 0x000fe40000100800 */
[----:B------:R-:W-:Y:S01]  /*58b60*/  IMAD.X R16, R16, 0x1, R2, P4 ;  /* 0x0000000110107824 */ /* 0x000fe200020e0602 */
[----:B------:R-:W-:Y:S01]  /*58b70*/  ISETP.NE.U32.AND P1, PT, R10, RZ, PT ;  /* 0x000000ff0a00720c */ /* 0x000fe20003f25070 */
[----:B------:R1:W-:Y:S01]  /*58b80*/  STL [R1+0xacc], R20 ;  /* 0x000acc1401007387 */ /* 0x0003e20000100800 */
[----:B------:R-:W-:-:S02]  /*58b90*/  IMAD.MOV.U32 R10, RZ, RZ, R17 ;  /* 0x000000ffff0a7224 */ /* 0x000fc400078e0011 */
        /* <DEDUP_REMOVED lines=20> */
[----:B---3--:R-:W-:Y:S02]  /*58ce0*/  IMAD.X R19, R19, 0x1, R2, P3 ;  /* 0x0000000113137824 */ /* 0x008fe400018e0602 */
[----:B------:R-:W-:Y:S02]  /*58cf0*/  IMAD.MOV.U32 R10, RZ, RZ, R18 ;  /* 0x000000ffff0a7224 */ /* 0x000fe400078e0012 */
[----:B------:R-:W-:Y:S01]  /*58d00*/  IMAD.MOV.U32 R11, RZ, RZ, R19 ;  /* 0x000000ffff0b7224 */ /* 0x000fe200078e0013 */
[----:B--2---:R-:W-:Y:S01]  /*58d10*/  IADD3 R6, P4, R6, R8, RZ ;  /* 0x0000000806067210 */ /* 0x004fe20007f9e0ff */
[----:B------:R-:W-:Y:S03]  /*58d20*/  STL [R1+0xbc0], R18 ;  /* 0x000bc01201007387 */ /* 0x000fe60000100800 */
[----:B------:R-:W-:Y:S01]  /*58d30*/  IADD3.X R15, R15, R2, RZ, P4, !PT ;  /* 0x000000020f0f7210 */ /* 0x000fe200027fe4ff */
        /* <DEDUP_REMOVED lines=14> */
[----:B------:R-:W-:Y:S02]  /*58e20*/  SEL R10, R10, RZ, !P0 ;  /* 0x000000ff0a0a7207 */ /* 0x000fe40004000000 */
[----:B------:R-:W-:Y:S02]  /*58e30*/  IADD3 R17, P3, R17, R8, RZ ;  /* 0x0000000811117210 */ /* 0x000fe40007f7e0ff */
        /* <DEDUP_REMOVED lines=9> */
[----:B------:R1:W-:Y:S01]  /*58ed0*/  LDGSTS.E [R4+-0x37ff8], desc[UR60][R10.64], P2 ;  /* 0xc80080000a047fae */ /* 0x0003e2000912187c */
[----:B------:R-:W-:-:S05]  /*58ee0*/  IADD3 R13, P4, R13, R8, RZ ;  /* 0x000000080d0d7210 */ /* 0x000fca0007f9e0ff */
[----:B------:R-:W-:Y:S01]  /*58ef0*/  IMAD.X R16, R16, 0x1, R2, P4 ;  /* 0x0000000110107824 */ /* 0x000fe200020e0602 */
[----:B------:R-:W-:Y:S04]  /*58f00*/  STL [R1+0xbd8], R13 ;  /* 0x000bd80d01007387 */ /* 0x000fe80000100800 */
[----:B------:R1:W-:Y:S02]  /*58f10*/  STL [R1+0xbd4], R16 ;  /* 0x000bd41001007387 */ /* 0x0003e40000100800 */
[----:B-1----:R-:W-:Y:S02]  /*58f20*/  IMAD.MOV.U32 R11, RZ, RZ, R16 ;  /* 0x000000ffff0b7224 */ /* 0x002fe400078e0010 */
[----:B------:R-:W3:Y:S01]  /*58f30*/  LDL.LU R20, [R1+0xccc] ;  /* 0x000ccc0001147983 */ /* 0x000ee20000300800 */
[----:B------:R-:W-:-:S03]  /*58f40*/  IMAD.MOV.U32 R10, RZ, RZ, R13 ;  /* 0x000000ffff0a7224 */ /* 0x000fc600078e000d */
[----:B------:R-:W3:Y:S04]  /*58f50*/  LDL.LU R17, [R1+0xcd0] ;  /* 0x000cd00001117983 */ /* 0x000ee80000300800 */
[----:B------:R-:W3:Y:S04]  /*58f60*/  LDL.LU R16, [R1+0xcd4] ;  /* 0x000cd40001107983 */ /* 0x000ee80000300800 */
        /* <DEDUP_REMOVED lines=54> */
[----:B------:R-:W-:-:S02]  /*592d0*/  ISETP.GT.AND P1, PT, R3, 0x8, PT ;  /* 0x000000080300780c */ /* 0x000fc40003f24270 */
[----:B------:R-:W-:Y:S02]  /*592e0*/  ISETP.GT.AND P2, PT, R3, 0x9, PT ;  /* 0x000000090300780c */ /* 0x000fe40003f44270 */
[----:B-1----:R-:W-:Y:S02]  /*592f0*/  SEL R10, RZ, 0x4, !P1 ;  /* 0x00000004ff0a7807 */ /* 0x002fe40004800000 */
[----:B------:R-:W-:Y:S02]  /*59300*/  SEL R4, RZ, 0x4, !P2 ;  /* 0x00000004ff047807 */ /* 0x000fe40005000000 */
[----:B------:R-:W-:Y:S02]  /*59310*/  SEL R10, R10, RZ, !P0 ;  /* 0x000000ff0a0a7207 */ /* 0x000fe40004000000 */
[----:B------:R-:W-:Y:S02]  /*59320*/  SEL R4, R4, RZ, !P0 ;  /* 0x000000ff04047207 */ /* 0x000fe40004000000 */
[----:B------:R-:W-:-:S02]  /*59330*/  ISETP.NE.U32.AND P1, PT, R10, RZ, PT ;  /* 0x000000ff0a00720c */ /* 0x000fc40003f25070 */
[----:B------:R-:W-:Y:S02]  /*59340*/  ISETP.NE.U32.AND P2, PT, R4, RZ, PT ;  /* 0x000000ff0400720c */ /* 0x000fe40003f45070 */
[----:B------:R-:W-:-:S04]  /*59350*/  LOP3.LUT R4, R9, 0x20, RZ, 0x3c, !PT ;  /* 0x0000002009047812 */ /* 0x000fc800078e3cff */
        /* <DEDUP_REMOVED lines=22> */
[----:B------:R-:W-:-:S02]  /*594c0*/  SEL R10, R10, RZ, !P0 ;  /* 0x000000ff0a0a7207 */ /* 0x000fc40004000000 */
        /* <DEDUP_REMOVED lines=9> */
[----:B------:R-:W-:Y:S01]  /*59560*/  IADD3 R13, P4, R13, R8, RZ ;  /* 0x000000080d0d7210 */ /* 0x000fe20007f9e0ff */
[----:B------:R1:W-:Y:S04]  /*59570*/  STL [R1+0x9ec], R20 ;  /* 0x0009ec1401007387 */ /* 0x0003e80000100800 */
[----:B------:R-:W-:Y:S01]  /*59580*/  IMAD.X R16, R16, 0x1, R2, P4 ;  /* 0x0000000110107824 */ /* 0x000fe200020e0602 */
[----:B------:R-:W-:Y:S04]  /*59590*/  STL [R1+0x9f8], R13 ;  /* 0x0009f80d01007387 */ /* 0x000fe80000100800 */
[----:B------:R1:W-:Y:S04]  /*595a0*/  STL [R1+0x9f4], R16 ;  /* 0x0009f41001007387 */ /* 0x0003e80000100800 */
[----:B------:R1:W-:Y:S04]  /*595b0*/  LDGSTS.E [R4+-0x3fff8], desc[UR60][R10.64], P2 ;  /* 0xc00080000a047fae */ /* 0x0003e8000912187c */
[----:B-1----:R-:W2:Y:S04]  /*595c0*/  LDL.LU R20, [R1+0xaec] ;  /* 0x000aec0001147983 */ /* 0x002ea80000300800 */
[----:B------:R-:W2:Y:S01]  /*595d0*/  LDL.LU R17, [R1+0xaf0] ;  /* 0x000af00001117983 */ /* 0x000ea20000300800 */
[----:B------:R-:W-:-:S02]  /*595e0*/  IMAD.MOV.U32 R11, RZ, RZ, R16 ;  /* 0x000000ffff0b7224 */ /* 0x000fc400078e0010 */
        /* <DEDUP_REMOVED lines=38> */
[----:B------:R-:W-:Y:S02]  /*59850*/  SEL R10, R10, RZ, !P0 ;  /* 0x000000ff0a0a7207 */ /* 0x000fe40004000000 */
        /* <DEDUP_REMOVED lines=80> */
[----:B------:R-:W-:Y:S01]  /*59d60*/  STL [R1+0xce0], R18 ;  /* 0x000ce01201007387 */ /* 0x000fe20000100800 */
[----:B------:R-:W-:-:S03]  /*59d70*/  IMAD.MOV.U32 R10, RZ, RZ, R18 ;  /* 0x000000ffff0a7224 */ /* 0x000fc600078e0012 */
[----:B------:R-:W-:Y:S01]  /*59d80*/  IMAD.X R15, R15, 0x1, R2, P4 ;  /* 0x000000010f0f7824 */ /* 0x000fe200020e0602 */
        /* <DEDUP_REMOVED lines=16> */
[-C--:B------:R-:W-:Y:S02]  /*59e90*/  IADD3 R17, P3, R17, R8.reuse, RZ ;  /* 0x0000000811117210 */ /* 0x080fe40007f7e0ff */
[----:B------:R-:W-:Y:S02]  /*59ea0*/  ISETP.NE.U32.AND P2, PT, R10, RZ, PT ;  /* 0x000000ff0a00720c */ /* 0x000fe40003f45070 */
[----:B------:R-:W-:Y:S01]  /*59eb0*/  SEL R10, RZ, 0x4, !P1 ;  /* 0x00000004ff0a7807 */ /* 0x000fe20004800000 */
[----:B------:R-:W-:Y:S01]  /*59ec0*/  IMAD.X R20, R20, 0x1, R2, P3 ;  /* 0x0000000114147824 */ /* 0x000fe200018e0602 */
[----:B------:R-:W-:-:S02]  /*59ed0*/  IADD3 R13, P4, R13, R8, RZ ;  /* 0x000000080d0d7210 */ /* 0x000fc40007f9e0ff */
[----:B------:R-:W-:Y:S01]  /*59ee0*/  SEL R10, R10, RZ, !P0 ;  /* 0x000000ff0a0a7207 */ /* 0x000fe20004000000 */
[----:B------:R-:W-:Y:S02]  /*59ef0*/  STL [R1+0xcf0], R17 ;  /* 0x000cf01101007387 */ /* 0x000fe40000100800 */
[----:B------:R-:W-:Y:S01]  /*59f00*/  IMAD.X R16, R16, 0x1, R2, P4 ;  /* 0x0000000110107824 */ /* 0x000fe200020e0602 */
[----:B------:R-:W-:Y:S01]  /*59f10*/  ISETP.NE.U32.AND P1, PT, R10, RZ, PT ;  /* 0x000000ff0a00720c */ /* 0x000fe20003f25070 */
        /* <DEDUP_REMOVED lines=24> */
[----:B---3--:R-:W-:Y:S01]  /*5a0a0*/  IMAD.X R19, R19, 0x1, R2, P3 ;  /* 0x0000000113137824 */ /* 0x008fe200018e0602 */
[----:B------:R-:W-:Y:S01]  /*5a0b0*/  STL [R1+0xa00], R18 ;  /* 0x000a001201007387 */ /* 0x000fe20000100800 */
[----:B------:R-:W-:Y:S02]  /*5a0c0*/  IMAD.MOV.U32 R10, RZ, RZ, R18 ;  /* 0x000000ffff0a7224 */ /* 0x000fe400078e0012 */
[----:B------:R-:W-:-:S05]  /*5a0d0*/  IMAD.MOV.U32 R11, RZ, RZ, R19 ;  /* 0x000000ffff0b7224 */ /* 0x000fca00078e0013 */
[----:B------:R1:W-:Y:S01]  /*5a0e0*/  LDGSTS.E [R4+-0x40000], desc[UR60][R10.64], P1 ;  /* 0xc00000000a047fae */ /* 0x0003e2000892187c */
[----:B--2---:R-:W-:-:S04]  /*5a0f0*/  IADD3 R6, P4, R6, R8, RZ ;  /* 0x0000000806067210 */ /* 0x004fc80007f9e0ff */
[----:B------:R-:W-:Y:S01]  /*5a100*/  IADD3.X R15, R15, R2, RZ, P4, !PT ;  /* 0x000000020f0f7210 */ /* 0x000fe200027fe4ff */
[----:B------:R-:W-:Y:S04]  /*5a110*/  STL [R1+0xa08], R6 ;  /* 0x000a080601007387 */ /* 0x000fe80000100800 */
[----:B------:R2:W-:Y:S01]  /*5a120*/  STL [R1+0x9fc], R19 ;  /* 0x0009fc1301007387 */ /* 0x0005e20000100800 */
[----:B-1----:R-:W-:-:S03]  /*5a130*/  IMAD.MOV.U32 R11, RZ, RZ, R15 ;  /* 0x000000ffff0b7224 */ /* 0x002fc600078e000f */
[----:B------:R1:W-:Y:S01]  /*5a140*/  STL [R1+0xa04], R15 ;  /* 0x000a040f01007387 */ /* 0x0003e20000100800 */
[----:B------:R-:W-:-:S03]  /*5a150*/  IMAD.MOV.U32 R10, RZ, RZ, R6 ;  /* 0x000000ffff0a7224 */ /* 0x000fc600078e0006 */
[----:B--2---:R-:W2:Y:S04]  /*5a160*/  LDL.LU R19, [R1+0xafc] ;  /* 0x000afc0001137983 */ /* 0x004ea80000300800 */
[----:B------:R-:W3:Y:S04]  /*5a170*/  LDL.LU R18, [R1+0xb00] ;  /* 0x000b000001127983 */ /* 0x000ee80000300800 */
[----:B-1----:R-:W4:Y:S04]  /*5a180*/  LDL.LU R15, [R1+0xb04] ;  /* 0x000b0400010f7983 */ /* 0x002f280000300800 */
[----:B------:R-:W4:Y:S01]  /*5a190*/  LDL.LU R6, [R1+0xb08] ;  /* 0x000b080001067983 */ /* 0x000f220000300800 */
[----:B------:R-:W-:-:S03]  /*5a1a0*/  ISETP.GT.AND P1, PT, R3, 0xe, PT ;  /* 0x0000000e0300780c */ /* 0x000fc60003f24270 */
[----:B------:R1:W-:Y:S02]  /*5a1b0*/  LDGSTS.E [R4+-0x3fffc], desc[UR60][R10.64], P2 ;  /* 0xc00040000a047fae */ /* 0x0003e4000912187c */
[----:B-1----:R-:W-:Y:S02]  /*5a1c0*/  SEL R10, RZ, 0x4, !P1 ;  /* 0x00000004ff0a7807 */ /* 0x002fe40004800000 */
[----:B------:R-:W-:Y:S02]  /*5a1d0*/  ISETP.GT.AND P1, PT, R3, 0xf, PT ;  /* 0x0000000f0300780c */ /* 0x000fe40003f24270 */
[----:B------:R-:W-:Y:S02]  /*5a1e0*/  SEL R10, R10, RZ, !P0 ;  /* 0x000000ff0a0a7207 */ /* 0x000fe40004000000 */
[----:B------:R-:W-:Y:S02]  /*5a1f0*/  IADD3 R17, P3, R17, R8, RZ ;  /* 0x0000000811117210 */ /* 0x000fe40007f7e0ff */
[----:B------:R-:W-:-:S02]  /*5a200*/  ISETP.NE.U32.AND P2, PT, R10, RZ, PT ;  /* 0x000000ff0a00720c */ /* 0x000fc40003f45070 */
        /* <DEDUP_REMOVED lines=15> */
[----:B------:R-:W4:Y:S04]  /*5a300*/  LDL.LU R20, [R1+0xb0c] ;  /* 0x000b0c0001147983 */ /* 0x000f280000300800 */
[----:B------:R-:W4:Y:S04]  /*5a310*/  LDL.LU R17, [R1+0xb10] ;  /* 0x000b100001117983 */ /* 0x000f280000300800 */
[----:B-1----:R-:W4:Y:S04]  /*5a320*/  LDL.LU R16, [R1+0xb14] ;  /* 0x000b140001107983 */ /* 0x002f280000300800 */
[----:B------:R-:W4:Y:S04]  /*5a330*/  LDL.LU R13, [R1+0xb18] ;  /* 0x000b1800010d7983 */ /* 0x000f280000300800 */
        /* <DEDUP_REMOVED lines=9> */
[----:B---3--:R-:W-:-:S05]  /*5a3d0*/  IADD3 R18, P3, R18, R8, RZ ;  /* 0x0000000812127210 */ /* 0x008fca0007f7e0ff */
[----:B--2---:R-:W-:Y:S01]  /*5a3e0*/  IMAD.X R19, R19, 0x1, R2, P3 ;  /* 0x0000000113137824 */ /* 0x004fe200018e0602 */
[----:B----4-:R-:W-:Y:S01]  /*5a3f0*/  IADD3 R6, P4, R6, R8, RZ ;  /* 0x0000000806067210 */ /* 0x010fe20007f9e0ff */
        /* <DEDUP_REMOVED lines=8> */
[----:B------:R-:W4:Y:S04]  /*5a480*/  LDL.LU R18, [R1+0xc00] ;  /* 0x000c000001127983 */ /* 0x000f280000300800 */
[----:B------:R1:W-:Y:S02]  /*5a490*/  LDGSTS.E [R4+-0x3c000], desc[UR60][R10.64], P2 ;  /* 0xc40000000a047fae */ /* 0x0003e4000912187c */
        /* <DEDUP_REMOVED lines=11> */
[----:B------:R-:W-:-:S02]  /*5a550*/  SEL R10, RZ, 0x4, !P1 ;  /* 0x00000004ff0a7807 */ /* 0x000fc40004800000 */
[----:B------:R-:W-:Y:S01]  /*5a560*/  IADD3 R13, P4, R13, R8, RZ ;  /* 0x000000080d0d7210 */ /* 0x000fe20007f9e0ff */
[--C-:B------:R-:W-:Y:S01]  /*5a570*/  IMAD.X R20, R20, 0x1, R2.reuse, P3 ;  /* 0x0000000114147824 */ /* 0x100fe200018e0602 */
        /* <DEDUP_REMOVED lines=27> */
[----:B------:R-:W-:Y:S01]  /*5a730*/  STL [R1+0xc00], R18 ;  /* 0x000c001201007387 */ /* 0x000fe20000100800 */
[----:B------:R-:W-:Y:S02]  /*5a740*/  IMAD.MOV.U32 R10, RZ, RZ, R18 ;  /* 0x000000ffff0a7224 */ /* 0x000fe400078e0012 */
[----:B------:R-:W-:Y:S01]  /*5a750*/  IMAD.MOV.U32 R11, RZ, RZ, R19 ;  /* 0x000000ffff0b7224 */ /* 0x000fe200078e0013 */
[----:B------:R1:W-:Y:S04]  /*5a760*/  STL [R1+0xbfc], R19 ;  /* 0x000bfc1301007387 */ /* 0x0003e80000100800 */
[----:B------:R3:W-:Y:S01]  /*5a770*/  LDGSTS.E [R4+-0x38000], desc[UR60][R10.64], P2 ;  /* 0xc80000000a047fae */ /* 0x0007e2000912187c */
[----:B--2---:R-:W-:-:S04]  /*5a780*/  IADD3 R6, P4, R6, R8, RZ ;  /* 0x0000000806067210 */ /* 0x004fc80007f9e0ff */
[----:B------:R-:W-:Y:S01]  /*5a790*/  IADD3.X R15, R15, R2, RZ, P4, !PT ;  /* 0x000000020f0f7210 */ /* 0x000fe200027fe4ff */
[----:B------:R-:W-:Y:S01]  /*5a7a0*/  STL [R1+0xc08], R6 ;  /* 0x000c080601007387 */ /* 0x000fe20000100800 */
[----:B---3--:R-:W-:-:S03]  /*5a7b0*/  IMAD.MOV.U32 R10, RZ, RZ, R6 ;  /* 0x000000ffff0a7224 */ /* 0x008fc600078e0006 */
[----:B------:R2:W-:Y:S01]  /*5a7c0*/  STL [R1+0xc04], R15 ;  /* 0x000c040f01007387 */ /* 0x0005e20000100800 */
[----:B------:R-:W-:-:S03]  /*5a7d0*/  IMAD.MOV.U32 R11, RZ, RZ, R15 ;  /* 0x000000ffff0b7224 */ /* 0x000fc600078e000f */
        /* <DEDUP_REMOVED lines=26> */
[----:B------:R-:W2:Y:S04]  /*5a980*/  LDL.LU R20, [R1+0xd0c] ;  /* 0x000d0c0001147983 */ /* 0x000ea80000300800 */
[----:B------:R-:W2:Y:S04]  /*5a990*/  LDL.LU R17, [R1+0xd10] ;  /* 0x000d100001117983 */ /* 0x000ea80000300800 */
[----:B-1----:R-:W2:Y:S04]  /*5a9a0*/  LDL.LU R16, [R1+0xd14] ;  /* 0x000d140001107983 */ /* 0x002ea80000300800 */
        /* <DEDUP_REMOVED lines=23> */
[----:B-1----:R-:W-:Y:S01]  /*5ab20*/  MOV R11, R15 ;  /* 0x0000000f000b7202 */ /* 0x002fe20000000f00 */
[----:B------:R-:W-:Y:S01]  /*5ab30*/  IMAD.MOV.U32 R10, RZ, RZ, R6 ;  /* 0x000000ffff0a7224 */ /* 0x000fe200078e0006 */
        /* <DEDUP_REMOVED lines=685> */
[----:B------:R-:W2:Y:S01]  /*5d610*/  LDL.LU R6, [R1+0xb88] ;  /* 0x000b880001067983 */ /* 0x000ea20000300800 */
[----:B------:R-:W-:-:S03]  /*5d620*/  ISETP.GT.AND P1, PT, R3, 0x1e, PT ;  /* 0x0000001e0300780c */ /* 0x000fc60003f24270 */
[----:B------:R1:W-:Y:S02]  /*5d630*/  LDGSTS.E [R4+-0x3fffc], desc[UR60][R10.64], P2 ;  /* 0xc00040000a047fae */ /* 0x0003e4000912187c */
        /* <DEDUP_REMOVED lines=10> */
[----:B------:R1:W-:Y:S02]  /*5d6e0*/  STL [R1+0xa90], R17 ;  /* 0x000a901101007387 */ /* 0x0003e40000100800 */
[----:B------:R-:W-:Y:S02]  /*5d6f0*/  MOV R11, R20 ;  /* 0x00000014000b7202 */ /* 0x000fe40000000f00 */
[----:B------:R-:W-:Y:S04]  /*5d700*/  STL [R1+0xa8c], R20 ;  /* 0x000a8c1401007387 */ /* 0x000fe80000100800 */
[----:B------:R1:W-:Y:S01]  /*5d710*/  LDGSTS.E [R4+-0x3fff8], desc[UR60][R10.64], P2 ;  /* 0xc00080000a047fae */ /* 0x0003e2000912187c */
[----:B------:R-:W-:-:S05]  /*5d720*/  IADD3 R13, P4, R13, R8, RZ ;  /* 0x000000080d0d7210 */ /* 0x000fca0007f9e0ff */
[----:B------:R-:W-:Y:S01]  /*5d730*/  IMAD.X R16, R16, 0x1, R2, P4 ;  /* 0x0000000110107824 */ /* 0x000fe200020e0602 */
[----:B------:R-:W-:Y:S01]  /*5d740*/  STL [R1+0xa98], R13 ;  /* 0x000a980d01007387 */ /* 0x000fe20000100800 */
[----:B-1----:R-:W-:Y:S02]  /*5d750*/  IMAD.MOV.U32 R10, RZ, RZ, R13 ;  /* 0x000000ffff0a7224 */ /* 0x002fe400078e000d */
[----:B------:R-:W-:Y:S01]  /*5d760*/  IMAD.MOV.U32 R11, RZ, RZ, R16 ;  /* 0x000000ffff0b7224 */ /* 0x000fe200078e0010 */
[----:B------:R1:W-:Y:S04]  /*5d770*/  STL [R1+0xa94], R16 ;  /* 0x000a941001007387 */ /* 0x0003e80000100800 */
[----:B------:R-:W2:Y:S04]  /*5d780*/  LDL.LU R17, [R1+0xb8c] ;  /* 0x000b8c0001117983 */ /* 0x000ea80000300800 */
[----:B------:R1:W-:Y:S04]  /*5d790*/  LDGSTS.E [R4+-0x3fff4], desc[UR60][R10.64], P1 ;  /* 0xc000c0000a047fae */ /* 0x0003e8000892187c */
[----:B-1----:R-:W2:Y:S04]  /*5d7a0*/  LDL.LU R16, [R1+0xb90] ;  /* 0x000b900001107983 */ /* 0x002ea80000300800 */
[----:B------:R-:W2:Y:S04]  /*5d7b0*/  LDL.LU R13, [R1+0xb94] ;  /* 0x000b9400010d7983 */ /* 0x000ea80000300800 */
[----:B------:R-:W2:Y:S01]  /*5d7c0*/  LDL.LU R12, [R1+0xb98] ;  /* 0x000b9800010c7983 */ /* 0x000ea20000300800 */
[----:B------:R-:W-:-:S04]  /*5d7d0*/  ISETP.GT.AND P1, PT, R3, 0x3c, PT ;  /* 0x0000003c0300780c */ /* 0x000fc80003f24270 */
[----:B------:R-:W-:Y:S02]  /*5d7e0*/  SEL R10, RZ, 0x4, !P1 ;  /* 0x00000004ff0a7807 */ /* 0x000fe40004800000 */
        /* <DEDUP_REMOVED lines=19> */
[----:B-1----:R-:W-:Y:S01]  /*5d920*/  MOV R11, R15 ;  /* 0x0000000f000b7202 */ /* 0x002fe20000000f00 */
[----:B------:R-:W-:-:S02]  /*5d930*/  IMAD.MOV.U32 R10, RZ, RZ, R6 ;  /* 0x000000ffff0a7224 */ /* 0x000fc400078e0006 */
        /* <DEDUP_REMOVED lines=40> */
[----:B------:R-:W-:Y:S01]  /*5dbc0*/  IMAD.MOV.U32 R10, RZ, RZ, R18 ;  /* 0x000000ffff0a7224 */ /* 0x000fe200078e0012 */
[----:B--2---:R-:W-:Y:S02]  /*5dbd0*/  IADD3 R6, P4, R6, R8, RZ ;  /* 0x0000000806067210 */ /* 0x004fe40007f9e0ff */
[----:B------:R1:W-:Y:S02]  /*5dbe0*/  STL [R1+0xc7c], R19 ;  /* 0x000c7c1301007387 */ /* 0x0003e40000100800 */
[----:B------:R-:W-:Y:S01]  /*5dbf0*/  IADD3.X R15, R15, R2, RZ, P4, !PT ;  /* 0x000000020f0f7210 */ /* 0x000fe200027fe4ff */
[----:B------:R-:W-:Y:S01]  /*5dc00*/  IMAD.MOV.U32 R11, RZ, RZ, R19 ;  /* 0x000000ffff0b7224 */ /* 0x000fe200078e0013 */
[----:B------:R-:W-:Y:S04]  /*5dc10*/  STL [R1+0xc88], R6 ;  /* 0x000c880601007387 */ /* 0x000fe80000100800 */
[----:B------:R2:W-:Y:S04]  /*5dc20*/  STL [R1+0xc84], R15 ;  /* 0x000c840f01007387 */ /* 0x0005e80000100800 */
[----:B-1----:R-:W3:Y:S04]  /*5dc30*/  LDL.LU R19, [R1+0xd7c] ;  /* 0x000d7c0001137983 */ /* 0x002ee80000300800 */
[----:B------:R-:W4:Y:S04]  /*5dc40*/  LDL.LU R18, [R1+0xd80] ;  /* 0x000d800001127983 */ /* 0x000f280000300800 */
[----:B------:R1:W-:Y:S02]  /*5dc50*/  LDGSTS.E [R4+-0x38000], desc[UR60][R10.64], P2 ;  /* 0xc80000000a047fae */ /* 0x0003e4000912187c */
[----:B-1----:R-:W-:-:S02]  /*5dc60*/  IMAD.MOV.U32 R11, RZ, RZ, R15 ;  /* 0x000000ffff0b7224 */ /* 0x002fc400078e000f */
        /* <DEDUP_REMOVED lines=42> */
[----:B------:R-:W-:Y:S04]  /*5df10*/  STL [R1+0xd80], R18 ;  /* 0x000d801201007387 */ /* 0x000fe80000100800 */
[----:B------:R-:W-:Y:S04]  /*5df20*/  STL [R1+0xd7c], R19 ;  /* 0x000d7c1301007387 */ /* 0x000fe80000100800 */
[----:B------:R1:W-:Y:S01]  /*5df30*/  LDGSTS.E [R4+-0x34000], desc[UR60][R10.64], P2 ;  /* 0xcc0000000a047fae */ /* 0x0003e2000912187c */
[----:B--2---:R-:W-:-:S05]  /*5df40*/  IADD3 R6, P4, R6, R8, RZ ;  /* 0x0000000806067210 */ /* 0x004fca0007f9e0ff */
[----:B------:R-:W-:Y:S01]  /*5df50*/  IMAD.X R15, R15, 0x1, R2, P4 ;  /* 0x000000010f0f7824 */ /* 0x000fe200020e0602 */
[----:B------:R-:W-:Y:S04]  /*5df60*/  STL [R1+0xd88], R6 ;  /* 0x000d880601007387 */ /* 0x000fe80000100800 */
[----:B------:R2:W-:Y:S01]  /*5df70*/  STL [R1+0xd84], R15 ;  /* 0x000d840f01007387 */ /* 0x0005e20000100800 */
[----:B-1----:R-:W-:-:S03]  /*5df80*/  MOV R11, R15 ;  /* 0x0000000f000b7202 */ /* 0x002fc60000000f00 */
[----:B------:R-:W3:Y:S04]  /*5df90*/  LDL.LU R152, [R1+0xd9c] ;  /* 0x000d9c0001987983 */ /* 0x000ee80000300800 */
[----:B--2---:R-:W2:Y:S01]  /*5dfa0*/  LDL.LU R15, [R1+0xda0] ;  /* 0x000da000010f7983 */ /* 0x004ea20000300800 */
[----:B------:R-:W-:-:S03]  /*5dfb0*/  IMAD.MOV.U32 R10, RZ, RZ, R6 ;  /* 0x000000ffff0a7224 */ /* 0x000fc600078e0006 */
[----:B------:R-:W4:Y:S04]  /*5dfc0*/  LDL.LU R21, [R1+0xddc] ;  /* 0x000ddc0001157983 */ /* 0x000f280000300800 */
[----:B------:R1:W-:Y:S01]  /*5dfd0*/  LDGSTS.E [R4+-0x33ffc], desc[UR60][R10.64], P1 ;  /* 0xcc0040000a047fae */ /* 0x0003e2000892187c */
[----:B------:R-:W-:-:S03]  /*5dfe0*/  ISETP.GT.AND P1, PT, R3, 0x7e, PT ;  /* 0x0000007e0300780c */ /* 0x000fc60003f24270 */
[----:B------:R-:W4:Y:S04]  /*5dff0*/  LDL.LU R6, [R1+0xde0] ;  /* 0x000de00001067983 */ /* 0x000f280000300800 */
[----:B------:R-:W4:Y:S01]  /*5e000*/  LDL.LU R23, [R1+0xe1c] ;  /* 0x000e1c0001177983 */ /* 0x000f220000300800 */
[----:B-1----:R-:W-:-:S03]  /*5e010*/  SEL R10, RZ, 0x4, !P1 ;  /* 0x00000004ff0a7807 */ /* 0x002fc60004800000 */
[----:B------:R-:W4:Y:S01]  /*5e020*/  LDL.LU R22, [R1+0xe20] ;  /* 0x000e200001167983 */ /* 0x000f220000300800 */
[----:B------:R-:W-:Y:S02]  /*5e030*/  ISETP.GT.AND P1, PT, R3, 0x7f, PT ;  /* 0x0000007f0300780c */ /* 0x000fe40003f24270 */
[----:B------:R-:W-:-:S04]  /*5e040*/  SEL R10, R10, RZ, !P0 ;  /* 0x000000ff0a0a7207 */ /* 0x000fc80004000000 */
[----:B------:R-:W-:Y:S02]  /*5e050*/  ISETP.NE.U32.AND P2, PT, R10, RZ, PT ;  /* 0x000000ff0a00720c */ /* 0x000fe40003f45070 */
[----:B------:R-:W-:-:S04]  /*5e060*/  SEL R10, RZ, 0x4, !P1 ;  /* 0x00000004ff0a7807 */ /* 0x000fc80004800000 */
[----:B------:R-:W-:Y:S02]  /*5e070*/  SEL R10, R10, RZ, !P0 ;  /* 0x000000ff0a0a7207 */ /* 0x000fe40004000000 */
[----:B------:R-:W-:-:S05]  /*5e080*/  IADD3 R16, P3, R16, R8, RZ ;  /* 0x0000000810107210 */ /* 0x000fca0007f7e0ff */
[----:B------:R-:W-:Y:S01]  /*5e090*/  IMAD.X R17, R17, 0x1, R2, P3 ;  /* 0x0000000111117824 */ /* 0x000fe200018e0602 */
[----:B------:R-:W-:Y:S01]  /*5e0a0*/  IADD3 R12, P4, R12, R8, RZ ;  /* 0x000000080c0c7210 */ /* 0x000fe20007f9e0ff */
[----:B------:R-:W-:Y:S01]  /*5e0b0*/  STL [R1+0xd90], R16 ;  /* 0x000d901001007387 */ /* 0x000fe20000100800 */
[----:B------:R-:W-:-:S03]  /*5e0c0*/  ISETP.NE.U32.AND P1, PT, R10, RZ, PT ;  /* 0x000000ff0a00720c */ /* 0x000fc60003f25070 */
[----:B------:R-:W-:Y:S01]  /*5e0d0*/  IMAD.X R13, R13, 0x1, R2, P4 ;  /* 0x000000010d0d7824 */ /* 0x000fe200020e0602 */
[----:B------:R-:W-:Y:S01]  /*5e0e0*/  STL [R1+0xd8c], R17 ;  /* 0x000d8c1101007387 */ /* 0x000fe20000100800 */
[----:B------:R-:W-:Y:S02]  /*5e0f0*/  IMAD.MOV.U32 R10, RZ, RZ, R16 ;  /* 0x000000ffff0a7224 */ /* 0x000fe400078e0010 */
[----:B------:R-:W-:Y:S01]  /*5e100*/  IMAD.MOV.U32 R11, RZ, RZ, R17 ;  /* 0x000000ffff0b7224 */ /* 0x000fe200078e0011 */
[----:B------:R-:W-:Y:S04]  /*5e110*/  STL [R1+0xd98], R12 ;  /* 0x000d980c01007387 */ /* 0x000fe80000100800 */
[----:B------:R1:W-:Y:S04]  /*5e120*/  STL [R1+0xd94], R13 ;  /* 0x000d940d01007387 */ /* 0x0003e80000100800 */
[----:B------:R-:W4:Y:S04]  /*5e130*/  LDL.LU R8, [R1+0xe60] ;  /* 0x000e600001087983 */ /* 0x000f280000300800 */
[----:B------:R1:W-:Y:S02]  /*5e140*/  LDGSTS.E [R4+-0x33ff8], desc[UR60][R10.64], P2 ;  /* 0xcc0080000a047fae */ /* 0x0003e4000912187c */
[----:B-1----:R-:W-:-:S02]  /*5e150*/  IMAD.MOV.U32 R11, RZ, RZ, R13 ;  /* 0x000000ffff0b7224 */ /* 0x002fc400078e000d */
[----:B------:R-:W4:Y:S04]  /*5e160*/  LDL.LU R13, [R1+0xea0] ;  /* 0x000ea000010d7983 */ /* 0x000f280000300800 */
[----:B------:R-:W4:Y:S04]  /*5e170*/  LDL.LU R16, [R1+0xe5c] ;  /* 0x000e5c0001107983 */ /* 0x000f280000300800 */
[----:B------:R-:W4:Y:S01]  /*5e180*/  LDL.LU R17, [R1+0xe9c] ;  /* 0x000e9c0001117983 */ /* 0x000f220000300800 */
[----:B------:R-:W1:Y:S01]  /*5e190*/  S2R R189, SR_TID.X ;  /* 0x0000000000bd7919 */ /* 0x000e620000002100 */
[----:B------:R-:W-:-:S02]  /*5e1a0*/  IMAD.MOV.U32 R10, RZ, RZ, R12 ;  /* 0x000000ffff0a7224 */ /* 0x000fc400078e000c */
[----:B------:R-:W4:Y:S04]  /*5e1b0*/  LDL.LU R18, [R1+0xedc] ;  /* 0x000edc0001127983 */ /* 0x000f280000300800 */
[----:B------:R1:W-:Y:S04]  /*5e1c0*/  LDGSTS.E [R4+-0x33ff4], desc[UR60][R10.64], P1 ;  /* 0xcc00c0000a047fae */ /* 0x0003e8000892187c */
[----:B------:R-:W0:Y:S01]  /*5e1d0*/  LDGDEPBAR ;  /* 0x00000000000079af */ /* 0x000e220000000000 */
[----:B-1----:R-:W-:-:S04]  /*5e1e0*/  LOP3.LUT R12, R189, 0x7f, RZ, 0xc0, !PT ;  /* 0x0000007fbd0c7812 */ /* 0x002fc800078ec0ff */
[----:B------:R-:W-:Y:S01]  /*5e1f0*/  ISETP.GE.AND P1, PT, R12, R3, PT ;  /* 0x000000030c00720c */ /* 0x000fe20003f26270 */
[----:B------:R-:W-:Y:S02]  /*5e200*/  IMAD R12, R14, 0x40000, R252 ;  /* 0x000400000e0c7824 */ /* 0x000fe400078e02fc */
[----:B------:R-:W4:Y:S01]  /*5e210*/  LDL.LU R14, [R1+0xee0] ;  /* 0x000ee000010e7983 */ /* 0x000f220000300800 */
[----:B------:R-:W-:-:S04]  /*5e220*/  SEL R3, RZ, 0x4, P1 ;  /* 0x00000004ff037807 */ /* 0x000fc80000800000 */
[----:B------:R-:W-:-:S04]  /*5e230*/  SEL R3, R3, RZ, !P0 ;  /* 0x000000ff03037207 */ /* 0x000fc80004000000 */
[----:B------:R-:W-:Y:S01]  /*5e240*/  ISETP.NE.U32.AND P0, PT, R3, RZ, PT ;  /* 0x000000ff0300720c */ /* 0x000fe20003f05070 */
[----:B------:R-:W-:Y:S01]  /*5e250*/  IMAD.IADD R4, R7, 0x1, R12 ;  /* 0x0000000107047824 */ /* 0x000fe200078e020c */
[----:B--2---:R-:W-:-:S05]  /*5e260*/  IADD3 R15, P1, R15, R5, RZ ;  /* 0x000000050f0f7210 */ /* 0x004fca0007f3e0ff */
[----:B------:R1:W-:Y:S04]  /*5e270*/  STL [R1+0xda0], R15 ;  /* 0x000da00f01007387 */ /* 0x0003e80000100800 */
[----:B------:R-:W2:Y:S04]  /*5e280*/  LDL.LU R20, [R1+0xf1c] ;  /* 0x000f1c0001147983 */ /* 0x000ea80000300800 */
[----:B------:R-:W2:Y:S01]  /*5e290*/  LDL.LU R19, [R1+0xf20] ;  /* 0x000f200001137983 */ /* 0x000ea20000300800 */
[----:B---3--:R-:W-:Y:S02]  /*5e2a0*/  IADD3.X R152, R152, R0, RZ, P1, !PT ;  /* 0x0000000098987210 */ /* 0x008fe40000ffe4ff */
[----:B----4-:R-:W-:Y:S01]  /*5e2b0*/  IADD3 R6, P1, R6, R5, RZ ;  /* 0x0000000506067210 */ /* 0x010fe20007f3e0ff */
[----:B------:R-:W-:-:S02]  /*5e2c0*/  IMAD.MOV.U32 R10, RZ, RZ, R15 ;  /* 0x000000ffff0a7224 */ /* 0x000fc400078e000f */
[----:B------:R-:W-:Y:S01]  /*5e2d0*/  IMAD.MOV.U32 R11, RZ, RZ, R152 ;  /* 0x000000ffff0b7224 */ /* 0x000fe200078e0098 */
[----:B------:R-:W-:Y:S01]  /*5e2e0*/  STL [R1+0xd9c], R152 ;  /* 0x000d9c9801007387 */ /* 0x000fe20000100800 */
[----:B------:R-:W-:Y:S01]  /*5e2f0*/  IADD3 R22, P2, R22, R5, RZ ;  /* 0x0000000516167210 */ /* 0x000fe20007f5e0ff */
[--C-:B------:R-:W-:Y:S02]  /*5e300*/  IMAD.X R21, R21, 0x1, R0.reuse, P1 ;  /* 0x0000000115157824 */ /* 0x100fe400008e0600 */
[----:B-1----:R-:W3:Y:S02]  /*5e310*/  LDL.LU R15, [R1+0xf60] ;  /* 0x000f6000010f7983 */ /* 0x002ee40000300800 */
[----:B------:R-:W-:Y:S02]  /*5e320*/  IMAD.X R23, R23, 0x1, R0, P2 ;  /* 0x0000000117177824 */ /* 0x000fe400010e0600 */
[----:B------:R-:W4:Y:S04]  /*5e330*/  LDL.LU R3, [R1+0xfa0] ;  /* 0x000fa00001037983 */ /* 0x000f280000300800 */
[----:B------:R1:W-:Y:S04]  /*5e340*/  LDGSTS.E [R4], desc[UR60][R10.64], P0 ;  /* 0x000000000a047fae */ /* 0x0003e8000812187c */
[----:B------:R-:W-:Y:S04]  /*5e350*/  STL [R1+0xde0], R6 ;  /* 0x000de00601007387 */ /* 0x000fe80000100800 */
[----:B------:R1:W-:Y:S02]  /*5e360*/  STL [R1+0xddc], R21 ;  /* 0x000ddc1501007387 */ /* 0x0003e40000100800 */
[----:B-1----:R-:W-:-:S02]  /*5e370*/  IMAD.MOV.U32 R10, RZ, RZ, R6 ;  /* 0x000000ffff0a7224 */ /* 0x002fc400078e0006 */
[----:B------:R-:W-:Y:S01]  /*5e380*/  STL [R1+0xe20], R22 ;  /* 0x000e201601007387 */ /* 0x000fe20000100800 */
[----:B------:R-:W-:-:S03]  /*5e390*/  IMAD.MOV.U32 R11, RZ, RZ, R21 ;  /* 0x000000ffff0b7224 */ /* 0x000fc600078e0015 */
[----:B------:R-:W4:Y:S04]  /*5e3a0*/  LDL.LU R21, [R1+0xf5c] ;  /* 0x000f5c0001157983 */ /* 0x000f280000300800 */
[----:B------:R-:W-:Y:S04]  /*5e3b0*/  STL [R1+0xe1c], R23 ;  /* 0x000e1c1701007387 */ /* 0x000fe80000100800 */
[----:B------:R1:W-:Y:S04]  /*5e3c0*/  LDGSTS.E [R4+0x400], desc[UR60][R10.64], P0 ;  /* 0x004000000a047fae */ /* 0x0003e8000812187c */
[----:B------:R-:W4:Y:S01]  /*5e3d0*/  LDL.LU R6, [R1+0xf9c] ;  /* 0x000f9c0001067983 */ /* 0x000f220000300800 */
[----:B------:R-:W-:Y:S01]  /*5e3e0*/  IADD3 R8, P1, R8, R5, RZ ;  /* 0x0000000508087210 */ /* 0x000fe20007f3e0ff */
[----:B-1----:R-:W-:Y:S01]  /*5e3f0*/  IMAD.MOV.U32 R11, RZ, RZ, R23 ;  /* 0x000000ffff0b7224 */ /* 0x002fe200078e0017 */
[----:B------:R-:W-:-:S03]  /*5e400*/  MOV R10, R22 ;  /* 0x00000016000a7202 */ /* 0x000fc60000000f00 */
[----:B------:R-:W-:Y:S04]  /*5e410*/  STL [R1+0xe60], R8 ;  /* 0x000e600801007387 */ /* 0x000fe80000100800 */
[----:B------:R1:W-:Y:S01]  /*5e420*/  LDGSTS.E [R4+0x800], desc[UR60][R10.64], P0 ;  /* 0x008000000a047fae */ /* 0x0003e2000812187c */
[----:B------:R-:W-:Y:S01]  /*5e430*/  IADD3 R13, P2, R13, R5, RZ ;  /* 0x000000050d0d7210 */ /* 0x000fe20007f5e0ff */
[----:B------:R-:W-:Y:S02]  /*5e440*/  IMAD.X R16, R16, 0x1, R0, P1 ;  /* 0x0000000110107824 */ /* 0x000fe400008e0600 */
[----:B-1----:R-:W-:Y:S02]  /*5e450*/  IMAD.MOV.U32 R10, RZ, RZ, R8 ;  /* 0x000000ffff0a7224 */ /* 0x002fe400078e0008 */
[----:B------:R-:W-:Y:S01]  /*5e460*/  IMAD.X R17, R17, 0x1, R0, P2 ;  /* 0x0000000111117824 */ /* 0x000fe200010e0600 */
[----:B------:R1:W-:Y:S01]  /*5e470*/  STL [R1+0xe5c], R16 ;  /* 0x000e5c1001007387 */ /* 0x0003e20000100800 */
[----:B------:R-:W-:-:S03]  /*5e480*/  IMAD.MOV.U32 R11, RZ, RZ, R16 ;  /* 0x000000ffff0b7224 */ /* 0x000fc600078e0010 */
[----:B------:R-:W-:Y:S04]  /*5e490*/  STL [R1+0xea0], R13 ;  /* 0x000ea00d01007387 */ /* 0x000fe80000100800 */
[----:B------:R1:W-:Y:S04]  /*5e4a0*/  LDGSTS.E [R4+0xc00], desc[UR60][R10.64], P0 ;  /* 0x00c000000a047fae */ /* 0x0003e8000812187c */
[----:B-1----:R-:W4:Y:S04]  /*5e4b0*/  LDL.LU R16, [R1+0xfe0] ;  /* 0x000fe00001107983 */ /* 0x002f280000300800 */
[----:B------:R1:W-:Y:S04]  /*5e4c0*/  STL [R1+0xe9c], R17 ;  /* 0x000e9c1101007387 */ /* 0x0003e80000100800 */
[----:B------:R-:W4:Y:S01]  /*5e4d0*/  LDL.LU R8, [R1+0x1020] ;  /* 0x0010200001087983 */ /* 0x000f220000300800 */
[----:B------:R-:W-:-:S03]  /*5e4e0*/  IMAD.MOV.U32 R11, RZ, RZ, R17 ;  /* 0x000000ffff0b7224 */ /* 0x000fc600078e0011 */
[----:B-1----:R-:W4:Y:S01]  /*5e4f0*/  LDL.LU R17, [R1+0xfdc] ;  /* 0x000fdc0001117983 */ /* 0x002f220000300800 */
[----:B------:R-:W-:-:S03]  /*5e500*/  IMAD.MOV.U32 R10, RZ, RZ, R13 ;  /* 0x000000ffff0a7224 */ /* 0x000fc600078e000d */
[----:B------:R-:W4:Y:S04]  /*5e510*/  LDL.LU R13, [R1+0x101c] ;  /* 0x00101c00010d7983 */ /* 0x000f280000300800 */
[----:B------:R1:W-:Y:S01]  /*5e520*/  LDGSTS.E [R4+0x1000], desc[UR60][R10.64], P0 ;  /* 0x010000000a047fae */ /* 0x0003e2000812187c */
[----:B------:R-:W-:-:S04]  /*5e530*/  IADD3 R14, P1, R14, R5, RZ ;  /* 0x000000050e0e7210 */ /* 0x000fc80007f3e0ff */
[----:B------:R-:W-:Y:S01]  /*5e540*/  IADD3.X R18, R18, R0, RZ, P1, !PT ;  /* 0x0000000012127210 */ /* 0x000fe20000ffe4ff */
[----:B------:R-:W-:Y:S01]  /*5e550*/  STL [R1+0xee0], R14 ;  /* 0x000ee00e01007387 */ /* 0x000fe20000100800 */
[----:B-1----:R-:W-:-:S03]  /*5e560*/  IMAD.MOV.U32 R10, RZ, RZ, R14 ;  /* 0x000000ffff0a7224 */ /* 0x002fc600078e000e */
[----:B------:R1:W-:Y:S01]  /*5e570*/  STL [R1+0xedc], R18 ;  /* 0x000edc1201007387 */ /* 0x0003e20000100800 */
[----:B------:R-:W-:-:S05]  /*5e580*/  IMAD.MOV.U32 R11, RZ, RZ, R18 ;  /* 0x000000ffff0b7224 */ /* 0x000fca00078e0012 */
[----:B------:R1:W-:Y:S01]  /*5e590*/  LDGSTS.E [R4+0x1400], desc[UR60][R10.64], P0 ;  /* 0x014000000a047fae */ /* 0x0003e2000812187c */
[----:B--2---:R-:W-:-:S05]  /*5e5a0*/  IADD3 R19, P2, R19, R5, RZ ;  /* 0x0000000513137210 */ /* 0x004fca0007f5e0ff */
[----:B------:R-:W-:Y:S01]  /*5e5b0*/  IMAD.X R20, R20, 0x1, R0, P2 ;  /* 0x0000000114147824 */ /* 0x000fe200010e0600 */
[----:B------:R-:W-:Y:S04]  /*5e5c0*/  STL [R1+0xf20], R19 ;  /* 0x000f201301007387 */ /* 0x000fe80000100800 */
[----:B-1----:R-:W2:Y:S01]  /*5e5d0*/  LDL.LU R18, [R1+0x1060] ;  /* 0x0010600001127983 */ /* 0x002ea20000300800 */
[----:B------:R-:W-:-:S03]  /*5e5e0*/  IMAD.MOV.U32 R11, RZ, RZ, R20 ;  /* 0x000000ffff0b7224 */ /* 0x000fc600078e0014 */
[----:B------:R1:W-:Y:S04]  /*5e5f0*/  STL [R1+0xf1c], R20 ;  /* 0x000f1c1401007387 */ /* 0x0003e80000100800 */
[----:B------:R-:W2:Y:S01]  /*5e600*/  LDL.LU R14, [R1+0x10a0] ;  /* 0x0010a000010e7983 */ /* 0x000ea20000300800 */
[----:B------:R-:W-:-:S03]  /*5e610*/  IMAD.MOV.U32 R10, RZ, RZ, R19 ;  /* 0x000000ffff0a7224 */ /* 0x000fc600078e0013 */
[----:B-1----:R-:W2:Y:S04]  /*5e620*/  LDL.LU R20, [R1+0x105c] ;  /* 0x00105c0001147983 */ /* 0x002ea80000300800 */
[----:B------:R-:W2:Y:S01]  /*5e630*/  LDL.LU R19, [R1+0x109c] ;  /* 0x00109c0001137983 */ /* 0x000ea20000300800 */
[-C--:B---3--:R-:W-:Y:S02]  /*5e640*/  IADD3 R15, P1, R15, R5.reuse, RZ ;  /* 0x000000050f0f7210 */ /* 0x088fe40007f3e0ff */
[----:B----4-:R-:W-:Y:S01]  /*5e650*/  IADD3 R3, P2, R3, R5, RZ ;  /* 0x0000000503037210 */ /* 0x010fe20007f5e0ff */
[----:B------:R1:W-:Y:S02]  /*5e660*/  LDGSTS.E [R4+0x1800], desc[UR60][R10.64], P0 ;  /* 0x018000000a047fae */ /* 0x0003e4000812187c */
[----:B------:R-:W-:-:S02]  /*5e670*/  IMAD.X R21, R21, 0x1, R0, P1 ;  /* 0x0000000115157824 */ /* 0x000fc400008e0600 */
[----:B------:R3:W-:Y:S04]  /*5e680*/  STL [R1+0xf60], R15 ;  /* 0x000f600f01007387 */ /* 0x0007e80000100800 */
[----:B------:R4:W-:Y:S01]  /*5e690*/  STL [R1+0xf5c], R21 ;  /* 0x000f5c1501007387 */ /* 0x0009e20000100800 */
[----:B-1----:R-:W-:-:S03]  /*5e6a0*/  MOV R10, R15 ;  /* 0x0000000f000a7202 */ /* 0x002fc60000000f00 */
[----:B------:R1:W-:Y:S01]  /*5e6b0*/  STL [R1+0xfa0], R3 ;  /* 0x000fa00301007387 */ /* 0x0003e20000100800 */
[----:B------:R-:W-:-:S03]  /*5e6c0*/  IMAD.X R6, R6, 0x1, R0, P2 ;  /* 0x0000000106067824 */ /* 0x000fc600010e0600 */
[----:B---3--:R-:W3:Y:S01]  /*5e6d0*/  LDL.LU R15, [R1+0x10e0] ;  /* 0x0010e000010f7983 */ /* 0x008ee20000300800 */
[----:B------:R-:W-:-:S03]  /*5e6e0*/  IMAD.MOV.U32 R11, RZ, RZ, R21 ;  /* 0x000000ffff0b7224 */ /* 0x000fc600078e0015 */
[----:B------:R1:W-:Y:S04]  /*5e6f0*/  STL [R1+0xf9c], R6 ;  /* 0x000f9c0601007387 */ /* 0x0003e80000100800 */
[----:B------:R-:W3:Y:S04]  /*5e700*/  LDL.LU R22, [R1+0x1120] ;  /* 0x0011200001167983 */ /* 0x000ee80000300800 */
[----:B----4-:R-:W4:Y:S04]  /*5e710*/  LDL.LU R21, [R1+0x10dc] ;  /* 0x0010dc0001157983 */ /* 0x010f280000300800 */
[----:B------:R1:W-:Y:S04]  /*5e720*/  LDGSTS.E [R4+0x1c00], desc[UR60][R10.64], P0 ;  /* 0x01c000000a047fae */ /* 0x0003e8000812187c */
[----:B------:R-:W4:Y:S01]  /*5e730*/  LDL.LU R23, [R1+0x111c] ;  /* 0x00111c0001177983 */ /* 0x000f220000300800 */
[----:B-1----:R-:W-:-:S02]  /*5e740*/  IMAD.MOV.U32 R10, RZ, RZ, R3 ;  /* 0x000000ffff0a7224 */ /* 0x002fc400078e0003 */
[----:B------:R-:W-:Y:S01]  /*5e750*/  IMAD.MOV.U32 R11, RZ, RZ, R6 ;  /* 0x000000ffff0b7224 */ /* 0x000fe200078e0006 */
[----:B------:R-:W4:Y:S04]  /*5e760*/  LDL.LU R3, [R1+0x1160] ;  /* 0x0011600001037983 */ /* 0x000f280000300800 */
[----:B------:R-:W4:Y:S04]  /*5e770*/  LDL.LU R6, [R1+0x11a0] ;  /* 0x0011a00001067983 */ /* 0x000f280000300800 */
[----:B------:R1:W-:Y:S01]  /*5e780*/  LDGSTS.E [R4+0x2000], desc[UR60][R10.64], P0 ;  /* 0x020000000a047fae */ /* 0x0003e2000812187c */
[----:B------:R-:W-:-:S02]  /*5e790*/  IADD3 R16, P1, R16, R5, RZ ;  /* 0x0000000510107210 */ /* 0x000fc40007f3e0ff */
[----:B------:R-:W-:-:S03]  /*5e7a0*/  IADD3 R8, P2, R8, R5, RZ ;  /* 0x0000000508087210 */ /* 0x000fc60007f5e0ff */
[----:B------:R1:W-:Y:S01]  /*5e7b0*/  STL [R1+0xfe0], R16 ;  /* 0x000fe01001007387 */ /* 0x0003e20000100800 */
[----:B------:R-:W-:Y:S02]  /*5e7c0*/  IMAD.X R17, R17, 0x1, R0, P1 ;  /* 0x0000000111117824 */ /* 0x000fe400008e0600 */
[----:B-1----:R-:W-:Y:S02]  /*5e7d0*/  IMAD.MOV.U32 R10, RZ, RZ, R16 ;  /* 0x000000ffff0a7224 */ /* 0x002fe400078e0010 */
[----:B------:R-:W-:Y:S01]  /*5e7e0*/  IMAD.X R13, R13, 0x1, R0, P2 ;  /* 0x000000010d0d7824 */ /* 0x000fe200010e0600 */
[----:B------:R1:W-:Y:S04]  /*5e7f0*/  STL [R1+0xfdc], R17 ;  /* 0x000fdc1101007387 */ /* 0x0003e80000100800 */
[----:B------:R1:W-:Y:S01]  /*5e800*/  STL [R1+0x1020], R8 ;  /* 0x0010200801007387 */ /* 0x0003e20000100800 */
[----:B------:R-:W-:-:S03]  /*5e810*/  IMAD.MOV.U32 R11, RZ, RZ, R17 ;  /* 0x000000ffff0b7224 */ /* 0x000fc600078e0011 */
[----:B------:R-:W4:Y:S04]  /*5e820*/  LDL.LU R16, [R1+0x115c] ;  /* 0x00115c0001107983 */ /* 0x000f280000300800 */
[----:B------:R1:W-:Y:S04]  /*5e830*/  STL [R1+0x101c], R13 ;  /* 0x00101c0d01007387 */ /* 0x0003e80000100800 */
[----:B-1----:R-:W4:Y:S04]  /*5e840*/  LDL.LU R17, [R1+0x119c] ;  /* 0x00119c0001117983 */ /* 0x002f280000300800 */
[----:B------:R1:W-:Y:S02]  /*5e850*/  LDGSTS.E [R4+0x2400], desc[UR60][R10.64], P0 ;  /* 0x024000000a047fae */ /* 0x0003e4000812187c */
[----:B-1----:R-:W-:Y:S01]  /*5e860*/  MOV R10, R8 ;  /* 0x00000008000a7202 */ /* 0x002fe20000000f00 */
[----:B------:R-:W-:Y:S01]  /*5e870*/  IMAD.MOV.U32 R11, RZ, RZ, R13 ;  /* 0x000000ffff0b7224 */ /* 0x000fe200078e000d */
[----:B------:R-:W4:Y:S04]  /*5e880*/  LDL.LU R8, [R1+0x11e0] ;  /* 0x0011e00001087983 */ /* 0x000f280000300800 */
[----:B------:R-:W4:Y:S04]  /*5e890*/  LDL.LU R13, [R1+0x1220] ;  /* 0x00122000010d7983 */ /* 0x000f280000300800 */
[----:B------:R1:W-:Y:S01]  /*5e8a0*/  LDGSTS.E [R4+0x2800], desc[UR60][R10.64], P0 ;  /* 0x028000000a047fae */ /* 0x0003e2000812187c */
[----:B--2---:R-:W-:-:S05]  /*5e8b0*/  IADD3 R18, P1, R18, R5, RZ ;  /* 0x0000000512127210 */ /* 0x004fca0007f3e0ff */
[----:B------:R2:W-:Y:S01]  /*5e8c0*/  STL [R1+0x1060], R18 ;  /* 0x0010601201007387 */ /* 0x0005e20000100800 */
[----:B------:R-:W-:Y:S01]  /*5e8d0*/  IADD3 R14, P2, R14, R5, RZ ;  /* 0x000000050e0e7210 */ /* 0x000fe20007f5e0ff */
[----:B------:R-:W-:Y:S02]  /*5e8e0*/  IMAD.X R20, R20, 0x1, R0, P1 ;  /* 0x0000000114147824 */ /* 0x000fe400008e0600 */
[----:B-1----:R-:W-:Y:S02]  /*5e8f0*/  IMAD.MOV.U32 R10, RZ, RZ, R18 ;  /* 0x000000ffff0a7224 */ /* 0x002fe400078e0012 */
[----:B------:R-:W-:Y:S01]  /*5e900*/  IMAD.X R19, R19, 0x1, R0, P2 ;  /* 0x0000000113137824 */ /* 0x000fe200010e0600 */
[----:B------:R1:W-:Y:S04]  /*5e910*/  STL [R1+0x105c], R20 ;  /* 0x00105c1401007387 */ /* 0x0003e80000100800 */
[----:B------:R-:W-:Y:S04]  /*5e920*/  STL [R1+0x10a0], R14 ;  /* 0x0010a00e01007387 */ /* 0x000fe80000100800 */
[----:B--2---:R-:W2:Y:S01]  /*5e930*/  LDL.LU R18, [R1+0x11dc] ;  /* 0x0011dc0001127983 */ /* 0x004ea20000300800 */
[----:B------:R-:W-:-:S03]  /*5e940*/  IMAD.MOV.U32 R11, RZ, RZ, R20 ;  /* 0x000000ffff0b7224 */ /* 0x000fc600078e0014 */
[----:B------:R4:W-:Y:S04]  /*5e950*/  STL [R1+0x109c], R19 ;  /* 0x00109c1301007387 */ /* 0x0009e80000100800 */
[----:B-1----:R-:W2:Y:S04]  /*5e960*/  LDL.LU R20, [R1+0x121c] ;  /* 0x00121c0001147983 */ /* 0x002ea80000300800 */
[----:B------:R1:W-:Y:S01]  /*5e970*/  LDGSTS.E [R4+0x2c00], desc[UR60][R10.64], P0 ;  /* 0x02c000000a047fae */ /* 0x0003e2000812187c */
[-C--:B---3--:R-:W-:Y:S02]  /*5e980*/  IADD3 R15, P1, R15, R5.reuse, RZ ;  /* 0x000000050f0f7210 */ /* 0x088fe40007f3e0ff */
[----:B------:R-:W-:Y:S01]  /*5e990*/  IADD3 R22, P2, R22, R5, RZ ;  /* 0x0000000516167210 */ /* 0x000fe20007f5e0ff */
[----:B-1----:R-:W-:Y:S01]  /*5e9a0*/  IMAD.MOV.U32 R10, RZ, RZ, R14 ;  /* 0x000000ffff0a7224 */ /* 0x002fe200078e000e */
[----:B----4-:R-:W-:Y:S01]  /*5e9b0*/  IADD3.X R21, R21, R0, RZ, P1, !PT ;  /* 0x0000000015157210 */ /* 0x010fe20000ffe4ff */
[----:B------:R-:W-:-:S02]  /*5e9c0*/  IMAD.MOV.U32 R11, RZ, RZ, R19 ;  /* 0x000000ffff0b7224 */ /* 0x000fc400078e0013 */
[----:B------:R-:W3:Y:S04]  /*5e9d0*/  LDL.LU R19, [R1+0x1260] ;  /* 0x0012600001137983 */ /* 0x000ee80000300800 */
[----:B------:R-:W4:Y:S01]  /*5e9e0*/  LDL.LU R14, [R1+0x12a0] ;  /* 0x0012a000010e7983 */ /* 0x000f220000300800 */
[----:B------:R-:W-:-:S03]  /*5e9f0*/  IMAD.X R23, R23, 0x1, R0, P2 ;  /* 0x0000000117177824 */ /* 0x000fc600010e0600 */
[----:B------:R1:W-:Y:S04]  /*5ea00*/  LDGSTS.E [R4+0x3000], desc[UR60][R10.64], P0 ;  /* 0x030000000a047fae */ /* 0x0003e8000812187c */
[----:B------:R-:W-:Y:S04]  /*5ea10*/  STL [R1+0x10e0], R15 ;  /* 0x0010e00f01007387 */ /* 0x000fe80000100800 */
[----:B------:R1:W-:Y:S01]  /*5ea20*/  STL [R1+0x10dc], R21 ;  /* 0x0010dc1501007387 */ /* 0x0003e20000100800 */
[----:B------:R-:W-:Y:S01]  /*5ea30*/  IADD3 R3, P1, R3, R5, RZ ;  /* 0x0000000503037210 */ /* 0x000fe20007f3e0ff */
[----:B-1----:R-:W-:-:S02]  /*5ea40*/  IMAD.MOV.U32 R10, RZ, RZ, R15 ;  /* 0x000000ffff0a7224 */ /* 0x002fc400078e000f */
[----:B------:R-:W-:Y:S01]  /*5ea50*/  IMAD.MOV.U32 R11, RZ, RZ, R21 ;  /* 0x000000ffff0b7224 */ /* 0x000fe200078e0015 */
[----:B------:R-:W-:Y:S04]  /*5ea60*/  STL [R1+0x1120], R22 ;  /* 0x0011201601007387 */ /* 0x000fe80000100800 */
[----:B------:R-:W4:Y:S01]  /*5ea70*/  LDL.LU R21, [R1+0x125c] ;  /* 0x00125c0001157983 */ /* 0x000f220000300800 */
[----:B------:R-:W-:-:S03]  /*5ea80*/  IADD3 R6, P2, R6, R5, RZ ;  /* 0x0000000506067210 */ /* 0x000fc60007f5e0ff */
[----:B------:R1:W-:Y:S04]  /*5ea90*/  LDGSTS.E [R4+0x3400], desc[UR60][R10.64], P0 ;  /* 0x034000000a047fae */ /* 0x0003e8000812187c */
[----:B------:R-:W-:Y:S04]  /*5eaa0*/  STL [R1+0x111c], R23 ;  /* 0x00111c1701007387 */ /* 0x000fe80000100800 */
[----:B------:R-:W4:Y:S01]  /*5eab0*/  LDL.LU R15, [R1+0x129c] ;  /* 0x00129c00010f7983 */ /* 0x000f220000300800 */
[----:B-1----:R-:W-:Y:S02]  /*5eac0*/  IMAD.MOV.U32 R10, RZ, RZ, R22 ;  /* 0x000000ffff0a7224 */ /* 0x002fe400078e0016 */
[----:B------:R-:W-:Y:S01]  /*5ead0*/  IMAD.MOV.U32 R11, RZ, RZ, R23 ;  /* 0x000000ffff0b7224 */ /* 0x000fe200078e0017 */
[----:B------:R-:W-:Y:S04]  /*5eae0*/  STL [R1+0x1160], R3 ;  /* 0x0011600301007387 */ /* 0x000fe80000100800 */
[----:B------:R1:W-:Y:S01]  /*5eaf0*/  LDGSTS.E [R4+0x3800], desc[UR60][R10.64], P0 ;  /* 0x038000000a047fae */ /* 0x0003e2000812187c */
[----:B------:R-:W-:Y:S01]  /*5eb00*/  IMAD.X R16, R16, 0x1, R0, P1 ;  /* 0x0000000110107824 */ /* 0x000fe200008e0600 */
[----:B-1----:R-:W-:-:S03]  /*5eb10*/  MOV R10, R3 ;  /* 0x00000003000a7202 */ /* 0x002fc60000000f00 */
[----:B------:R-:W-:Y:S01]  /*5eb20*/  IMAD.MOV.U32 R11, RZ, RZ, R16 ;  /* 0x000000ffff0b7224 */ /* 0x000fe200078e0010 */
[----:B------:R1:W-:Y:S01]  /*5eb30*/  STL [R1+0x115c], R16 ;  /* 0x00115c1001007387 */ /* 0x0003e20000100800 */
[----:B------:R-:W-:-:S03]  /*5eb40*/  IMAD.X R17, R17, 0x1, R0, P2 ;  /* 0x0000000111117824 */ /* 0x000fc600010e0600 */
        /* <DEDUP_REMOVED lines=8> */
[----:B------:R-:W4:Y:S01]  /*5ebd0*/  LDL.LU R6, [R1+0x131c] ;  /* 0x00131c0001067983 */ /* 0x000f220000300800 */
[-C--:B------:R-:W-:Y:S02]  /*5ebe0*/  IADD3 R8, P1, R8, R5.reuse, RZ ;  /* 0x0000000508087210 */ /* 0x080fe40007f3e0ff */
[----:B------:R-:W-:Y:S01]  /*5ebf0*/  IADD3 R13, P2, R13, R5, RZ ;  /* 0x000000050d0d7210 */ /* 0x000fe20007f5e0ff */
[----:B------:R1:W-:Y:S04]  /*5ec00*/  LDGSTS.E [R4+0x4000], desc[UR60][R10.64], P0 ;  /* 0x040000000a047fae */ /* 0x0003e8000812187c */
[----:B------:R2:W-:Y:S01]  /*5ec10*/  STL [R1+0x11e0], R8 ;  /* 0x0011e00801007387 */ /* 0x0005e20000100800 */
[----:B-1----:R-:W-:Y:S02]  /*5ec20*/  IMAD.MOV.U32 R10, RZ, RZ, R8 ;  /* 0x000000ffff0a7224 */ /* 0x002fe400078e0008 */
[----:B--2---:R-:W-:-:S04]  /*5ec30*/  IMAD.X R18, R18, 0x1, R0, P1 ;  /* 0x0000000112127824 */ /* 0x004fc800008e0600 */
[----:B------:R-:W-:Y:S01]  /*5ec40*/  IMAD.MOV.U32 R11, RZ, RZ, R18 ;  /* 0x000000ffff0b7224 */ /* 0x000fe200078e0012 */
[----:B------:R1:W-:Y:S01]  /*5ec50*/  STL [R1+0x11dc], R18 ;  /* 0x0011dc1201007387 */ /* 0x0003e20000100800 */
[----:B------:R-:W-:-:S03]  /*5ec60*/  IMAD.X R20, R20, 0x1, R0, P2 ;  /* 0x0000000114147824 */ /* 0x000fc600010e0600 */
[----:B------:R2:W-:Y:S04]  /*5ec70*/  STL [R1+0x1220], R13 ;  /* 0x0012200d01007387 */ /* 0x0005e80000100800 */
[----:B------:R-:W4:Y:S04]  /*5ec80*/  LDL.LU R8, [R1+0x1360] ;  /* 0x0013600001087983 */ /* 0x000f280000300800 */
[----:B------:R2:W-:Y:S04]  /*5ec90*/  STL [R1+0x121c], R20 ;  /* 0x00121c1401007387 */ /* 0x0005e80000100800 */
[----:B------:R2:W-:Y:S04]  /*5eca0*/  LDGSTS.E [R4+0x4400], desc[UR60][R10.64], P0 ;  /* 0x044000000a047fae */ /* 0x0005e8000812187c */
[----:B-1----:R-:W4:Y:S01]  /*5ecb0*/  LDL.LU R18, [R1+0x13a0] ;  /* 0x0013a00001127983 */ /* 0x002f220000300800 */
[----:B--2---:R-:W-:-:S03]  /*5ecc0*/  MOV R10, R13 ;  /* 0x0000000d000a7202 */ /* 0x004fc60000000f00 */
[----:B------:R-:W2:Y:S01]  /*5ecd0*/  LDL.LU R13, [R1+0x135c] ;  /* 0x00135c00010d7983 */ /* 0x000ea20000300800 */
[----:B------:R-:W-:-:S03]  /*5ece0*/  IMAD.MOV.U32 R11, RZ, RZ, R20 ;  /* 0x000000ffff0b7224 */ /* 0x000fc600078e0014 */
[----:B------:R-:W2:Y:S01]  /*5ecf0*/  LDL.LU R20, [R1+0x139c] ;  /* 0x00139c0001147983 */ /* 0x000ea20000300800 */
[-C--:B---3--:R-:W-:Y:S02]  /*5ed00*/  IADD3 R19, P1, R19, R5.reuse, RZ ;  /* 0x0000000513137210 */ /* 0x088fe40007f3e0ff */
[----:B----4-:R-:W-:Y:S01]  /*5ed10*/  IADD3 R14, P2, R14, R5, RZ ;  /* 0x000000050e0e7210 */ /* 0x010fe20007f5e0ff */
[----:B------:R1:W-:Y:S04]  /*5ed20*/  LDGSTS.E [R4+0x4800], desc[UR60][R10.64], P0 ;  /* 0x048000000a047fae */ /* 0x0003e8000812187c */
[----:B------:R3:W-:Y:S01]  /*5ed30*/  STL [R1+0x1260], R19 ;  /* 0x0012601301007387 */ /* 0x0007e20000100800 */
[----:B------:R-:W-:Y:S02]  /*5ed40*/  IMAD.X R21, R21, 0x1, R0, P1 ;  /* 0x0000000115157824 */ /* 0x000fe400008e0600 */
[----:B-1----:R-:W-:-:S03]  /*5ed50*/  IMAD.MOV.U32 R10, RZ, RZ, R19 ;  /* 0x000000ffff0a7224 */ /* 0x002fc600078e0013 */
[----:B------:R1:W-:Y:S04]  /*5ed60*/  STL [R1+0x125c], R21 ;  /* 0x00125c1501007387 */ /* 0x0003e80000100800 */
[----:B------:R4:W-:Y:S01]  /*5ed70*/  STL [R1+0x12a0], R14 ;  /* 0x0012a00e01007387 */ /* 0x0009e20000100800 */
[----:B------:R-:W-:-:S03]  /*5ed80*/  IMAD.X R15, R15, 0x1, R0, P2 ;  /* 0x000000010f0f7824 */ /* 0x000fc600010e0600 */
[----:B---3--:R-:W3:Y:S01]  /*5ed90*/  LDL.LU R19, [R1+0x13e0] ;  /* 0x0013e00001137983 */ /* 0x008ee20000300800 */
[----:B------:R-:W-:-:S03]  /*5eda0*/  IMAD.MOV.U32 R11, RZ, RZ, R21 ;  /* 0x000000ffff0b7224 */ /* 0x000fc600078e0015 */
[----:B------:R4:W-:Y:S04]  /*5edb0*/  STL [R1+0x129c], R15 ;  /* 0x00129c0f01007387 */ /* 0x0009e80000100800 */
[----:B------:R-:W3:Y:S04]  /*5edc0*/  LDL.LU R22, [R1+0x1420] ;  /* 0x0014200001167983 */ /* 0x000ee80000300800 */
[----:B-1----:R-:W3:Y:S04]  /*5edd0*/  LDL.LU R21, [R1+0x13dc] ;  /* 0x0013dc0001157983 */ /* 0x002ee80000300800 */
[----:B------:R1:W-:Y:S04]  /*5ede0*/  LDGSTS.E [R4+0x4c00], desc[UR60][R10.64], P0 ;  /* 0x04c000000a047fae */ /* 0x0003e8000812187c */
[----:B------:R-:W3:Y:S01]  /*5edf0*/  LDL.LU R23, [R1+0x141c] ;  /* 0x00141c0001177983 */ /* 0x000ee20000300800 */
[----:B-1----:R-:W-:-:S02]  /*5ee00*/  IMAD.MOV.U32 R10, RZ, RZ, R14 ;  /* 0x000000ffff0a7224 */ /* 0x002fc400078e000e */
[----:B------:R-:W-:Y:S01]  /*5ee10*/  IMAD.MOV.U32 R11, RZ, RZ, R15 ;  /* 0x000000ffff0b7224 */ /* 0x000fe200078e000f */
[----:B----4-:R-:W4:Y:S04]  /*5ee20*/  LDL.LU R14, [R1+0x1460] ;  /* 0x00146000010e7983 */ /* 0x010f280000300800 */
[----:B------:R-:W4:Y:S01]  /*5ee30*/  LDL.LU R15, [R1+0x14a0] ;  /* 0x0014a000010f7983 */ /* 0x000f220000300800 */
[----:B------:R-:W-:-:S03]  /*5ee40*/  IADD3 R16, P1, R16, R5, RZ ;  /* 0x0000000510107210 */ /* 0x000fc60007f3e0ff */
[----:B------:R1:W-:Y:S01]  /*5ee50*/  LDGSTS.E [R4+0x5000], desc[UR60][R10.64], P0 ;  /* 0x050000000a047fae */ /* 0x0003e2000812187c */
[----:B------:R-:W-:-:S03]  /*5ee60*/  IADD3 R3, P2, R3, R5, RZ ;  /* 0x0000000503037210 */ /* 0x000fc60007f5e0ff */
[----:B------:R1:W-:Y:S01]  /*5ee70*/  STL [R1+0x12e0], R16 ;  /* 0x0012e01001007387 */ /* 0x0003e20000100800 */
[----:B------:R-:W-:Y:S01]  /*5ee80*/  IADD3.X R17, R17, R0, RZ, P1, !PT ;  /* 0x0000000011117210 */ /* 0x000fe20000ffe4ff */
[----:B-1----:R-:W-:Y:S02]  /*5ee90*/  IMAD.MOV.U32 R10, RZ, RZ, R16 ;  /* 0x000000ffff0a7224 */ /* 0x002fe400078e0010 */
[----:B------:R-:W-:Y:S02]  /*5eea0*/  IMAD.X R6, R6, 0x1, R0, P2 ;  /* 0x0000000106067824 */ /* 0x000fe400010e0600 */
[----:B------:R1:W-:Y:S04]  /*5eeb0*/  STL [R1+0x12dc], R17 ;  /* 0x0012dc1101007387 */ /* 0x0003e80000100800 */
[----:B------:R1:W-:Y:S01]  /*5eec0*/  STL [R1+0x1320], R3 ;  /* 0x0013200301007387 */ /* 0x0003e20000100800 */
[----:B------:R-:W-:-:S03]  /*5eed0*/  IMAD.MOV.U32 R11, RZ, RZ, R17 ;  /* 0x000000ffff0b7224 */ /* 0x000fc600078e0011 */
[----:B------:R-:W4:Y:S04]  /*5eee0*/  LDL.LU R16, [R1+0x145c] ;  /* 0x00145c0001107983 */ /* 0x000f280000300800 */
[----:B------:R1:W-:Y:S04]  /*5eef0*/  STL [R1+0x131c], R6 ;  /* 0x00131c0601007387 */ /* 0x0003e80000100800 */
[----:B-1----:R-:W4:Y:S04]  /*5ef00*/  LDL.LU R17, [R1+0x149c] ;  /* 0x00149c0001117983 */ /* 0x002f280000300800 */
[----:B------:R1:W-:Y:S02]  /*5ef10*/  LDGSTS.E [R4+0x5400], desc[UR60][R10.64], P0 ;  /* 0x054000000a047fae */ /* 0x0003e4000812187c */
[----:B-1----:R-:W-:-:S02]  /*5ef20*/  IMAD.MOV.U32 R10, RZ, RZ, R3 ;  /* 0x000000ffff0a7224 */ /* 0x002fc400078e0003 */
[----:B------:R-:W-:Y:S01]  /*5ef30*/  IMAD.MOV.U32 R11, RZ, RZ, R6 ;  /* 0x000000ffff0b7224 */ /* 0x000fe200078e0006 */
[----:B------:R-:W4:Y:S04]  /*5ef40*/  LDL.LU R3, [R1+0x14e0] ;  /* 0x0014e00001037983 */ /* 0x000f280000300800 */
[----:B------:R-:W4:Y:S04]  /*5ef50*/  LDL.LU R6, [R1+0x1520] ;  /* 0x0015200001067983 */ /* 0x000f280000300800 */
[----:B------:R1:W-:Y:S01]  /*5ef60*/  LDGSTS.E [R4+0x5800], desc[UR60][R10.64], P0 ;  /* 0x058000000a047fae */ /* 0x0003e2000812187c */
[----:B------:R-:W-:-:S05]  /*5ef70*/  IADD3 R8, P1, R8, R5, RZ ;  /* 0x0000000508087210 */ /* 0x000fca0007f3e0ff */
[----:B------:R2:W-:Y:S01]  /*5ef80*/  STL [R1+0x1360], R8 ;  /* 0x0013600801007387 */ /* 0x0005e20000100800 */
[----:B-1----:R-:W-:Y:S02]  /*5ef90*/  MOV R10, R8 ;  /* 0x00000008000a7202 */ /* 0x002fe40000000f00 */
[----:B------:R-:W-:Y:S01]  /*5efa0*/  IADD3 R18, P2, R18, R5, RZ ;  /* 0x0000000512127210 */ /* 0x000fe20007f5e0ff */
[----:B--2---:R-:W-:-:S04]  /*5efb0*/  IMAD.X R13, R13, 0x1, R0, P1 ;  /* 0x000000010d0d7824 */ /* 0x004fc800008e0600 */
[----:B------:R-:W-:Y:S01]  /*5efc0*/  IMAD.X R20, R20, 0x1, R0, P2 ;  /* 0x0000000114147824 */ /* 0x000fe200010e0600 */
[----:B------:R1:W-:Y:S04]  /*5efd0*/  STL [R1+0x135c], R13 ;  /* 0x00135c0d01007387 */ /* 0x0003e80000100800 */
[----:B------:R-:W-:Y:S04]  /*5efe0*/  STL [R1+0x13a0], R18 ;  /* 0x0013a01201007387 */ /* 0x000fe80000100800 */
[----:B------:R-:W2:Y:S01]  /*5eff0*/  LDL.LU R8, [R1+0x14dc] ;  /* 0x0014dc0001087983 */ /* 0x000ea20000300800 */
[----:B------:R-:W-:-:S03]  /*5f000*/  IMAD.MOV.U32 R11, RZ, RZ, R13 ;  /* 0x000000ffff0b7224 */ /* 0x000fc600078e000d */
[----:B------:R3:W-:Y:S04]  /*5f010*/  STL [R1+0x139c], R20 ;  /* 0x00139c1401007387 */ /* 0x0007e80000100800 */
[----:B-1----:R-:W2:Y:S04]  /*5f020*/  LDL.LU R13, [R1+0x151c] ;  /* 0x00151c00010d7983 */ /* 0x002ea80000300800 */
[----:B------:R1:W-:Y:S01]  /*5f030*/  LDGSTS.E [R4+0x5c00], desc[UR60][R10.64], P0 ;  /* 0x05c000000a047fae */ /* 0x0003e2000812187c */
[----:B---3--:R-:W-:Y:S01]  /*5f040*/  IADD3 R19, P1, R19, R5, RZ ;  /* 0x0000000513137210 */ /* 0x008fe20007f3e0ff */
[----:B-1----:R-:W-:-:S02]  /*5f050*/  IMAD.MOV.U32 R10, RZ, RZ, R18 ;  /* 0x000000ffff0a7224 */ /* 0x002fc400078e0012 */
[----:B------:R-:W-:Y:S01]  /*5f060*/  IMAD.MOV.U32 R11, RZ, RZ, R20 ;  /* 0x000000ffff0b7224 */ /* 0x000fe200078e0014 */
[----:B------:R-:W-:Y:S01]  /*5f070*/  IADD3 R22, P2, R22, R5, RZ ;  /* 0x0000000516167210 */ /* 0x000fe20007f5e0ff */
[----:B------:R-:W3:Y:S01]  /*5f080*/  LDL.LU R20, [R1+0x1560] ;  /* 0x0015600001147983 */ /* 0x000ee20000300800 */
[----:B------:R-:W-:-:S03]  /*5f090*/  IMAD.X R21, R21, 0x1, R0, P1 ;  /* 0x0000000115157824 */ /* 0x000fc600008e0600 */
[----:B------:R1:W-:Y:S04]  /*5f0a0*/  LDGSTS.E [R4+0x6000], desc[UR60][R10.64], P0 ;  /* 0x060000000a047fae */ /* 0x0003e8000812187c */
[----:B------:R-:W3:Y:S01]  /*5f0b0*/  LDL.LU R18, [R1+0x15a0] ;  /* 0x0015a00001127983 */ /* 0x000ee20000300800 */
[----:B------:R-:W-:-:S03]  /*5f0c0*/  IMAD.X R23, R23, 0x1, R0, P2 ;  /* 0x0000000117177824 */ /* 0x000fc600010e0600 */
[----:B------:R-:W-:Y:S01]  /*5f0d0*/  STL [R1+0x13e0], R19 ;  /* 0x0013e01301007387 */ /* 0x000fe20000100800 */
[----:B-1----:R-:W-:Y:S02]  /*5f0e0*/  IMAD.MOV.U32 R10, RZ, RZ, R19 ;  /* 0x000000ffff0a7224 */ /* 0x002fe400078e0013 */
[----:B------:R-:W-:Y:S01]  /*5f0f0*/  IMAD.MOV.U32 R11, RZ, RZ, R21 ;  /* 0x000000ffff0b7224 */ /* 0x000fe200078e0015 */
[----:B------:R1:W-:Y:S01]  /*5f100*/  STL [R1+0x13dc], R21 ;  /* 0x0013dc1501007387 */ /* 0x0003e20000100800 */
[----:B----4-:R-:W-:-:S03]  /*5f110*/  IADD3 R14, P1, R14, R5, RZ ;  /* 0x000000050e0e7210 */ /* 0x010fc60007f3e0ff */
[----:B------:R-:W-:Y:S01]  /*5f120*/  STL [R1+0x1420], R22 ;  /* 0x0014201601007387 */ /* 0x000fe20000100800 */
[----:B------:R-:W-:-:S03]  /*5f130*/  IADD3 R15, P2, R15, R5, RZ ;  /* 0x000000050f0f7210 */ /* 0x000fc60007f5e0ff */
[----:B------:R4:W-:Y:S04]  /*5f140*/  LDGSTS.E [R4+0x6400], desc[UR60][R10.64], P0 ;  /* 0x064000000a047fae */ /* 0x0009e8000812187c */
[----:B-1----:R-:W3:Y:S04]  /*5f150*/  LDL.LU R21, [R1+0x155c] ;  /* 0x00155c0001157983 */ /* 0x002ee80000300800 */
[----:B------:R-:W-:Y:S01]  /*5f160*/  STL [R1+0x141c], R23 ;  /* 0x00141c1701007387 */ /* 0x000fe20000100800 */
[----:B----4-:R-:W-:Y:S01]  /*5f170*/  MOV R10, R22 ;  /* 0x00000016000a7202 */ /* 0x010fe20000000f00 */
[----:B------:R-:W-:-:S02]  /*5f180*/  IMAD.MOV.U32 R11, RZ, RZ, R23 ;  /* 0x000000ffff0b7224 */ /* 0x000fc400078e0017 */
[----:B------:R-:W4:Y:S04]  /*5f190*/  LDL.LU R19, [R1+0x159c] ;  /* 0x00159c0001137983 */ /* 0x000f280000300800 */
[----:B------:R1:W-:Y:S04]  /*5f1a0*/  LDGSTS.E [R4+0x6800], desc[UR60][R10.64], P0 ;  /* 0x068000000a047fae */ /* 0x0003e8000812187c */
[----:B------:R-:W-:Y:S01]  /*5f1b0*/  STL [R1+0x1460], R14 ;  /* 0x0014600e01007387 */ /* 0x000fe20000100800 */
[----:B------:R-:W-:Y:S02]  /*5f1c0*/  IMAD.X R16, R16, 0x1, R0, P1 ;  /* 0x0000000110107824 */ /* 0x000fe400008e0600 */
[----:B-1----:R-:W-:-:S03]  /*5f1d0*/  IMAD.MOV.U32 R10, RZ, RZ, R14 ;  /* 0x000000ffff0a7224 */ /* 0x002fc600078e000e */
[----:B------:R1:W-:Y:S01]  /*5f1e0*/  STL [R1+0x145c], R16 ;  /* 0x00145c1001007387 */ /* 0x0003e20000100800 */
[----:B------:R-:W-:Y:S02]  /*5f1f0*/  IMAD.MOV.U32 R11, RZ, RZ, R16 ;  /* 0x000000ffff0b7224 */ /* 0x000fe400078e0010 */
[----:B------:R-:W-:Y:S01]  /*5f200*/  IMAD.X R17, R17, 0x1, R0, P2 ;  /* 0x0000000111117824 */ /* 0x000fe200010e0600 */
[----:B------:R-:W-:Y:S04]  /*5f210*/  STL [R1+0x14a0], R15 ;  /* 0x0014a00f01007387 */ /* 0x000fe80000100800 */
[----:B------:R1:W-:Y:S04]  /*5f220*/  LDGSTS.E [R4+0x6c00], desc[UR60][R10.64], P0 ;  /* 0x06c000000a047fae */ /* 0x0003e8000812187c */
[----:B-1----:R-:W4:Y:S04]  /*5f230*/  LDL.LU R16, [R1+0x15e0] ;  /* 0x0015e00001107983 */ /* 0x002f280000300800 */
[----:B------:R1:W-:Y:S04]  /*5f240*/  STL [R1+0x149c], R17 ;  /* 0x00149c1101007387 */ /* 0x0003e80000100800 */
[----:B------:R-:W4:Y:S01]  /*5f250*/  LDL.LU R14, [R1+0x1620] ;  /* 0x00162000010e7983 */ /* 0x000f220000300800 */
[----:B------:R-:W-:-:S02]  /*5f260*/  IMAD.MOV.U32 R11, RZ, RZ, R17 ;  /* 0x000000ffff0b7224 */ /* 0x000fc400078e0011 */
[----:B------:R-:W-:Y:S01]  /*5f270*/  IMAD.MOV.U32 R10, RZ, RZ, R15 ;  /* 0x000000ffff0a7224 */ /* 0x000fe200078e000f */
[----:B-1----:R-:W4:Y:S04]  /*5f280*/  LDL.LU R17, [R1+0x15dc] ;  /* 0x0015dc0001117983 */ /* 0x002f280000300800 */
[----:B------:R-:W4:Y:S01]  /*5f290*/  LDL.LU R15, [R1+0x161c] ;  /* 0x00161c00010f7983 */ /* 0x000f220000300800 */
[-C--:B------:R-:W-:Y:S02]  /*5f2a0*/  IADD3 R3, P1, R3, R5.reuse, RZ ;  /* 0x0000000503037210 */ /* 0x080fe40007f3e0ff */
[----:B------:R-:W-:Y:S01]  /*5f2b0*/  IADD3 R6, P2, R6, R5, RZ ;  /* 0x0000000506067210 */ /* 0x000fe20007f5e0ff */
[----:B------:R1:W-:Y:S04]  /*5f2c0*/  LDGSTS.E [R4+0x7000], desc[UR60][R10.64], P0 ;  /* 0x070000000a047fae */ /* 0x0003e8000812187c */
[----:B------:R-:W-:Y:S01]  /*5f2d0*/  STL [R1+0x14e0], R3 ;  /* 0x0014e00301007387 */ /* 0x000fe20000100800 */
[----:B-1----:R-:W-:Y:S01]  /*5f2e0*/  IMAD.MOV.U32 R10, RZ, RZ, R3 ;  /* 0x000000ffff0a7224 */ /* 0x002fe200078e0003 */
[----:B--2---:R-:W-:-:S05]  /*5f2f0*/  IADD3.X R8, R8, R0, RZ, P1, !PT ;  /* 0x0000000008087210 */ /* 0x004fca0000ffe4ff */
        /* <DEDUP_REMOVED lines=8> */
[----:B--2---:R-:W-:-:S03]  /*5f380*/  IMAD.MOV.U32 R11, RZ, RZ, R13 ;  /* 0x000000ffff0b7224 */ /* 0x004fc600078e000d */
[----:B-1----:R-:W2:Y:S01]  /*5f390*/  LDL.LU R13, [R1+0x165c] ;  /* 0x00165c00010d7983 */ /* 0x002ea20000300800 */
[----:B------:R-:W-:-:S03]  /*5f3a0*/  IMAD.MOV.U32 R10, RZ, RZ, R6 ;  /* 0x000000ffff0a7224 */ /* 0x000fc600078e0006 */
[----:B------:R-:W2:Y:S01]  /*5f3b0*/  LDL.LU R6, [R1+0x169c] ;  /* 0x00169c0001067983 */ /* 0x000ea20000300800 */
[-C--:B---3--:R-:W-:Y:S02]  /*5f3c0*/  IADD3 R20, P1, R20, R5.reuse, RZ ;  /* 0x0000000514147210 */ /* 0x088fe40007f3e0ff */
[----:B------:R-:W-:Y:S01]  /*5f3d0*/  IADD3 R18, P2, R18, R5, RZ ;  /* 0x0000000512127210 */ /* 0x000fe20007f5e0ff */
[----:B------:R1:W-:Y:S04]  /*5f3e0*/  LDGSTS.E [R4+0x7800], desc[UR60][R10.64], P0 ;  /* 0x078000000a047fae */ /* 0x0003e8000812187c */
[----:B------:R3:W-:Y:S01]  /*5f3f0*/  STL [R1+0x1560], R20 ;  /* 0x0015601401007387 */ /* 0x0007e20000100800 */
[----:B-1----:R-:W-:Y:S01]  /*5f400*/  MOV R10, R20 ;  /* 0x00000014000a7202 */ /* 0x002fe20000000f00 */
[----:B------:R-:W-:-:S05]  /*5f410*/  IMAD.X R21, R21, 0x1, R0, P1 ;  /* 0x0000000115157824 */ /* 0x000fca00008e0600 */
[----:B------:R-:W-:Y:S01]  /*5f420*/  STL [R1+0x155c], R21 ;  /* 0x00155c1501007387 */ /* 0x000fe20000100800 */
[----:B----4-:R-:W-:-:S03]  /*5f430*/  IMAD.X R19, R19, 0x1, R0, P2 ;  /* 0x0000000113137824 */ /* 0x010fc600010e0600 */
[----:B------:R1:W-:Y:S01]  /*5f440*/  STL [R1+0x15a0], R18 ;  /* 0x0015a01201007387 */ /* 0x0003e20000100800 */
[----:B------:R-:W-:-:S03]  /*5f450*/  IMAD.MOV.U32 R11, RZ, RZ, R21 ;  /* 0x000000ffff0b7224 */ /* 0x000fc600078e0015 */
[----:B------:R4:W-:Y:S04]  /*5f460*/  STL [R1+0x159c], R19 ;  /* 0x00159c1301007387 */ /* 0x0009e80000100800 */
[----:B------:R-:W2:Y:S04]  /*5f470*/  LDL.LU R153, [R1+0x16dc] ;  /* 0x0016dc0001997983 */ /* 0x000ea80000300800 */
[----:B------:R-:W2:Y:S04]  /*5f480*/  LDL.LU R152, [R1+0x16e0] ;  /* 0x0016e00001987983 */ /* 0x000ea80000300800 */
[----:B------:R-:W2:Y:S04]  /*5f490*/  LDL.LU R23, [R1+0x171c] ;  /* 0x00171c0001177983 */ /* 0x000ea80000300800 */
[----:B------:R-:W2:Y:S04]  /*5f4a0*/  LDL.LU R22, [R1+0x1720] ;  /* 0x0017200001167983 */ /* 0x000ea80000300800 */
[----:B------:R1:W-:Y:S04]  /*5f4b0*/  LDGSTS.E [R4+0x7c00], desc[UR60][R10.64], P0 ;  /* 0x07c000000a047fae */ /* 0x0003e8000812187c */
[----:B---3--:R-:W3:Y:S01]  /*5f4c0*/  LDL.LU R20, [R1+0x1760] ;  /* 0x0017600001147983 */ /* 0x008ee20000300800 */
[----:B------:R-:W-:-:S02]  /*5f4d0*/  IADD3 R16, P1, R16, R5, RZ ;  /* 0x0000000510107210 */ /* 0x000fc40007f3e0ff */
[----:B------:R-:W-:Y:S01]  /*5f4e0*/  IADD3 R14, P2, R14, R5, RZ ;  /* 0x000000050e0e7210 */ /* 0x000fe20007f5e0ff */
[----:B-1----:R-:W-:Y:S02]  /*5f4f0*/  IMAD.MOV.U32 R10, RZ, RZ, R18 ;  /* 0x000000ffff0a7224 */ /* 0x002fe400078e0012 */
[----:B------:R-:W3:Y:S01]  /*5f500*/  LDL.LU R18, [R1+0x17a0] ;  /* 0x0017a00001127983 */ /* 0x000ee20000300800 */
[----:B------:R-:W-:-:S03]  /*5f510*/  IMAD.X R17, R17, 0x1, R0, P1 ;  /* 0x0000000111117824 */ /* 0x000fc600008e0600 */
[----:B------:R1:W-:Y:S01]  /*5f520*/  STL [R1+0x15e0], R16 ;  /* 0x0015e01001007387 */ /* 0x0003e20000100800 */
[----:B------:R-:W-:-:S03]  /*5f530*/  IMAD.X R15, R15, 0x1, R0, P2 ;  /* 0x000000010f0f7824 */ /* 0x000fc600010e0600 */
[----:B------:R-:W-:Y:S01]  /*5f540*/  STL [R1+0x15dc], R17 ;  /* 0x0015dc1101007387 */ /* 0x000fe20000100800 */
[----:B------:R-:W-:-:S03]  /*5f550*/  IMAD.MOV.U32 R11, RZ, RZ, R19 ;  /* 0x000000ffff0b7224 */ /* 0x000fc600078e0013 */
[----:B------:R1:W-:Y:S04]  /*5f560*/  STL [R1+0x1620], R14 ;  /* 0x0016200e01007387 */ /* 0x0003e80000100800 */
[----:B------:R-:W3:Y:S04]  /*5f570*/  LDL.LU R21, [R1+0x175c] ;  /* 0x00175c0001157983 */ /* 0x000ee80000300800 */
[----:B------:R2:W-:Y:S04]  /*5f580*/  STL [R1+0x161c], R15 ;  /* 0x00161c0f01007387 */ /* 0x0005e80000100800 */
[----:B----4-:R-:W4:Y:S04]  /*5f590*/  LDL.LU R19, [R1+0x179c] ;  /* 0x00179c0001137983 */ /* 0x010f280000300800 */
[----:B------:R1:W-:Y:S02]  /*5f5a0*/  LDGSTS.E [R4+0x20000], desc[UR60][R10.64], P0 ;  /* 0x200000000a047fae */ /* 0x0003e4000812187c */
[----:B-1----:R-:W-:-:S02]  /*5f5b0*/  IMAD.MOV.U32 R10, RZ, RZ, R16 ;  /* 0x000000ffff0a7224 */ /* 0x002fc400078e0010 */
[----:B------:R-:W-:Y:S01]  /*5f5c0*/  IMAD.MOV.U32 R11, RZ, RZ, R17 ;  /* 0x000000ffff0b7224 */ /* 0x000fe200078e0011 */
[----:B------:R-:W4:Y:S04]  /*5f5d0*/  LDL.LU R16, [R1+0x17e0] ;  /* 0x0017e00001107983 */ /* 0x000f280000300800 */
[----:B------:R1:W-:Y:S02]  /*5f5e0*/  LDGSTS.E [R4+0x20400], desc[UR60][R10.64], P0 ;  /* 0x204000000a047fae */ /* 0x0003e4000812187c */
[----:B-1----:R-:W-:Y:S02]  /*5f5f0*/  MOV R10, R14 ;  /* 0x0000000e000a7202 */ /* 0x002fe40000000f00 */
[----:B------:R-:W4:Y:S01]  /*5f600*/  LDL.LU R14, [R1+0x17e8] ;  /* 0x0017e800010e7983 */ /* 0x000f220000300800 */
[----:B------:R-:W-:-:S05]  /*5f610*/  IMAD.MOV.U32 R11, RZ, RZ, R15 ;  /* 0x000000ffff0b7224 */ /* 0x000fca00078e000f */
[----:B------:R1:W-:Y:S01]  /*5f620*/  LDGSTS.E [R4+0x20800], desc[UR60][R10.64], P0 ;  /* 0x208000000a047fae */ /* 0x0003e2000812187c */
[----:B------:R-:W-:-:S05]  /*5f630*/  IADD3 R8, P1, R8, R5, RZ ;  /* 0x0000000508087210 */ /* 0x000fca0007f3e0ff */
[----:B------:R-:W-:Y:S01]  /*5f640*/  STL [R1+0x1660], R8 ;  /* 0x0016600801007387 */ /* 0x000fe20000100800 */
[----:B------:R-:W-:Y:S01]  /*5f650*/  IADD3 R3, P2, R3, R5, RZ ;  /* 0x0000000503037210 */ /* 0x000fe20007f5e0ff */
[----:B--2---:R-:W-:-:S04]  /*5f660*/  IMAD.X R13, R13, 0x1, R0, P1 ;  /* 0x000000010d0d7824 */ /* 0x004fc800008e0600 */
[----:B------:R-:W-:Y:S01]  /*5f670*/  IMAD.X R6, R6, 0x1, R0, P2 ;  /* 0x0000000106067824 */ /* 0x000fe200010e0600 */
[----:B------:R2:W-:Y:S04]  /*5f680*/  STL [R1+0x165c], R13 ;  /* 0x00165c0d01007387 */ /* 0x0005e80000100800 */
[----:B------:R-:W-:Y:S04]  /*5f690*/  STL [R1+0x16a0], R3 ;  /* 0x0016a00301007387 */ /* 0x000fe80000100800 */
[----:B------:R-:W4:Y:S01]  /*5f6a0*/  LDL.LU R17, [R1+0x17dc] ;  /* 0x0017dc0001117983 */ /* 0x000f220000300800 */
[----:B-1----:R-:W-:-:S02]  /*5f6b0*/  IMAD.MOV.U32 R10, RZ, RZ, R8 ;  /* 0x000000ffff0a7224 */ /* 0x002fc400078e0008 */
[----:B------:R-:W-:Y:S01]  /*5f6c0*/  IMAD.MOV.U32 R11, RZ, RZ, R13 ;  /* 0x000000ffff0b7224 */ /* 0x000fe200078e000d */
[----:B------:R1:W-:Y:S04]  /*5f6d0*/  STL [R1+0x169c], R6 ;  /* 0x00169c0601007387 */ /* 0x0003e80000100800 */
[----:B------:R-:W4:Y:S04]  /*5f6e0*/  LDL.LU R15, [R1+0x17e4] ;  /* 0x0017e400010f7983 */ /* 0x000f280000300800 */
[----:B------:R1:W-:Y:S04]  /*5f6f0*/  LDGSTS.E [R4+0x20c00], desc[UR60][R10.64], P0 ;  /* 0x20c000000a047fae */ /* 0x0003e8000812187c */
[----:B--2---:R-:W2:Y:S04]  /*5f700*/  LDL.LU R13, [R1+0x17ec] ;  /* 0x0017ec00010d7983 */ /* 0x004ea80000300800 */
[----:B------:R-:W2:Y:S01]  /*5f710*/  LDL.LU R8, [R1+0x17f0] ;  /* 0x0017f00001087983 */ /* 0x000ea20000300800 */
[----:B-1----:R-:W-:-:S02]  /*5f720*/  IMAD.MOV.U32 R11, RZ, RZ, R6 ;  /* 0x000000ffff0b7224 */ /* 0x002fc400078e0006 */
[----:B------:R-:W-:Y:S01]  /*5f730*/  IMAD.MOV.U32 R10, RZ, RZ, R3 ;  /* 0x000000ffff0a7224 */ /* 0x000fe200078e0003 */
[----:B------:R-:W2:Y:S04]  /*5f740*/  LDL.LU R6, [R1+0x17f4] ;  /* 0x0017f40001067983 */ /* 0x000ea80000300800 */
[----:B------:R-:W2:Y:S04]  /*5f750*/  LDL.LU R3, [R1+0x17f8] ;  /* 0x0017f80001037983 */ /* 0x000ea80000300800 */
[----:B------:R1:W-:Y:S01]  /*5f760*/  LDGSTS.E [R4+0x21000], desc[UR60][R10.64], P0 ;  /* 0x210000000a047fae */ /* 0x0003e2000812187c */
[----:B------:R-:W-:-:S04]  /*5f770*/  IADD3 R152, P1, R152, R5, RZ ;  /* 0x0000000598987210 */ /* 0x000fc80007f3e0ff */
[----:B------:R-:W-:Y:S02]  /*5f780*/  IADD3.X R153, R153, R0, RZ, P1, !PT ;  /* 0x0000000099997210 */ /* 0x000fe40000ffe4ff */
[-C--:B------:R-:W-:Y:S01]  /*5f790*/  IADD3 R22, P2, R22, R5.reuse, RZ ;  /* 0x0000000516167210 */ /* 0x080fe20007f5e0ff */
[----:B------:R-:W-:Y:S04]  /*5f7a0*/  STL [R1+0x16e0], R152 ;  /* 0x0016e09801007387 */ /* 0x000fe80000100800 */
[----:B------:R-:W-:Y:S01]  /*5f7b0*/  IMAD.X R23, R23, 0x1, R0, P2 ;  /* 0x0000000117177824 */ /* 0x000fe200010e0600 */
[-C--:B---3--:R-:W-:Y:S01]  /*5f7c0*/  IADD3 R20, P1, R20, R5.reuse, RZ ;  /* 0x0000000514147210 */ /* 0x088fe20007f3e0ff */
[----:B------:R-:W-:Y:S04]  /*5f7d0*/  STL [R1+0x16dc], R153 ;  /* 0x0016dc9901007387 */ /* 0x000fe80000100800 */
[----:B------:R-:W-:Y:S01]  /*5f7e0*/  STL [R1+0x1720], R22 ;  /* 0x0017201601007387 */ /* 0x000fe20000100800 */
[----:B------:R-:W-:-:S03]  /*5f7f0*/  IADD3 R18, P2, R18, R5, RZ ;  /* 0x0000000512127210 */ /* 0x000fc60007f5e0ff */
[----:B------:R3:W-:Y:S01]  /*5f800*/  STL [R1+0x171c], R23 ;  /* 0x00171c1701007387 */ /* 0x0007e20000100800 */
[----:B-1----:R-:W-:-:S03]  /*5f810*/  IMAD.MOV.U32 R10, RZ, RZ, R152 ;  /* 0x000000ffff0a7224 */ /* 0x002fc600078e0098 */
[----:B------:R-:W-:Y:S01]  /*5f820*/  STL [R1+0x1760], R20 ;  /* 0x0017601401007387 */ /* 0x000fe20000100800 */
[----:B------:R-:W-:-:S05]  /*5f830*/  IMAD.MOV.U32 R11, RZ, RZ, R153 ;  /* 0x000000ffff0b7224 */ /* 0x000fca00078e0099 */
[----:B------:R1:W-:Y:S01]  /*5f840*/  LDGSTS.E [R4+0x21400], desc[UR60][R10.64], P0 ;  /* 0x214000000a047fae */ /* 0x0003e2000812187c */
[----:B------:R-:W-:-:S05]  /*5f850*/  IMAD.X R21, R21, 0x1, R0, P1 ;  /* 0x0000000115157824 */ /* 0x000fca00008e0600 */
[----:B------:R-:W-:Y:S01]  /*5f860*/  STL [R1+0x175c], R21 ;  /* 0x00175c1501007387 */ /* 0x000fe20000100800 */
[----:B----4-:R-:W-:-:S03]  /*5f870*/  IMAD.X R19, R19, 0x1, R0, P2 ;  /* 0x0000000113137824 */ /* 0x010fc600010e0600 */
[----:B------:R-:W-:Y:S04]  /*5f880*/  STL [R1+0x17a0], R18 ;  /* 0x0017a01201007387 */ /* 0x000fe80000100800 */
[----:B------:R-:W-:Y:S04]  /*5f890*/  STL [R1+0x179c], R19 ;  /* 0x00179c1301007387 */ /* 0x000fe80000100800 */
[----:B------:R-:W4:Y:S01]  /*5f8a0*/  LDL.LU.64 R158, [R1+0x8f0] ;  /* 0x0008f000019e7983 */ /* 0x000f220000300a00 */
[----:B-1----:R-:W-:Y:S02]  /*5f8b0*/  IMAD.MOV.U32 R10, RZ, RZ, R22 ;  /* 0x000000ffff0a7224 */ /* 0x002fe400078e0016 */
[----:B------:R-:W-:-:S02]  /*5f8c0*/  IMAD.MOV.U32 R11, RZ, RZ, R23 ;  /* 0x000000ffff0b7224 */ /* 0x000fc400078e0017 */
[----:B---3--:R-:W3:Y:S04]  /*5f8d0*/  LDL.LU.64 R22, [R1+0x980] ;  /* 0x0009800001167983 */ /* 0x008ee80000300a00 */
[----:B------:R-:W3:Y:S04]  /*5f8e0*/  LDL.LU.64 R154, [R1+0x978] ;  /* 0x00097800019a7983 */ /* 0x000ee80000300a00 */
[----:B------:R-:W3:Y:S04]  /*5f8f0*/  LDL.LU.64 R152, [R1+0x970] ;  /* 0x0009700001987983 */ /* 0x000ee80000300a00 */
[----:B------:R1:W-:Y:S01]  /*5f900*/  LDGSTS.E [R4+0x21800], desc[UR60][R10.64], P0 ;  /* 0x218000000a047fae */ /* 0x0003e2000812187c */
[----:B------:R-:W-:-:S02]  /*5f910*/  IADD3 R16, P1, R16, R5, RZ ;  /* 0x0000000510107210 */ /* 0x000fc40007f3e0ff */
[----:B-1----:R-:W-:Y:S01]  /*5f920*/  MOV R10, R20 ;  /* 0x00000014000a7202 */ /* 0x002fe20000000f00 */
[----:B------:R-:W-:Y:S01]  /*5f930*/  IMAD.MOV.U32 R11, RZ, RZ, R21 ;  /* 0x000000ffff0b7224 */ /* 0x000fe200078e0015 */
[----:B------:R-:W-:-:S04]  /*5f940*/  IADD3 R14, P2, R14, R5, RZ ;  /* 0x000000050e0e7210 */ /* 0x000fc80007f5e0ff */
[----:B------:R1:W-:Y:S02]  /*5f950*/  LDGSTS.E [R4+0x21c00], desc[UR60][R10.64], P0 ;  /* 0x21c000000a047fae */ /* 0x0003e4000812187c */
[----:B-1----:R-:W-:Y:S02]  /*5f960*/  IMAD.MOV.U32 R10, RZ, RZ, R18 ;  /* 0x000000ffff0a7224 */ /* 0x002fe400078e0012 */
[----:B------:R-:W-:Y:S01]  /*5f970*/  IMAD.MOV.U32 R11, RZ, RZ, R19 ;  /* 0x000000ffff0b7224 */ /* 0x000fe200078e0013 */
[----:B------:R-:W-:Y:S04]  /*5f980*/  STL [R1+0x17e0], R16 ;  /* 0x0017e01001007387 */ /* 0x000fe80000100800 */
[----:B------:R1:W-:Y:S02]  /*5f990*/  LDGSTS.E [R4+0x22000], desc[UR60][R10.64], P0 ;  /* 0x220000000a047fae */ /* 0x0003e4000812187c */
[----:B-1----:R-:W-:-:S02]  /*5f9a0*/  IMAD.MOV.U32 R10, RZ, RZ, R16 ;  /* 0x000000ffff0a7224 */ /* 0x002fc400078e0010 */
[----:B------:R-:W-:-:S04]  /*5f9b0*/  IMAD.X R17, R17, 0x1, R0, P1 ;  /* 0x0000000111117824 */ /* 0x000fc800008e0600 */
[----:B------:R-:W-:Y:S01]  /*5f9c0*/  IMAD.MOV.U32 R11, RZ, RZ, R17 ;  /* 0x000000ffff0b7224 */ /* 0x000fe200078e0011 */
[----:B------:R-:W-:Y:S01]  /*5f9d0*/  STL [R1+0x17dc], R17 ;  /* 0x0017dc1101007387 */ /* 0x000fe20000100800 */
[----:B------:R-:W-:-:S03]  /*5f9e0*/  IMAD.X R15, R15, 0x1, R0, P2 ;  /* 0x000000010f0f7824 */ /* 0x000fc600010e0600 */
[----:B------:R-:W-:Y:S04]  /*5f9f0*/  STL [R1+0x17e8], R14 ;  /* 0x0017e80e01007387 */ /* 0x000fe80000100800 */
[----:B------:R1:W-:Y:S04]  /*5fa00*/  LDGSTS.E [R4+0x22400], desc[UR60][R10.64], P0 ;  /* 0x224000000a047fae */ /* 0x0003e8000812187c */
[----:B------:R1:W-:Y:S01]  /*5fa10*/  STL [R1+0x17e4], R15 ;  /* 0x0017e40f01007387 */ /* 0x0003e20000100800 */
[----:B--2---:R-:W-:Y:S02]  /*5fa20*/  IADD3 R8, P1, R8, R5, RZ ;  /* 0x0000000508087210 */ /* 0x004fe40007f3e0ff */
[----:B-1----:R-:W-:Y:S01]  /*5fa30*/  MOV R10, R14 ;  /* 0x0000000e000a7202 */ /* 0x002fe20000000f00 */
[----:B------:R-:W-:-:S02]  /*5fa40*/  IMAD.MOV.U32 R11, RZ, RZ, R15 ;  /* 0x000000ffff0b7224 */ /* 0x000fc400078e000f */
[----:B------:R-:W2:Y:S01]  /*5fa50*/  LDL.LU.64 R14, [R1+0x968] ;  /* 0x00096800010e7983 */ /* 0x000ea20000300a00 */
[----:B------:R-:W-:Y:S01]  /*5fa60*/  IADD3 R3, P2, R3, R5, RZ ;  /* 0x0000000503037210 */ /* 0x000fe20007f5e0ff */
[--C-:B------:R-:W-:Y:S02]  /*5fa70*/  IMAD.X R13, R13, 0x1, R0.reuse, P1 ;  /* 0x000000010d0d7824 */ /* 0x100fe400008e0600 */
[----:B------:R-:W2:Y:S02]  /*5fa80*/  LDL.LU.64 R164, [R1+0x960] ;  /* 0x0009600001a47983 */ /* 0x000ea40000300a00 */
[----:B------:R-:W-:Y:S02]  /*5fa90*/  IMAD.X R6, R6, 0x1, R0, P2 ;  /* 0x0000000106067824 */ /* 0x000fe400010e0600 */
[----:B------:R-:W-:Y:S04]  /*5faa0*/  STL [R1+0x17f0], R8 ;  /* 0x0017f00801007387 */ /* 0x000fe80000100800 */
[----:B------:R-:W-:Y:S04]  /*5fab0*/  STL [R1+0x17ec], R13 ;  /* 0x0017ec0d01007387 */ /* 0x000fe80000100800 */
[----:B------:R1:W-:Y:S04]  /*5fac0*/  STL [R1+0x17f8], R3 ;  /* 0x0017f80301007387 */ /* 0x0003e80000100800 */
[----:B------:R2:W-:Y:S04]  /*5fad0*/  STL [R1+0x17f4], R6 ;  /* 0x0017f40601007387 */ /* 0x0005e80000100800 */
[----:B------:R-:W2:Y:S04]  /*5fae0*/  LDL.LU.64 R16, [R1+0x958] ;  /* 0x0009580001107983 */ /* 0x000ea80000300a00 */
[----:B------:R-:W2:Y:S04]  /*5faf0*/  LDL.LU.64 R166, [R1+0x950] ;  /* 0x0009500001a67983 */ /* 0x000ea80000300a00 */
[----:B------:R-:W2:Y:S04]  /*5fb00*/  LDL.LU.64 R18, [R1+0x948] ;  /* 0x0009480001127983 */ /* 0x000ea80000300a00 */
[----:B------:R-:W2:Y:S04]  /*5fb10*/  LDL.LU.64 R168, [R1+0x940] ;  /* 0x0009400001a87983 */ /* 0x000ea80000300a00 */
[----:B------:R1:W-:Y:S04]  /*5fb20*/  LDGSTS.E [R4+0x22800], desc[UR60][R10.64], P0 ;  /* 0x228000000a047fae */ /* 0x0003e8000812187c */
[----:B------:R-:W2:Y:S04]  /*5fb30*/  LDL.LU.64 R20, [R1+0x938] ;  /* 0x0009380001147983 */ /* 0x000ea80000300a00 */
[----:B------:R-:W2:Y:S01]  /*5fb40*/  LDL.LU R172, [R1+0xda4] ;  /* 0x000da40001ac7983 */ /* 0x000ea20000300800 */
[----:B-1----:R-:W-:-:S03]  /*5fb50*/  IMAD.MOV.U32 R10, RZ, RZ, R8 ;  /* 0x000000ffff0a7224 */ /* 0x002fc600078e0008 */
[----:B------:R-:W2:Y:S01]  /*5fb60*/  LDL.LU R171, [R1+0xda8] ;  /* 0x000da80001ab7983 */ /* 0x000ea20000300800 */
[----:B------:R-:W-:-:S03]  /*5fb70*/  IMAD.MOV.U32 R11, RZ, RZ, R13 ;  /* 0x000000ffff0b7224 */ /* 0x000fc600078e000d */
[----:B------:R-:W2:Y:S04]  /*5fb80*/  LDL.LU.64 R176, [R1+0x930] ;  /* 0x0009300001b07983 */ /* 0x000ea80000300a00 */
[----:B------:R1:W-:Y:S01]  /*5fb90*/  LDGSTS.E [R4+0x22c00], desc[UR60][R10.64], P0 ;  /* 0x22c000000a047fae */ /* 0x0003e2000812187c */
[-C--:B----4-:R-:W-:Y:S01]  /*5fba0*/  IADD3 R157, P1, R158, R5.reuse, RZ ;  /* 0x000000059e9d7210 */ /* 0x090fe20007f3e0ff */
[----:B-1----:R-:W-:Y:S02]  /*5fbb0*/  IMAD.MOV.U32 R10, RZ, RZ, R3 ;  /* 0x000000ffff0a7224 */ /* 0x002fe400078e0003 */
[----:B------:R-:W-:Y:S01]  /*5fbc0*/  IMAD.MOV.U32 R11, RZ, RZ, R6 ;  /* 0x000000ffff0b7224 */ /* 0x000fe200078e0006 */
[----:B------:R-:W-:Y:S02]  /*5fbd0*/  IADD3.X R3, R159, R0, RZ, P1, !PT ;  /* 0x000000009f037210 */ /* 0x000fe40000ffe4ff */
[----:B---3--:R-:W-:-:S02]  /*5fbe0*/  IADD3 R158, P1, R22, R5, RZ ;  /* 0x00000005169e7210 */ /* 0x008fc40007f3e0ff */
[----:B------:R1:W-:Y:S03]  /*5fbf0*/  LDGSTS.E [R4+0x23000], desc[UR60][R10.64], P0 ;  /* 0x230000000a047fae */ /* 0x0003e6000812187c */
[--C-:B-1----:R-:W-:Y:S01]  /*5fc00*/  IMAD.X R10, R23, 0x1, R0.reuse, P1 ;  /* 0x00000001170a7824 */ /* 0x102fe200008e0600 */
[-C--:B------:R-:W-:Y:S01]  /*5fc10*/  IADD3 R159, P1, R154, R5.reuse, RZ ;  /* 0x000000059a9f7210 */ /* 0x080fe20007f3e0ff */
[----:B------:R-:W3:Y:S04]  /*5fc20*/  LDL.LU.64 R22, [R1+0x928] ;  /* 0x0009280001167983 */ /* 0x000ee80000300a00 */
[--C-:B------:R-:W-:Y:S01]  /*5fc30*/  IMAD.X R11, R155, 0x1, R0.reuse, P1 ;  /* 0x000000019b0b7824 */ /* 0x100fe200008e0600 */
[----:B------:R-:W-:Y:S01]  /*5fc40*/  IADD3 R160, P1, R152, R5, RZ ;  /* 0x0000000598a07210 */ /* 0x000fe20007f3e0ff */
[----:B------:R-:W4:Y:S04]  /*5fc50*/  LDL.LU.64 R182, [R1+0x920] ;  /* 0x0009200001b67983 */ /* 0x000f280000300a00 */
[----:B------:R-:W-:-:S02]  /*5fc60*/  IMAD.X R13, R153, 0x1, R0, P1 ;  /* 0x00000001990d7824 */ /* 0x000fc400008e0600 */
[----:B------:R-:W4:Y:S04]  /*5fc70*/  LDL.LU.64 R152, [R1+0x918] ;  /* 0x0009180001987983 */ /* 0x000f280000300a00 */
[----:B------:R-:W4:Y:S04]  /*5fc80*/  LDL.LU.64 R180, [R1+0x910] ;  /* 0x0009100001b47983 */ /* 0x000f280000300a00 */
[----:B------:R-:W4:Y:S04]  /*5fc90*/  LDL.LU.64 R154, [R1+0x908] ;  /* 0x00090800019a7983 */ /* 0x000f280000300a00 */
[----:B------:R-:W4:Y:S04]  /*5fca0*/  LDL.LU.64 R178, [R1+0x900] ;  /* 0x0009000001b27983 */ /* 0x000f280000300a00 */
[----:B------:R-:W4:Y:S01]  /*5fcb0*/  LDL.LU.64 R174, [R1+0x8f8] ;  /* 0x0008f80001ae7983 */ /* 0x000f220000300a00 */
[----:B------:R-:W-:Y:S01]  /*5fcc0*/  IMAD.MOV.U32 R226, RZ, RZ, R158 ;  /* 0x000000ffffe27224 */ /* 0x000fe200078e009e */
[----:B------:R-:W-:Y:S01]  /*5fcd0*/  MOV R227, R10 ;  /* 0x0000000a00e37202 */ /* 0x000fe20000000f00 */
[----:B------:R-:W-:-:S02]  /*5fce0*/  IMAD.MOV.U32 R222, RZ, RZ, R159 ;  /* 0x000000ffffde7224 */ /* 0x000fc400078e009f */
[----:B------:R-:W-:Y:S02]  /*5fcf0*/  IMAD.MOV.U32 R223, RZ, RZ, R11 ;  /* 0x000000ffffdf7224 */ /* 0x000fe400078e000b */
[----:B------:R-:W-:Y:S01]  /*5fd00*/  IMAD.MOV.U32 R218, RZ, RZ, R160 ;  /* 0x000000ffffda7224 */ /* 0x000fe200078e00a0 */
[----:B------:R-:W-:Y:S01]  /*5fd10*/  LDGSTS.E [R4+0x23400], desc[UR60][R226.64], P0 ;  /* 0x23400000e2047fae */ /* 0x000fe2000812187c */
[----:B------:R-:W-:-:S03]  /*5fd20*/  IMAD.MOV.U32 R219, RZ, RZ, R13 ;  /* 0x000000ffffdb7224 */ /* 0x000fc600078e000d */
[----:B------:R-:W-:Y:S04]  /*5fd30*/  LDGSTS.E [R4+0x23800], desc[UR60][R222.64], P0 ;  /* 0x23800000de047fae */ /* 0x000fe8000812187c */
[----:B------:R-:W-:Y:S01]  /*5fd40*/  LDGSTS.E [R4+0x23c00], desc[UR60][R218.64], P0 ;  /* 0x23c00000da047fae */ /* 0x000fe2000812187c */
[----:B--2---:R-:W-:-:S05]  /*5fd50*/  IADD3 R161, P1, R14, R5, RZ ;  /* 0x000000050ea17210 */ /* 0x004fca0007f3e0ff */
[----:B------:R-:W-:Y:S01]  /*5fd60*/  IMAD.X R14, R15, 0x1, R0, P1 ;  /* 0x000000010f0e7824 */ /* 0x000fe200008e0600 */
[----:B------:R-:W-:-:S05]  /*5fd70*/  IADD3 R162, P1, R164, R5, RZ ;  /* 0x00000005a4a27210 */ /* 0x000fca0007f3e0ff */
[----:B------:R-:W-:Y:S01]  /*5fd80*/  IMAD.X R15, R165, 0x1, R0, P1 ;  /* 0x00000001a50f7824 */ /* 0x000fe200008e0600 */
[----:B------:R-:W-:-:S05]  /*5fd90*/  IADD3 R163, P1, R16, R5, RZ ;  /* 0x0000000510a37210 */ /* 0x000fca0007f3e0ff */
[----:B------:R-:W-:Y:S01]  /*5fda0*/  IMAD.X R16, R17, 0x1, R0, P1 ;  /* 0x0000000111107824 */ /* 0x000fe200008e0600 */
[----:B------:R-:W-:-:S05]  /*5fdb0*/  IADD3 R164, P1, R166, R5, RZ ;  /* 0x00000005a6a47210 */ /* 0x000fca0007f3e0ff */
[----:B------:R-:W-:Y:S01]  /*5fdc0*/  IMAD.X R17, R167, 0x1, R0, P1 ;  /* 0x00000001a7117824 */ /* 0x000fe200008e0600 */
[----:B------:R-:W-:-:S04]  /*5fdd0*/  IADD3 R165, P1, R18, R5, RZ ;  /* 0x0000000512a57210 */ /* 0x000fc80007f3e0ff */
[----:B------:R-:W-:Y:S02]  /*5fde0*/  IADD3.X R18, R19, R0, RZ, P1, !PT ;  /* 0x0000000013127210 */ /* 0x000fe40000ffe4ff */
[----:B------:R-:W-:-:S05]  /*5fdf0*/  IADD3 R166, P1, R168, R5, RZ ;  /* 0x00000005a8a67210 */ /* 0x000fca0007f3e0ff */
[----:B------:R-:W-:Y:S01]  /*5fe00*/  IMAD.X R19, R169, 0x1, R0, P1 ;  /* 0x00000001a9137824 */ /* 0x000fe200008e0600 */
[----:B------:R-:W-:-:S05]  /*5fe10*/  IADD3 R167, P1, R20, R5, RZ ;  /* 0x0000000514a77210 */ /* 0x000fca0007f3e0ff */
[----:B------:R-:W-:Y:S01]  /*5fe20*/  IMAD.X R20, R21, 0x1, R0, P1 ;  /* 0x0000000115147824 */ /* 0x000fe200008e0600 */
[----:B------:R-:W-:-:S05]  /*5fe30*/  IADD3 R168, P1, R176, R5, RZ ;  /* 0x00000005b0a87210 */ /* 0x000fca0007f3e0ff */
[----:B------:R-:W-:Y:S01]  /*5fe40*/  IMAD.X R21, R177, 0x1, R0, P1 ;  /* 0x00000001b1157824 */ /* 0x000fe200008e0600 */
[----:B---3--:R-:W-:-:S05]  /*5fe50*/  IADD3 R169, P1, R22, R5, RZ ;  /* 0x0000000516a97210 */ /* 0x008fca0007f3e0ff */
[----:B------:R-:W-:Y:S01]  /*5fe60*/  IMAD.X R22, R23, 0x1, R0, P1 ;  /* 0x0000000117167824 */ /* 0x000fe200008e0600 */
[----:B----4-:R-:W-:-:S05]  /*5fe70*/  IADD3 R176, P1, R182, R5, RZ ;  /* 0x00000005b6b07210 */ /* 0x010fca0007f3e0ff */
[----:B------:R-:W-:Y:S01]  /*5fe80*/  IMAD.X R23, R183, 0x1, R0, P1 ;  /* 0x00000001b7177824 */ /* 0x000fe200008e0600 */
[----:B------:R-:W-:-:S05]  /*5fe90*/  IADD3 R177, P1, R152, R5, RZ ;  /* 0x0000000598b17210 */ /* 0x000fca0007f3e0ff */
[----:B------:R-:W-:Y:S01]  /*5fea0*/  IMAD.X R152, R153, 0x1, R0, P1 ;  /* 0x0000000199987824 */ /* 0x000fe200008e0600 */
[----:B------:R-:W-:-:S05]  /*5feb0*/  IADD3 R189, P1, R180, R5, RZ ;  /* 0x00000005b4bd7210 */ /* 0x000fca0007f3e0ff */
[----:B------:R-:W-:Y:S01]  /*5fec0*/  IMAD.X R153, R181, 0x1, R0, P1 ;  /* 0x00000001b5997824 */ /* 0x000fe200008e0600 */
[----:B------:R-:W-:-:S04]  /*5fed0*/  IADD3 R173, P1, R154, R5, RZ ;  /* 0x000000059aad7210 */ /* 0x000fc80007f3e0ff */
[----:B------:R-:W-:Y:S02]  /*5fee0*/  IADD3.X R154, R155, R0, RZ, P1, !PT ;  /* 0x000000009b9a7210 */ /* 0x000fe40000ffe4ff */
[-C--:B------:R-:W-:Y:S02]  /*5fef0*/  IADD3 R8, P1, R178, R5.reuse, RZ ;  /* 0x00000005b2087210 */ /* 0x080fe40007f3e0ff */
[----:B------:R-:W-:-:S03]  /*5ff00*/  IADD3 R6, P2, R174, R5, RZ ;  /* 0x00000005ae067210 */ /* 0x000fc60007f5e0ff */
[--C-:B------:R-:W-:Y:S01]  /*5ff10*/  IMAD.X R155, R179, 0x1, R0.reuse, P1 ;  /* 0x00000001b39b7824 */ /* 0x100fe200008e0600 */
[----:B------:R-:W-:Y:S01]  /*5ff20*/  IADD3 R171, P1, R171, R5, RZ ;  /* 0x00000005abab7210 */ /* 0x000fe20007f3e0ff */
[--C-:B------:R-:W-:Y:S02]  /*5ff30*/  IMAD.X R156, R175, 0x1, R0.reuse, P2 ;  /* 0x00000001af9c7824 */ /* 0x100fe400010e0600 */
[----:B------:R-:W-:Y:S02]  /*5ff40*/  IMAD.MOV.U32 R174, RZ, RZ, R157 ;  /* 0x000000ffffae7224 */ /* 0x000fe400078e009d */
[----:B------:R-:W-:Y:S02]  /*5ff50*/  IMAD.X R172, R172, 0x1, R0, P1 ;  /* 0x00000001acac7824 */ /* 0x000fe400008e0600 */
[----:B------:R-:W-:Y:S01]  /*5ff60*/  IMAD.MOV.U32 R175, RZ, RZ, R3 ;  /* 0x000000ffffaf7224 */ /* 0x000fe200078e0003 */
[----:B------:R-:W-:Y:S01]  /*5ff70*/  STL [R1+0xda8], R171 ;  /* 0x000da8ab01007387 */ /* 0x000fe20000100800 */
[----:B------:R-:W-:Y:S01]  /*5ff80*/  IMAD.MOV.U32 R214, RZ, RZ, R161 ;  /* 0x000000ffffd67224 */ /* 0x000fe200078e00a1 */
[----:B------:R-:W-:Y:S01]  /*5ff90*/  MOV R211, R15 ;  /* 0x0000000f00d37202 */ /* 0x000fe20000000f00 */
[----:B------:R-:W-:Y:S01]  /*5ffa0*/  IMAD.MOV.U32 R215, RZ, RZ, R14 ;  /* 0x000000ffffd77224 */ /* 0x000fe200078e000e */
[----:B------:R-:W-:Y:S01]  /*5ffb0*/  STL [R1+0xda4], R172 ;  /* 0x000da4ac01007387 */ /* 0x000fe20000100800 */
[----:B------:R-:W-:-:S02]  /*5ffc0*/  IMAD.MOV.U32 R210, RZ, RZ, R162 ;  /* 0x000000ffffd27224 */ /* 0x000fc400078e00a2 */
[----:B------:R-:W-:Y:S01]  /*5ffd0*/  IMAD.MOV.U32 R206, RZ, RZ, R163 ;  /* 0x000000ffffce7224 */ /* 0x000fe200078e00a3 */
[----:B------:R-:W-:Y:S01]  /*5ffe0*/  STL.64 [R1+0x8f0], R174 ;  /* 0x0008f0ae01007387 */ /* 0x000fe20000100a00 */
[----:B------:R-:W-:Y:S02]  /*5fff0*/  IMAD.MOV.U32 R207, RZ, RZ, R16 ;  /* 0x000000ffffcf7224 */ /* 0x000fe400078e0010 */
[----:B------:R-:W-:Y:S01]  /*60000*/  IMAD.MOV.U32 R202, RZ, RZ, R164 ;  /* 0x000000ffffca7224 */ /* 0x000fe200078e00a4 */
[----:B------:R-:W-:Y:S01]  /*60010*/  STL.64 [R1+0x980], R226 ;  /* 0x000980e201007387 */ /* 0x000fe20000100a00 */
[----:B------:R-:W-:Y:S01]  /*60020*/  IMAD.MOV.U32 R203, RZ, RZ, R17 ;  /* 0x000000ffffcb7224 */ /* 0x000fe200078e0011 */
[----:B------:R-:W-:Y:S01]  /*60030*/  MOV R185, R19 ;  /* 0x0000001300b97202 */ /* 0x000fe20000000f00 */
[----:B------:R-:W-:Y:S01]  /*60040*/  IMAD.MOV.U32 R186, RZ, RZ, R165 ;  /* 0x000000ffffba7224 */ /* 0x000fe200078e00a5 */
[----:B------:R-:W-:Y:S01]  /*60050*/  STL.64 [R1+0x978], R222 ;  /* 0x000978de01007387 */ /* 0x000fe20000100a00 */
[----:B------:R-:W-:-:S02]  /*60060*/  IMAD.MOV.U32 R187, RZ, RZ, R18 ;  /* 0x000000ffffbb7224 */ /* 0x000fc400078e0012 */
[----:B------:R-:W-:Y:S01]  /*60070*/  IMAD.MOV.U32 R3, RZ, RZ, R177 ;  /* 0x000000ffff037224 */ /* 0x000fe200078e00b1 */
[----:B------:R-:W-:Y:S01]  /*60080*/  STL.64 [R1+0x970], R218 ;  /* 0x000970da01007387 */ /* 0x000fe20000100a00 */
[----:B------:R-:W-:Y:S02]  /*60090*/  IMAD.MOV.U32 R184, RZ, RZ, R166 ;  /* 0x000000ffffb87224 */ /* 0x000fe400078e00a6 */
[----:B------:R-:W-:Y:S01]  /*600a0*/  IMAD.MOV.U32 R182, RZ, RZ, R167 ;  /* 0x000000ffffb67224 */ /* 0x000fe200078e00a7 */
[----:B------:R-:W-:Y:S01]  /*600b0*/  STL.64 [R1+0x968], R214 ;  /* 0x000968d601007387 */ /* 0x000fe20000100a00 */
[----:B------:R-:W-:Y:S02]  /*600c0*/  IMAD.MOV.U32 R183, RZ, RZ, R20 ;  /* 0x000000ffffb77224 */ /* 0x000fe400078e0014 */
[----:B------:R-:W-:Y:S01]  /*600d0*/  IMAD.MOV.U32 R180, RZ, RZ, R168 ;  /* 0x000000ffffb47224 */ /* 0x000fe200078e00a8 */
[----:B------:R-:W-:Y:S01]  /*600e0*/  STL.64 [R1+0x960], R210 ;  /* 0x000960d201007387 */ /* 0x000fe20000100a00 */
[----:B------:R-:W-:-:S02]  /*600f0*/  IMAD.MOV.U32 R181, RZ, RZ, R21 ;  /* 0x000000ffffb57224 */ /* 0x000fc400078e0015 */
[----:B------:R-:W-:Y:S01]  /*60100*/  IMAD.MOV.U32 R178, RZ, RZ, R169 ;  /* 0x000000ffffb27224 */ /* 0x000fe200078e00a9 */
[----:B------:R-:W-:Y:S01]  /*60110*/  STL.64 [R1+0x958], R206 ;  /* 0x000958ce01007387 */ /* 0x000fe20000100a00 */
[----:B------:R-:W-:Y:S01]  /*60120*/  IMAD.MOV.U32 R179, RZ, RZ, R22 ;  /* 0x000000ffffb37224 */ /* 0x000fe200078e0016 */
[----:B------:R-:W-:Y:S01]  /*60130*/  MOV R160, R3 ;  /* 0x0000000300a07202 */ /* 0x000fe20000000f00 */
[----:B------:R-:W-:Y:S01]  /*60140*/  IMAD.MOV.U32 R177, RZ, RZ, R23 ;  /* 0x000000ffffb17224 */ /* 0x000fe200078e0017 */
[----:B------:R-:W-:Y:S01]  /*60150*/  STL.64 [R1+0x950], R202 ;  /* 0x000950ca01007387 */ /* 0x000fe20000100a00 */
[----:B------:R-:W-:-:S03]  /*60160*/  IMAD.MOV.U32 R161, RZ, RZ, R152 ;  /* 0x000000ffffa17224 */ /* 0x000fc600078e0098 */
[----:B------:R-:W-:Y:S01]  /*60170*/  STL.64 [R1+0x948], R186 ;  /* 0x000948ba01007387 */ /* 0x000fe20000100a00 */
[----:B------:R-:W-:Y:S02]  /*60180*/  IMAD.MOV.U32 R158, RZ, RZ, R189 ;  /* 0x000000ffff9e7224 */ /* 0x000fe400078e00bd */
        /* <DEDUP_REMOVED lines=9> */
[----:B------:R-:W-:-:S03]  /*60220*/  IMAD.MOV.U32 R11, RZ, RZ, R156 ;  /* 0x000000ffff0b7224 */ /* 0x000fc600078e009c */
[----:B------:R-:W-:Y:S04]  /*60230*/  STL.64 [R1+0x928], R178 ;  /* 0x000928b201007387 */ /* 0x000fe80000100a00 */
[----:B------:R-:W-:Y:S04]  /*60240*/  STL.64 [R1+0x920], R176 ;  /* 0x000920b001007387 */ /* 0x000fe80000100a00 */
[----:B------:R-:W-:Y:S04]  /*60250*/  STL.64 [R1+0x918], R160 ;  /* 0x000918a001007387 */ /* 0x000fe80000100a00 */
[----:B------:R-:W-:Y:S04]  /*60260*/  STL.64 [R1+0x910], R158 ;  /* 0x0009109e01007387 */ /* 0x000fe80000100a00 */
[----:B------:R-:W-:Y:S04]  /*60270*/  STL.64 [R1+0x908], R18 ;  /* 0x0009081201007387 */ /* 0x000fe80000100a00 */
[----:B------:R1:W-:Y:S04]  /*60280*/  STL.64 [R1+0x900], R14 ;  /* 0x0009000e01007387 */ /* 0x0003e80000100a00 */
[----:B------:R2:W-:Y:S04]  /*60290*/  STL.64 [R1+0x8f8], R10 ;  /* 0x0008f80a01007387 */ /* 0x0005e80000100a00 */
[----:B------:R-:W3:Y:S04]  /*602a0*/  LDL.LU R6, [R1+0xde8] ;  /* 0x000de80001067983 */ /* 0x000ee80000300800 */
[----:B------:R-:W4:Y:S04]  /*602b0*/  LDL.LU R22, [R1+0xe28] ;  /* 0x000e280001167983 */ /* 0x000f280000300800 */
[----:B------:R-:W4:Y:S04]  /*602c0*/  LDL.LU R21, [R1+0xde4] ;  /* 0x000de40001157983 */ /* 0x000f280000300800 */
[----:B------:R-:W4:Y:S04]  /*602d0*/  LDL.LU R23, [R1+0xe24] ;  /* 0x000e240001177983 */ /* 0x000f280000300800 */
[----:B------:R-:W4:Y:S04]  /*602e0*/  LDL.LU R8, [R1+0xe68] ;  /* 0x000e680001087983 */ /* 0x000f280000300800 */
[----:B------:R-:W4:Y:S04]  /*602f0*/  LDL.LU R13, [R1+0xea8] ;  /* 0x000ea800010d7983 */ /* 0x000f280000300800 */
[----:B------:R-:W4:Y:S04]  /*60300*/  LDL.LU R16, [R1+0xe64] ;  /* 0x000e640001107983 */ /* 0x000f280000300800 */
[----:B------:R-:W4:Y:S04]  /*60310*/  LDL.LU R17, [R1+0xea4] ;  /* 0x000ea40001117983 */ /* 0x000f280000300800 */
        /* <DEDUP_REMOVED lines=14> */
[----:B------:R-:W-:-:S03]  /*60400*/  LOP3.LUT R3, R7, 0x10, RZ, 0x3c, !PT ;  /* 0x0000001007037812 */ /* 0x000fc600078e3cff */
[----:B------:R2:W-:Y:S04]  /*60410*/  LDGSTS.E [R4+0x27800], desc[UR60][R10.64], P0 ;  /* 0x278000000a047fae */ /* 0x0005e8000812187c */
[----:B-1----:R-:W4:Y:S04]  /*60420*/  LDL.LU R14, [R1+0xee8] ;  /* 0x000ee800010e7983 */ /* 0x002f280000300800 */
[----:B------:R-:W4:Y:S04]  /*60430*/  LDL.LU R19, [R1+0xf28] ;  /* 0x000f280001137983 */ /* 0x000f280000300800 */
[----:B------:R-:W4:Y:S04]  /*60440*/  LDL.LU R18, [R1+0xee4] ;  /* 0x000ee40001127983 */ /* 0x000f280000300800 */
[----:B------:R-:W4:Y:S01]  /*60450*/  LDL.LU R20, [R1+0xf24] ;  /* 0x000f240001147983 */ /* 0x000f220000300800 */
[----:B------:R-:W-:-:S02]  /*60460*/  IMAD.IADD R3, R3, 0x1, R12 ;  /* 0x0000000103037824 */ /* 0x000fc400078e020c */
[----:B--2---:R-:W-:Y:S01]  /*60470*/  IMAD.MOV.U32 R10, RZ, RZ, R171 ;  /* 0x000000ffff0a7224 */ /* 0x004fe200078e00ab */
[----:B------:R-:W-:Y:S01]  /*60480*/  LDGSTS.E [R4+0x27c00], desc[UR60][R174.64], P0 ;  /* 0x27c00000ae047fae */ /* 0x000fe2000812187c */
[----:B------:R-:W-:-:S03]  /*60490*/  IMAD.MOV.U32 R11, RZ, RZ, R172 ;  /* 0x000000ffff0b7224 */ /* 0x000fc600078e00ac */
[----:B------:R-:W2:Y:S04]  /*604a0*/  LDL.LU R15, [R1+0xf68] ;  /* 0x000f6800010f7983 */ /* 0x000ea80000300800 */
[----:B------:R1:W-:Y:S04]  /*604b0*/  LDGSTS.E [R3+0x80], desc[UR60][R10.64], P0 ;  /* 0x000800000a037fae */ /* 0x0003e8000812187c */
[----:B------:R-:W2:Y:S01]  /*604c0*/  LDL.LU R4, [R1+0xfa8] ;  /* 0x000fa80001047983 */ /* 0x000ea20000300800 */
[-C--:B---3--:R-:W-:Y:S02]  /*604d0*/  IADD3 R6, P1, R6, R5.reuse, RZ ;  /* 0x0000000506067210 */ /* 0x088fe40007f3e0ff */
[----:B----4-:R-:W-:-:S03]  /*604e0*/  IADD3 R22, P2, R22, R5, RZ ;  /* 0x0000000516167210 */ /* 0x010fc60007f5e0ff */
[----:B------:R-:W-:Y:S01]  /*604f0*/  IMAD.X R21, R21, 0x1, R0, P1 ;  /* 0x0000000115157824 */ /* 0x000fe200008e0600 */
[----:B------:R-:W-:Y:S01]  /*60500*/  STL [R1+0xde8], R6 ;  /* 0x000de80601007387 */ /* 0x000fe20000100800 */
[----:B-1----:R-:W-:Y:S02]  /*60510*/  IMAD.MOV.U32 R10, RZ, RZ, R6 ;  /* 0x000000ffff0a7224 */ /* 0x002fe400078e0006 */
[--C-:B------:R-:W-:Y:S01]  /*60520*/  IMAD.X R23, R23, 0x1, R0.reuse, P2 ;  /* 0x0000000117177824 */ /* 0x100fe200010e0600 */
[----:B------:R1:W-:Y:S01]  /*60530*/  STL [R1+0xde4], R21 ;  /* 0x000de41501007387 */ /* 0x0003e20000100800 */
[----:B------:R-:W-:Y:S02]  /*60540*/  MOV R11, R21 ;  /* 0x00000015000b7202 */ /* 0x000fe40000000f00 */
[-C--:B------:R-:W-:Y:S01]  /*60550*/  IADD3 R8, P1, R8, R5.reuse, RZ ;  /* 0x0000000508087210 */ /* 0x080fe20007f3e0ff */
[----:B------:R-:W-:Y:S04]  /*60560*/  STL [R1+0xe28], R22 ;  /* 0x000e281601007387 */ /* 0x000fe80000100800 */
[----:B------:R3:W-:Y:S04]  /*60570*/  LDGSTS.E [R3+0x480], desc[UR60][R10.64], P0 ;  /* 0x004800000a037fae */ /* 0x0007e8000812187c */
[----:B-1----:R-:W4:Y:S01]  /*60580*/  LDL.LU R21, [R1+0xf64] ;  /* 0x000f640001157983 */ /* 0x002f220000300800 */
[----:B------:R-:W-:Y:S01]  /*60590*/  IADD3 R13, P2, R13, R5, RZ ;  /* 0x000000050d0d7210 */ /* 0x000fe20007f5e0ff */
[----:B------:R-:W-:-:S02]  /*605a0*/  IMAD.X R16, R16, 0x1, R0, P1 ;  /* 0x0000000110107824 */ /* 0x000fc400008e0600 */
[----:B------:R-:W-:Y:S01]  /*605b0*/  STL [R1+0xe24], R23 ;  /* 0x000e241701007387 */ /* 0x000fe20000100800 */
[----:B---3--:R-:W-:-:S03]  /*605c0*/  IMAD.MOV.U32 R10, RZ, RZ, R22 ;  /* 0x000000ffff0a7224 */ /* 0x008fc600078e0016 */
[----:B------:R-:W3:Y:S01]  /*605d0*/  LDL.LU R6, [R1+0xfa4] ;  /* 0x000fa40001067983 */ /* 0x000ee20000300800 */
[----:B------:R-:W-:Y:S02]  /*605e0*/  IMAD.MOV.U32 R11, RZ, RZ, R23 ;  /* 0x000000ffff0b7224 */ /* 0x000fe400078e0017 */
[----:B------:R-:W-:Y:S01]  /*605f0*/  IMAD.X R17, R17, 0x1, R0, P2 ;  /* 0x0000000111117824 */ /* 0x000fe200010e0600 */
[----:B------:R-:W-:Y:S04]  /*60600*/  STL [R1+0xe68], R8 ;  /* 0x000e680801007387 */ /* 0x000fe80000100800 */
[----:B------:R1:W-:Y:S04]  /*60610*/  LDGSTS.E [R3+0x880], desc[UR60][R10.64], P0 ;  /* 0x008800000a037fae */ /* 0x0003e8000812187c */
[----:B------:R1:W-:Y:S04]  /*60620*/  STL [R1+0xe64], R16 ;  /* 0x000e641001007387 */ /* 0x0003e80000100800 */
[----:B------:R-:W-:Y:S01]  /*60630*/  STL [R1+0xea8], R13 ;  /* 0x000ea80d01007387 */ /* 0x000fe20000100800 */
[----:B-1----:R-:W-:-:S02]  /*60640*/  IMAD.MOV.U32 R10, RZ, RZ, R8 ;  /* 0x000000ffff0a7224 */ /* 0x002fc400078e0008 */
[----:B------:R-:W-:Y:S02]  /*60650*/  IMAD.MOV.U32 R11, RZ, RZ, R16 ;  /* 0x000000ffff0b7224 */ /* 0x000fe400078e0010 */
[----:B------:R-:W3:Y:S04]  /*60660*/  LDL.LU R16, [R1+0xfe8] ;  /* 0x000fe80001107983 */ /* 0x000ee80000300800 */
[----:B------:R1:W-:Y:S04]  /*60670*/  STL [R1+0xea4], R17 ;  /* 0x000ea41101007387 */ /* 0x0003e80000100800 */
[----:B------:R1:W-:Y:S04]  /*60680*/  LDGSTS.E [R3+0xc80], desc[UR60][R10.64], P0 ;  /* 0x00c800000a037fae */ /* 0x0003e8000812187c */
[----:B------:R-:W3:Y:S01]  /*60690*/  LDL.LU R8, [R1+0x1028] ;  /* 0x0010280001087983 */ /* 0x000ee20000300800 */
[----:B-1----:R-:W-:-:S03]  /*606a0*/  MOV R11, R17 ;  /* 0x00000011000b7202 */ /* 0x002fc60000000f00 */
[----:B------:R-:W3:Y:S01]  /*606b0*/  LDL.LU R17, [R1+0xfe4] ;  /* 0x000fe40001117983 */ /* 0x000ee20000300800 */
[----:B------:R-:W-:-:S03]  /*606c0*/  IMAD.MOV.U32 R10, RZ, RZ, R13 ;  /* 0x000000ffff0a7224 */ /* 0x000fc600078e000d */
[----:B------:R-:W3:Y:S04]  /*606d0*/  LDL.LU R13, [R1+0x1024] ;  /* 0x00102400010d7983 */ /* 0x000ee80000300800 */
[----:B------:R1:W-:Y:S01]  /*606e0*/  LDGSTS.E [R3+0x1080], desc[UR60][R10.64], P0 ;  /* 0x010800000a037fae */ /* 0x0003e2000812187c */
[-C--:B------:R-:W-:Y:S02]  /*606f0*/  IADD3 R14, P1, R14, R5.reuse, RZ ;  /* 0x000000050e0e7210 */ /* 0x080fe40007f3e0ff */
[----:B------:R-:W-:-:S03]  /*60700*/  IADD3 R19, P2, R19, R5, RZ ;  /* 0x0000000513137210 */ /* 0x000fc60007f5e0ff */
[----:B------:R-:W-:Y:S01]  /*60710*/  IMAD.X R18, R18, 0x1, R0, P1 ;  /* 0x0000000112127824 */ /* 0x000fe200008e0600 */
[----:B------:R-:W-:Y:S01]  /*60720*/  STL [R1+0xee8], R14 ;  /* 0x000ee80e01007387 */ /* 0x000fe20000100800 */
[----:B-1----:R-:W-:Y:S02]  /*60730*/  IMAD.MOV.U32 R10, RZ, RZ, R14 ;  /* 0x000000ffff0a7224 */ /* 0x002fe400078e000e */
[----:B------:R-:W-:Y:S01]  /*60740*/  IMAD.X R20, R20, 0x1, R0, P2 ;  /* 0x0000000114147824 */ /* 0x000fe200010e0600 */
[----:B------:R1:W-:Y:S01]  /*60750*/  STL [R1+0xee4], R18 ;  /* 0x000ee41201007387 */ /* 0x0003e20000100800 */
[----:B------:R-:W-:-:S03]  /*60760*/  IMAD.MOV.U32 R11, RZ, RZ, R18 ;  /* 0x000000ffff0b7224 */ /* 0x000fc600078e0012 */
[----:B------:R-:W-:Y:S04]  /*60770*/  STL [R1+0xf28], R19 ;  /* 0x000f281301007387 */ /* 0x000fe80000100800 */
[----:B------:R2:W-:Y:S04]  /*60780*/  LDGSTS.E [R3+0x1480], desc[UR60][R10.64], P0 ;  /* 0x014800000a037fae */ /* 0x0005e8000812187c */
[----:B-1----:R-:W3:Y:S04]  /*60790*/  LDL.LU R18, [R1+0x1068] ;  /* 0x0010680001127983 */ /* 0x002ee80000300800 */
[----:B------:R1:W-:Y:S04]  /*607a0*/  STL [R1+0xf24], R20 ;  /* 0x000f241401007387 */ /* 0x0003e80000100800 */
[----:B------:R-:W3:Y:S01]  /*607b0*/  LDL.LU R14, [R1+0x10a8] ;  /* 0x0010a800010e7983 */ /* 0x000ee20000300800 */
[----:B--2---:R-:W-:-:S03]  /*607c0*/  IMAD.MOV.U32 R11, RZ, RZ, R20 ;  /* 0x000000ffff0b7224 */ /* 0x004fc600078e0014 */
[----:B-1----:R-:W2:Y:S01]  /*607d0*/  LDL.LU R20, [R1+0x1064] ;  /* 0x0010640001147983 */ /* 0x002ea20000300800 */
[----:B------:R-:W-:-:S03]  /*607e0*/  IMAD.MOV.U32 R10, RZ, RZ, R19 ;  /* 0x000000ffff0a7224 */ /* 0x000fc600078e0013 */
[----:B------:R-:W2:Y:S01]  /*607f0*/  LDL.LU R19, [R1+0x10a4] ;  /* 0x0010a40001137983 */ /* 0x000ea20000300800 */
[-C--:B------:R-:W-:Y:S02]  /*60800*/  IADD3 R15, P1, R15, R5.reuse, RZ ;  /* 0x000000050f0f7210 */ /* 0x080fe40007f3e0ff */
[----:B------:R-:W-:Y:S01]  /*60810*/  IADD3 R4, P2, R4, R5, RZ ;  /* 0x0000000504047210 */ /* 0x000fe20007f5e0ff */
[----:B------:R1:W-:Y:S04]  /*60820*/  LDGSTS.E [R3+0x1880], desc[UR60][R10.64], P0 ;  /* 0x018800000a037fae */ /* 0x0003e8000812187c */
[----:B------:R3:W-:Y:S01]  /*60830*/  STL [R1+0xf68], R15 ;  /* 0x000f680f01007387 */ /* 0x0007e20000100800 */
[----:B-1----:R-:W-:Y:S02]  /*60840*/  IMAD.MOV.U32 R10, RZ, RZ, R15 ;  /* 0x000000ffff0a7224 */ /* 0x002fe400078e000f */
[----:B----4-:R-:W-:-:S05]  /*60850*/  IMAD.X R21, R21, 0x1, R0, P1 ;  /* 0x0000000115157824 */ /* 0x010fca00008e0600 */
[----:B------:R1:W-:Y:S01]  /*60860*/  STL [R1+0xf64], R21 ;  /* 0x000f641501007387 */ /* 0x0003e20000100800 */
[----:B---3--:R-:W-:-:S03]  /*60870*/  IADD3.X R6, R6, R0, RZ, P2, !PT ;  /* 0x0000000006067210 */ /* 0x008fc600017fe4ff */
[----:B------:R3:W-:Y:S04]  /*60880*/  STL [R1+0xfa8], R4 ;  /* 0x000fa80401007387 */ /* 0x0007e80000100800 */
[----:B------:R-:W4:Y:S01]  /*60890*/  LDL.LU R15, [R1+0x10e8] ;  /* 0x0010e800010f7983 */ /* 0x000f220000300800 */
[----:B------:R-:W-:-:S03]  /*608a0*/  IMAD.MOV.U32 R11, RZ, RZ, R21 ;  /* 0x000000ffff0b7224 */ /* 0x000fc600078e0015 */
[----:B------:R3:W-:Y:S04]  /*608b0*/  STL [R1+0xfa4], R6 ;  /* 0x000fa40601007387 */ /* 0x0007e80000100800 */
[----:B------:R-:W4:Y:S04]  /*608c0*/  LDL.LU R22, [R1+0x1128] ;  /* 0x0011280001167983 */ /* 0x000f280000300800 */
[----:B-1----:R-:W4:Y:S04]  /*608d0*/  LDL.LU R21, [R1+0x10e4] ;  /* 0x0010e40001157983 */ /* 0x002f280000300800 */
[----:B------:R1:W-:Y:S01]  /*608e0*/  LDGSTS.E [R3+0x1c80], desc[UR60][R10.64], P0 ;  /* 0x01c800000a037fae */ /* 0x0003e2000812187c */
[----:B------:R-:W-:-:S03]  /*608f0*/  IADD3 R16, P1, R16, R5, RZ ;  /* 0x0000000510107210 */ /* 0x000fc60007f3e0ff */
[----:B------:R-:W4:Y:S01]  /*60900*/  LDL.LU R23, [R1+0x1124] ;  /* 0x0011240001177983 */ /* 0x000f220000300800 */
[----:B-1----:R-:W-:Y:S02]  /*60910*/  IMAD.MOV.U32 R10, RZ, RZ, R4 ;  /* 0x000000ffff0a7224 */ /* 0x002fe400078e0004 */
[----:B------:R-:W-:Y:S01]  /*60920*/  IMAD.MOV.U32 R11, RZ, RZ, R6 ;  /* 0x000000ffff0b7224 */ /* 0x000fe200078e0006 */
[----:B------:R-:W-:Y:S01]  /*60930*/  IADD3 R8, P2, R8, R5, RZ ;  /* 0x0000000508087210 */ /* 0x000fe20007f5e0ff */
[----:B---3--:R-:W3:Y:S04]  /*60940*/  LDL.LU R4, [R1+0x1168] ;  /* 0x0011680001047983 */ /* 0x008ee80000300800 */
[----:B------:R-:W3:Y:S01]  /*60950*/  LDL.LU R6, [R1+0x11a8] ;  /* 0x0011a80001067983 */ /* 0x000ee20000300800 */
[----:B------:R-:W-:-:S03]  /*60960*/  IMAD.X R17, R17, 0x1, R0, P1 ;  /* 0x0000000111117824 */ /* 0x000fc600008e0600 */
[----:B------:R1:W-:Y:S01]  /*60970*/  STL [R1+0xfe8], R16 ;  /* 0x000fe81001007387 */ /* 0x0003e20000100800 */
[----:B------:R-:W-:-:S03]  /*60980*/  IMAD.X R13, R13, 0x1, R0, P2 ;  /* 0x000000010d0d7824 */ /* 0x000fc600010e0600 */
[----:B------:R1:W-:Y:S04]  /*60990*/  LDGSTS.E [R3+0x2080], desc[UR60][R10.64], P0 ;  /* 0x020800000a037fae */ /* 0x0003e8000812187c */
[----:B------:R1:W-:Y:S04]  /*609a0*/  STL [R1+0xfe4], R17 ;  /* 0x000fe41101007387 */ /* 0x0003e80000100800 */
[----:B------:R2:W-:Y:S01]  /*609b0*/  STL [R1+0x1028], R8 ;  /* 0x0010280801007387 */ /* 0x0005e20000100800 */
[----:B-1----:R-:W-:-:S03]  /*609c0*/  IMAD.MOV.U32 R10, RZ, RZ, R16 ;  /* 0x000000ffff0a7224 */ /* 0x002fc600078e0010 */
[----:B------:R-:W3:Y:S01]  /*609d0*/  LDL.LU R16, [R1+0x1164] ;  /* 0x0011640001107983 */ /* 0x000ee20000300800 */
[----:B------:R-:W-:-:S03]  /*609e0*/  MOV R11, R17 ;  /* 0x00000011000b7202 */ /* 0x000fc60000000f00 */
[----:B------:R1:W-:Y:S04]  /*609f0*/  STL [R1+0x1024], R13 ;  /* 0x0010240d01007387 */ /* 0x0003e80000100800 */
[----:B------:R-:W3:Y:S04]  /*60a00*/  LDL.LU R17, [R1+0x11a4] ;  /* 0x0011a40001117983 */ /* 0x000ee80000300800 */
[----:B------:R1:W-:Y:S01]  /*60a10*/  LDGSTS.E [R3+0x2480], desc[UR60][R10.64], P0 ;  /* 0x024800000a037fae */ /* 0x0003e2000812187c */
[----:B------:R-:W-:Y:S01]  /*60a20*/  IADD3 R18, P1, R18, R5, RZ ;  /* 0x0000000512127210 */ /* 0x000fe20007f3e0ff */
[----:B-1----:R-:W-:-:S02]  /*60a30*/  IMAD.MOV.U32 R10, RZ, RZ, R8 ;  /* 0x000000ffff0a7224 */ /* 0x002fc400078e0008 */
[----:B------:R-:W-:Y:S01]  /*60a40*/  IMAD.MOV.U32 R11, RZ, RZ, R13 ;  /* 0x000000ffff0b7224 */ /* 0x000fe200078e000d */
[----:B--2---:R-:W2:Y:S01]  /*60a50*/  LDL.LU R8, [R1+0x11e8] ;  /* 0x0011e80001087983 */ /* 0x004ea20000300800 */
[----:B------:R-:W-:-:S03]  /*60a60*/  IADD3 R14, P2, R14, R5, RZ ;  /* 0x000000050e0e7210 */ /* 0x000fc60007f5e0ff */
[----:B------:R-:W2:Y:S01]  /*60a70*/  LDL.LU R13, [R1+0x1228] ;  /* 0x00122800010d7983 */ /* 0x000ea20000300800 */
[----:B------:R-:W-:-:S03]  /*60a80*/  IMAD.X R20, R20, 0x1, R0, P1 ;  /* 0x0000000114147824 */ /* 0x000fc600008e0600 */
[----:B------:R1:W-:Y:S01]  /*60a90*/  STL [R1+0x1068], R18 ;  /* 0x0010681201007387 */ /* 0x0003e20000100800 */
[----:B------:R-:W-:-:S03]  /*60aa0*/  IMAD.X R19, R19, 0x1, R0, P2 ;  /* 0x0000000113137824 */ /* 0x000fc600010e0600 */
[----:B------:R1:W-:Y:S04]  /*60ab0*/  LDGSTS.E [R3+0x2880], desc[UR60][R10.64], P0 ;  /* 0x028800000a037fae */ /* 0x0003e8000812187c */
[----:B------:R1:W-:Y:S04]  /*60ac0*/  STL [R1+0x1064], R20 ;  /* 0x0010641401007387 */ /* 0x0003e80000100800 */
[----:B------:R-:W-:Y:S01]  /*60ad0*/  STL [R1+0x10a8], R14 ;  /* 0x0010a80e01007387 */ /* 0x000fe20000100800 */
[----:B-1----:R-:W-:-:S03]  /*60ae0*/  IMAD.MOV.U32 R10, RZ, RZ, R18 ;  /* 0x000000ffff0a7224 */ /* 0x002fc600078e0012 */
[----:B------:R-:W2:Y:S01]  /*60af0*/  LDL.LU R18, [R1+0x11e4] ;  /* 0x0011e40001127983 */ /* 0x000ea20000300800 */
[----:B------:R-:W-:-:S03]  /*60b00*/  IMAD.MOV.U32 R11, RZ, RZ, R20 ;  /* 0x000000ffff0b7224 */ /* 0x000fc600078e0014 */
[----:B------:R1:W-:Y:S04]  /*60b10*/  STL [R1+0x10a4], R19 ;  /* 0x0010a41301007387 */ /* 0x0003e80000100800 */
[----:B------:R-:W2:Y:S04]  /*60b20*/  LDL.LU R20, [R1+0x1224] ;  /* 0x0012240001147983 */ /* 0x000ea80000300800 */
[----:B------:R1:W-:Y:S02]  /*60b30*/  LDGSTS.E [R3+0x2c80], desc[UR60][R10.64], P0 ;  /* 0x02c800000a037fae */ /* 0x0003e4000812187c */
[----:B-1----:R-:W-:Y:S01]  /*60b40*/  IMAD.MOV.U32 R10, RZ, RZ, R14 ;  /* 0x000000ffff0a7224 */ /* 0x002fe200078e000e */
[----:B------:R-:W-:-:S02]  /*60b50*/  MOV R11, R19 ;  /* 0x00000013000b7202 */ /* 0x000fc40000000f00 */
[----:B------:R-:W2:Y:S04]  /*60b60*/  LDL.LU R19, [R1+0x1268] ;  /* 0x0012680001137983 */ /* 0x000ea80000300800 */
[----:B------:R-:W2:Y:S04]  /*60b70*/  LDL.LU R14, [R1+0x12a8] ;  /* 0x0012a800010e7983 */ /* 0x000ea80000300800 */
[----:B------:R1:W-:Y:S01]  /*60b80*/  LDGSTS.E [R3+0x3080], desc[UR60][R10.64], P0 ;  /* 0x030800000a037fae */ /* 0x0003e2000812187c */
[----:B----4-:R-:W-:-:S05]  /*60b90*/  IADD3 R15, P1, R15, R5, RZ ;  /* 0x000000050f0f7210 */ /* 0x010fca0007f3e0ff */
[----:B------:R-:W-:Y:S01]  /*60ba0*/  STL [R1+0x10e8], R15 ;  /* 0x0010e80f01007387 */ /* 0x000fe20000100800 */
[----:B------:R-:W-:Y:S01]  /*60bb0*/  IADD3 R22, P2, R22, R5, RZ ;  /* 0x0000000516167210 */ /* 0x000fe20007f5e0ff */
[--C-:B------:R-:W-:Y:S02]  /*60bc0*/  IMAD.X R21, R21, 0x1, R0.reuse, P1 ;  /* 0x0000000115157824 */ /* 0x100fe400008e0600 */
[----:B-1----:R-:W-:Y:S02]  /*60bd0*/  IMAD.MOV.U32 R10, RZ, RZ, R15 ;  /* 0x000000ffff0a7224 */ /* 0x002fe400078e000f */
[----:B------:R-:W-:Y:S01]  /*60be0*/  IMAD.MOV.U32 R11, RZ, RZ, R21 ;  /* 0x000000ffff0b7224 */ /* 0x000fe200078e0015 */
[----:B------:R1:W-:Y:S01]  /*60bf0*/  STL [R1+0x10e4], R21 ;  /* 0x0010e41501007387 */ /* 0x0003e20000100800 */
[----:B------:R-:W-:-:S03]  /*60c00*/  IMAD.X R23, R23, 0x1, R0, P2 ;  /* 0x0000000117177824 */ /* 0x000fc600010e0600 */
[----:B------:R-:W-:Y:S04]  /*60c10*/  STL [R1+0x1128], R22 ;  /* 0x0011281601007387 */ /* 0x000fe80000100800 */
[----:B------:R4:W-:Y:S04]  /*60c20*/  LDGSTS.E [R3+0x3480], desc[UR60][R10.64], P0 ;  /* 0x034800000a037fae */ /* 0x0009e8000812187c */
[----:B-1----:R-:W2:Y:S01]  /*60c30*/  LDL.LU R21, [R1+0x1264] ;  /* 0x0012640001157983 */ /* 0x002ea20000300800 */
[----:B---3--:R-:W-:-:S03]  /*60c40*/  IADD3 R4, P1, R4, R5, RZ ;  /* 0x0000000504047210 */ /* 0x008fc60007f3e0ff */
[----:B------:R-:W-:Y:S01]  /*60c50*/  STL [R1+0x1124], R23 ;  /* 0x0011241701007387 */ /* 0x000fe20000100800 */
[----:B----4-:R-:W-:-:S03]  /*60c60*/  IMAD.MOV.U32 R10, RZ, RZ, R22 ;  /* 0x000000ffff0a7224 */ /* 0x010fc600078e0016 */
[----:B------:R-:W3:Y:S01]  /*60c70*/  LDL.LU R15, [R1+0x12a4] ;  /* 0x0012a400010f7983 */ /* 0x000ee20000300800 */
[----:B------:R-:W-:Y:S01]  /*60c80*/  IMAD.MOV.U32 R11, RZ, RZ, R23 ;  /* 0x000000ffff0b7224 */ /* 0x000fe200078e0017 */
[----:B------:R-:W-:Y:S02]  /*60c90*/  IADD3 R6, P2, R6, R5, RZ ;  /* 0x0000000506067210 */ /* 0x000fe40007f5e0ff */
[----:B------:R-:W-:Y:S04]  /*60ca0*/  STL [R1+0x1168], R4 ;  /* 0x0011680401007387 */ /* 0x000fe80000100800 */
[----:B------:R1:W-:Y:S01]  /*60cb0*/  LDGSTS.E [R3+0x3880], desc[UR60][R10.64], P0 ;  /* 0x038800000a037fae */ /* 0x0003e2000812187c */
[----:B------:R-:W-:Y:S02]  /*60cc0*/  IMAD.X R16, R16, 0x1, R0, P1 ;  /* 0x0000000110107824 */ /* 0x000fe400008e0600 */
[----:B-1----:R-:W-:-:S02]  /*60cd0*/  IMAD.MOV.U32 R10, RZ, RZ, R4 ;  /* 0x000000ffff0a7224 */ /* 0x002fc400078e0004 */
[----:B------:R-:W-:Y:S01]  /*60ce0*/  IMAD.MOV.U32 R11, RZ, RZ, R16 ;  /* 0x000000ffff0b7224 */ /* 0x000fe200078e0010 */
[----:B------:R1:W-:Y:S01]  /*60cf0*/  STL [R1+0x1164], R16 ;  /* 0x0011641001007387 */ /* 0x0003e20000100800 */
[----:B------:R-:W-:-:S03]  /*60d00*/  IADD3.X R17, R17, R0, RZ, P2, !PT ;  /* 0x0000000011117210 */ /* 0x000fc600017fe4ff */
[----:B------:R-:W-:Y:S04]  /*60d10*/  STL [R1+0x11a8], R6 ;  /* 0x0011a80601007387 */ /* 0x000fe80000100800 */
[----:B------:R4:W-:Y:S04]  /*60d20*/  LDGSTS.E [R3+0x3c80], desc[UR60][R10.64], P0 ;  /* 0x03c800000a037fae */ /* 0x0009e8000812187c */
[----:B-1----:R-:W3:Y:S04]  /*60d30*/  LDL.LU R16, [R1+0x12e8] ;  /* 0x0012e80001107983 */ /* 0x002ee80000300800 */
[----:B------:R1:W-:Y:S04]  /*60d40*/  STL [R1+0x11a4], R17 ;  /* 0x0011a41101007387 */ /* 0x0003e80000100800 */
[----:B------:R-:W3:Y:S01]  /*60d50*/  LDL.LU R4, [R1+0x1328] ;  /* 0x0013280001047983 */ /* 0x000ee20000300800 */
[----:B----4-:R-:W-:-:S03]  /*60d60*/  IMAD.MOV.U32 R11, RZ, RZ, R17 ;  /* 0x000000ffff0b7224 */ /* 0x010fc600078e0011 */
[----:B-1----:R-:W4:Y:S01]  /*60d70*/  LDL.LU R17, [R1+0x12e4] ;  /* 0x0012e40001117983 */ /* 0x002f220000300800 */
[----:B------:R-:W-:-:S03]  /*60d80*/  IMAD.MOV.U32 R10, RZ, RZ, R6 ;  /* 0x000000ffff0a7224 */ /* 0x000fc600078e0006 */
[----:B------:R-:W4:Y:S01]  /*60d90*/  LDL.LU R6, [R1+0x1324] ;  /* 0x0013240001067983 */ /* 0x000f220000300800 */
[-C--:B--2---:R-:W-:Y:S02]  /*60da0*/  IADD3 R8, P1, R8, R5.reuse, RZ ;  /* 0x0000000508087210 */ /* 0x084fe40007f3e0ff */
[----:B------:R-:W-:Y:S01]  /*60db0*/  IADD3 R13, P2, R13, R5, RZ ;  /* 0x000000050d0d7210 */ /* 0x000fe20007f5e0ff */
[----:B------:R1:W-:Y:S04]  /*60dc0*/  LDGSTS.E [R3+0x4080], desc[UR60][R10.64], P0 ;  /* 0x040800000a037fae */ /* 0x0003e8000812187c */
[----:B------:R2:W-:Y:S01]  /*60dd0*/  STL [R1+0x11e8], R8 ;  /* 0x0011e80801007387 */ /* 0x0005e20000100800 */
[----:B------:R-:W-:Y:S02]  /*60de0*/  IMAD.X R18, R18, 0x1, R0, P1 ;  /* 0x0000000112127824 */ /* 0x000fe400008e0600 */
[----:B-1----:R-:W-:-:S03]  /*60df0*/  IMAD.MOV.U32 R10, RZ, RZ, R8 ;  /* 0x000000ffff0a7224 */ /* 0x002fc600078e0008 */
[----:B------:R1:W-:Y:S01]  /*60e00*/  STL [R1+0x11e4], R18 ;  /* 0x0011e41201007387 */ /* 0x0003e20000100800 */
[----:B------:R-:W-:Y:S01]  /*60e10*/  MOV R11, R18 ;  /* 0x00000012000b7202 */ /* 0x000fe20000000f00 */
[----:B------:R-:W-:Y:S02]  /*60e20*/  IMAD.X R20, R20, 0x1, R0, P2 ;  /* 0x0000000114147824 */ /* 0x000fe400010e0600 */
[----:B------:R1:W-:Y:S04]  /*60e30*/  STL [R1+0x1228], R13 ;  /* 0x0012280d01007387 */ /* 0x0003e80000100800 */
[----:B--2---:R-:W2:Y:S04]  /*60e40*/  LDL.LU R8, [R1+0x1368] ;  /* 0x0013680001087983 */ /* 0x004ea80000300800 */
[----:B------:R1:W-:Y:S04]  /*60e50*/  STL [R1+0x1224], R20 ;  /* 0x0012241401007387 */ /* 0x0003e80000100800 */
[----:B------:R1:W-:Y:S04]  /*60e60*/  LDGSTS.E [R3+0x4480], desc[UR60][R10.64], P0 ;  /* 0x044800000a037fae */ /* 0x0003e8000812187c */
[----:B-1----:R-:W2:Y:S01]  /*60e70*/  LDL.LU R18, [R1+0x13a8] ;  /* 0x0013a80001127983 */ /* 0x002ea20000300800 */
[----:B------:R-:W-:-:S03]  /*60e80*/  IMAD.MOV.U32 R10, RZ, RZ, R13 ;  /* 0x000000ffff0a7224 */ /* 0x000fc600078e000d */
[----:B------:R-:W2:Y:S01]  /*60e90*/  LDL.LU R13, [R1+0x1364] ;  /* 0x00136400010d7983 */ /* 0x000ea20000300800 */
[----:B------:R-:W-:-:S03]  /*60ea0*/  IMAD.MOV.U32 R11, RZ, RZ, R20 ;  /* 0x000000ffff0b7224 */ /* 0x000fc600078e0014 */
[----:B------:R-:W2:Y:S01]  /*60eb0*/  LDL.LU R20, [R1+0x13a4] ;  /* 0x0013a40001147983 */ /* 0x000ea20000300800 */
[-C--:B------:R-:W-:Y:S02]  /*60ec0*/  IADD3 R19, P1, R19, R5.reuse, RZ ;  /* 0x0000000513137210 */ /* 0x080fe40007f3e0ff */
[----:B------:R-:W-:Y:S01]  /*60ed0*/  IADD3 R14, P2, R14, R5, RZ ;  /* 0x000000050e0e7210 */ /* 0x000fe20007f5e0ff */
[----:B------:R1:W-:Y:S04]  /*60ee0*/  LDGSTS.E [R3+0x4880], desc[UR60][R10.64], P0 ;  /* 0x048800000a037fae */ /* 0x0003e8000812187c */
[----:B------:R3:W-:Y:S01]  /*60ef0*/  STL [R1+0x1268], R19 ;  /* 0x0012681301007387 */ /* 0x0007e20000100800 */
[----:B-1----:R-:W-:Y:S02]  /*60f00*/  IMAD.MOV.U32 R10, RZ, RZ, R19 ;  /* 0x000000ffff0a7224 */ /* 0x002fe400078e0013 */
[----:B------:R-:W-:-:S05]  /*60f10*/  IMAD.X R21, R21, 0x1, R0, P1 ;  /* 0x0000000115157824 */ /* 0x000fca00008e0600 */
[----:B------:R1:W-:Y:S01]  /*60f20*/  STL [R1+0x1264], R21 ;  /* 0x0012641501007387 */ /* 0x0003e20000100800 */
[----:B---3--:R-:W-:-:S03]  /*60f30*/  IMAD.X R15, R15, 0x1, R0, P2 ;  /* 0x000000010f0f7824 */ /* 0x008fc600010e0600 */
[----:B------:R3:W-:Y:S04]  /*60f40*/  STL [R1+0x12a8], R14 ;  /* 0x0012a80e01007387 */ /* 0x0007e80000100800 */
[----:B------:R-:W2:Y:S01]  /*60f50*/  LDL.LU R19, [R1+0x13e8] ;  /* 0x0013e80001137983 */ /* 0x000ea20000300800 */
[----:B------:R-:W-:-:S03]  /*60f60*/  IMAD.MOV.U32 R11, RZ, RZ, R21 ;  /* 0x000000ffff0b7224 */ /* 0x000fc600078e0015 */
[----:B------:R3:W-:Y:S04]  /*60f70*/  STL [R1+0x12a4], R15 ;  /* 0x0012a40f01007387 */ /* 0x0007e80000100800 */
[----:B------:R-:W2:Y:S04]  /*60f80*/  LDL.LU R22, [R1+0x1428] ;  /* 0x0014280001167983 */ /* 0x000ea80000300800 */
[----:B-1----:R-:W2:Y:S04]  /*60f90*/  LDL.LU R21, [R1+0x13e4] ;  /* 0x0013e40001157983 */ /* 0x002ea80000300800 */
[----:B------:R1:W-:Y:S04]  /*60fa0*/  LDGSTS.E [R3+0x4c80], desc[UR60][R10.64], P0 ;  /* 0x04c800000a037fae */ /* 0x0003e8000812187c */
[----:B------:R-:W2:Y:S01]  /*60fb0*/  LDL.LU R23, [R1+0x1424] ;  /* 0x0014240001177983 */ /* 0x000ea20000300800 */
[----:B-1----:R-:W-:Y:S01]  /*60fc0*/  IMAD.MOV.U32 R10, RZ, RZ, R14 ;  /* 0x000000ffff0a7224 */ /* 0x002fe200078e000e */
[----:B------:R-:W-:-:S02]  /*60fd0*/  MOV R11, R15 ;  /* 0x0000000f000b7202 */ /* 0x000fc40000000f00 */
[----:B---3--:R-:W3:Y:S01]  /*60fe0*/  LDL.LU R14, [R1+0x1468] ;  /* 0x00146800010e7983 */ /* 0x008ee20000300800 */
[----:B------:R-:W-:-:S03]  /*60ff0*/  IADD3 R16, P1, R16, R5, RZ ;  /* 0x0000000510107210 */ /* 0x000fc60007f3e0ff */
[----:B------:R-:W3:Y:S01]  /*61000*/  LDL.LU R15, [R1+0x14a8] ;  /* 0x0014a800010f7983 */ /* 0x000ee20000300800 */
[----:B------:R-:W-:-:S03]  /*61010*/  IADD3 R4, P2, R4, R5, RZ ;  /* 0x0000000504047210 */ /* 0x000fc60007f5e0ff */
[----:B------:R1:W-:Y:S04]  /*61020*/  STL [R1+0x12e8], R16 ;  /* 0x0012e81001007387 */ /* 0x0003e80000100800 */
[----:B------:R1:W-:Y:S01]  /*61030*/  LDGSTS.E [R3+0x5080], desc[UR60][R10.64], P0 ;  /* 0x050800000a037fae */ /* 0x0003e2000812187c */
[--C-:B----4-:R-:W-:Y:S02]  /*61040*/  IMAD.X R17, R17, 0x1, R0.reuse, P1 ;  /* 0x0000000111117824 */ /* 0x110fe400008e0600 */
[----:B------:R-:W-:-:S03]  /*61050*/  IMAD.X R6, R6, 0x1, R0, P2 ;  /* 0x0000000106067824 */ /* 0x000fc600010e0600 */
[----:B------:R4:W-:Y:S04]  /*61060*/  STL [R1+0x12e4], R17 ;  /* 0x0012e41101007387 */ /* 0x0009e80000100800 */
[----:B------:R2:W-:Y:S01]  /*61070*/  STL [R1+0x1328], R4 ;  /* 0x0013280401007387 */ /* 0x0005e20000100800 */
[----:B-1----:R-:W-:-:S03]  /*61080*/  IMAD.MOV.U32 R10, RZ, RZ, R16 ;  /* 0x000000ffff0a7224 */ /* 0x002fc600078e0010 */
[----:B------:R-:W3:Y:S01]  /*61090*/  LDL.LU R16, [R1+0x1464] ;  /* 0x0014640001107983 */ /* 0x000ee20000300800 */
[----:B------:R-:W-:-:S03]  /*610a0*/  IMAD.MOV.U32 R11, RZ, RZ, R17 ;  /* 0x000000ffff0b7224 */ /* 0x000fc600078e0011 */
[----:B------:R1:W-:Y:S04]  /*610b0*/  STL [R1+0x1324], R6 ;  /* 0x0013240601007387 */ /* 0x0003e80000100800 */
[----:B----4-:R-:W4:Y:S04]  /*610c0*/  LDL.LU R17, [R1+0x14a4] ;  /* 0x0014a40001117983 */ /* 0x010f280000300800 */
[----:B------:R1:W-:Y:S01]  /*610d0*/  LDGSTS.E [R3+0x5480], desc[UR60][R10.64], P0 ;  /* 0x054800000a037fae */ /* 0x0003e2000812187c */
[----:B--2---:R-:W-:Y:S01]  /*610e0*/  IADD3 R8, P1, R8, R5, RZ ;  /* 0x0000000508087210 */ /* 0x004fe20007f3e0ff */
[----:B-1----:R-:W-:-:S02]  /*610f0*/  IMAD.MOV.U32 R10, RZ, RZ, R4 ;  /* 0x000000ffff0a7224 */ /* 0x002fc400078e0004 */
[----:B------:R-:W-:Y:S01]  /*61100*/  IMAD.MOV.U32 R11, RZ, RZ, R6 ;  /* 0x000000ffff0b7224 */ /* 0x000fe200078e0006 */
[----:B------:R-:W2:Y:S04]  /*61110*/  LDL.LU R4, [R1+0x14e8] ;  /* 0x0014e80001047983 */ /* 0x000ea80000300800 */
[----:B------:R-:W2:Y:S01]  /*61120*/  LDL.LU R6, [R1+0x1528] ;  /* 0x0015280001067983 */ /* 0x000ea20000300800 */
[----:B------:R-:W-:-:S03]  /*61130*/  IADD3 R18, P2, R18, R5, RZ ;  /* 0x0000000512127210 */ /* 0x000fc60007f5e0ff */
[----:B------:R1:W-:Y:S04]  /*61140*/  STL [R1+0x1368], R8 ;  /* 0x0013680801007387 */ /* 0x0003e80000100800 */
[----:B------:R1:W-:Y:S01]  /*61150*/  LDGSTS.E [R3+0x5880], desc[UR60][R10.64], P0 ;  /* 0x058800000a037fae */ /* 0x0003e2000812187c */
[----:B------:R-:W-:Y:S01]  /*61160*/  IMAD.X R13, R13, 0x1, R0, P1 ;  /* 0x000000010d0d7824 */ /* 0x000fe200008e0600 */
[----:B------:R-:W-:-:S04]  /*61170*/  IADD3.X R20, R20, R0, RZ, P2, !PT ;  /* 0x0000000014147210 */ /* 0x000fc800017fe4ff */
[----:B------:R1:W-:Y:S02]  /*61180*/  STL [R1+0x1364], R13 ;  /* 0x0013640d01007387 */ /* 0x0003e40000100800 */
[----:B-1----:R-:W-:Y:S02]  /*61190*/  IMAD.MOV.U32 R10, RZ, RZ, R8 ;  /* 0x000000ffff0a7224 */ /* 0x002fe400078e0008 */
[----:B------:R-:W-:Y:S04]  /*611a0*/  STL [R1+0x13a8], R18 ;  /* 0x0013a81201007387 */ /* 0x000fe80000100800 */
[----:B------:R-:W2:Y:S01]  /*611b0*/  LDL.LU R8, [R1+0x14e4] ;  /* 0x0014e40001087983 */ /* 0x000ea20000300800 */
[----:B------:R-:W-:-:S03]  /*611c0*/  IMAD.MOV.U32 R11, RZ, RZ, R13 ;  /* 0x000000ffff0b7224 */ /* 0x000fc600078e000d */
[----:B------:R1:W-:Y:S04]  /*611d0*/  STL [R1+0x13a4], R20 ;  /* 0x0013a41401007387 */ /* 0x0003e80000100800 */
[----:B------:R-:W2:Y:S04]  /*611e0*/  LDL.LU R13, [R1+0x1524] ;  /* 0x00152400010d7983 */ /* 0x000ea80000300800 */
[----:B------:R1:W-:Y:S02]  /*611f0*/  LDGSTS.E [R3+0x5c80], desc[UR60][R10.64], P0 ;  /* 0x05c800000a037fae */ /* 0x0003e4000812187c */
[----:B-1----:R-:W-:-:S02]  /*61200*/  IMAD.MOV.U32 R10, RZ, RZ, R18 ;  /* 0x000000ffff0a7224 */ /* 0x002fc400078e0012 */
[----:B------:R-:W-:Y:S02]  /*61210*/  IMAD.MOV.U32 R11, RZ, RZ, R20 ;  /* 0x000000ffff0b7224 */ /* 0x000fe400078e0014 */
[----:B------:R-:W2:Y:S04]  /*61220*/  LDL.LU R20, [R1+0x1568] ;  /* 0x0015680001147983 */ /* 0x000ea80000300800 */
[----:B------:R1:W-:Y:S04]  /*61230*/  LDGSTS.E [R3+0x6080], desc[UR60][R10.64], P0 ;  /* 0x060800000a037fae */ /* 0x0003e8000812187c */
[----:B------:R-:W2:Y:S01]  /*61240*/  LDL.LU R18, [R1+0x15a8] ;  /* 0x0015a80001127983 */ /* 0x000ea20000300800 */
[----:B------:R-:W-:-:S05]  /*61250*/  IADD3 R19, P1, R19, R5, RZ ;  /* 0x0000000513137210 */ /* 0x000fca0007f3e0ff */
[----:B-1----:R-:W-:Y:S01]  /*61260*/  IMAD.MOV.U32 R10, RZ, RZ, R19 ;  /* 0x000000ffff0a7224 */ /* 0x002fe200078e0013 */
[----:B------:R-:W-:Y:S01]  /*61270*/  IADD3 R22, P2, R22, R5, RZ ;  /* 0x0000000516167210 */ /* 0x000fe20007f5e0ff */
[--C-:B------:R-:W-:Y:S01]  /*61280*/  IMAD.X R21, R21, 0x1, R0.reuse, P1 ;  /* 0x0000000115157824 */ /* 0x100fe200008e0600 */
[----:B------:R-:W-:Y:S04]  /*61290*/  STL [R1+0x13e8], R19 ;  /* 0x0013e81301007387 */ /* 0x000fe80000100800 */
[----:B------:R-:W-:Y:S01]  /*612a0*/  MOV R11, R21 ;  /* 0x00000015000b7202 */ /* 0x000fe20000000f00 */
[----:B------:R1:W-:Y:S01]  /*612b0*/  STL [R1+0x13e4], R21 ;  /* 0x0013e41501007387 */ /* 0x0003e20000100800 */
[----:B------:R-:W-:-:S03]  /*612c0*/  IMAD.X R23, R23, 0x1, R0, P2 ;  /* 0x0000000117177824 */ /* 0x000fc600010e0600 */
[----:B------:R-:W-:Y:S04]  /*612d0*/  STL [R1+0x1428], R22 ;  /* 0x0014281601007387 */ /* 0x000fe80000100800 */
[----:B------:R1:W-:Y:S01]  /*612e0*/  LDGSTS.E [R3+0x6480], desc[UR60][R10.64], P0 ;  /* 0x064800000a037fae */ /* 0x0003e2000812187c */
[----:B---3--:R-:W-:-:S03]  /*612f0*/  IADD3 R14, P1, R14, R5, RZ ;  /* 0x000000050e0e7210 */ /* 0x008fc60007f3e0ff */
[----:B-1----:R-:W3:Y:S01]  /*61300*/  LDL.LU R21, [R1+0x1564] ;  /* 0x0015640001157983 */ /* 0x002ee20000300800 */
[----:B------:R-:W-:-:S03]  /*61310*/  IADD3 R15, P2, R15, R5, RZ ;  /* 0x000000050f0f7210 */ /* 0x000fc60007f5e0ff */
[----:B------:R-:W-:Y:S01]  /*61320*/  STL [R1+0x1424], R23 ;  /* 0x0014241701007387 */ /* 0x000fe20000100800 */
[----:B------:R-:W-:Y:S02]  /*61330*/  IMAD.MOV.U32 R10, RZ, RZ, R22 ;  /* 0x000000ffff0a7224 */ /* 0x000fe400078e0016 */
[----:B------:R-:W-:Y:S01]  /*61340*/  IMAD.MOV.U32 R11, RZ, RZ, R23 ;  /* 0x000000ffff0b7224 */ /* 0x000fe200078e0017 */
[----:B------:R-:W3:Y:S04]  /*61350*/  LDL.LU R19, [R1+0x15a4] ;  /* 0x0015a40001137983 */ /* 0x000ee80000300800 */
[----:B------:R1:W-:Y:S04]  /*61360*/  LDGSTS.E [R3+0x6880], desc[UR60][R10.64], P0 ;  /* 0x068800000a037fae */ /* 0x0003e8000812187c */
[----:B------:R-:W-:Y:S01]  /*61370*/  STL [R1+0x1468], R14 ;  /* 0x0014680e01007387 */ /* 0x000fe20000100800 */
[----:B------:R-:W-:-:S02]  /*61380*/  IMAD.X R16, R16, 0x1, R0, P1 ;  /* 0x0000000110107824 */ /* 0x000fc400008e0600 */
[----:B-1----:R-:W-:Y:S02]  /*61390*/  IMAD.MOV.U32 R10, RZ, RZ, R14 ;  /* 0x000000ffff0a7224 */ /* 0x002fe400078e000e */
[----:B------:R-:W-:Y:S01]  /*613a0*/  IMAD.MOV.U32 R11, RZ, RZ, R16 ;  /* 0x000000ffff0b7224 */ /* 0x000fe200078e0010 */
[----:B------:R1:W-:Y:S01]  /*613b0*/  STL [R1+0x1464], R16 ;  /* 0x0014641001007387 */ /* 0x0003e20000100800 */
[----:B----4-:R-:W-:-:S03]  /*613c0*/  IMAD.X R17, R17, 0x1, R0, P2 ;  /* 0x0000000111117824 */ /* 0x010fc600010e0600 */
[----:B------:R-:W-:Y:S04]  /*613d0*/  STL [R1+0x14a8], R15 ;  /* 0x0014a80f01007387 */ /* 0x000fe80000100800 */
[----:B------:R4:W-:Y:S04]  /*613e0*/  LDGSTS.E [R3+0x6c80], desc[UR60][R10.64], P0 ;  /* 0x06c800000a037fae */ /* 0x0009e8000812187c */
[----:B-1----:R-:W3:Y:S04]  /*613f0*/  LDL.LU R16, [R1+0x15e8] ;  /* 0x0015e80001107983 */ /* 0x002ee80000300800 */
[----:B------:R1:W-:Y:S04]  /*61400*/  STL [R1+0x14a4], R17 ;  /* 0x0014a41101007387 */ /* 0x0003e80000100800 */
[----:B------:R-:W3:Y:S01]  /*61410*/  LDL.LU R14, [R1+0x1628] ;  /* 0x00162800010e7983 */ /* 0x000ee20000300800 */
[----:B----4-:R-:W-:Y:S01]  /*61420*/  MOV R11, R17 ;  /* 0x00000011000b7202 */ /* 0x010fe20000000f00 */
[----:B------:R-:W-:-:S02]  /*61430*/  IMAD.MOV.U32 R10, RZ, RZ, R15 ;  /* 0x000000ffff0a7224 */ /* 0x000fc400078e000f */
[----:B-1----:R-:W4:Y:S04]  /*61440*/  LDL.LU R17, [R1+0x15e4] ;  /* 0x0015e40001117983 */ /* 0x002f280000300800 */
[----:B------:R-:W4:Y:S01]  /*61450*/  LDL.LU R15, [R1+0x1624] ;  /* 0x00162400010f7983 */ /* 0x000f220000300800 */
[-C--:B--2---:R-:W-:Y:S02]  /*61460*/  IADD3 R4, P1, R4, R5.reuse, RZ ;  /* 0x0000000504047210 */ /* 0x084fe40007f3e0ff */
[----:B------:R-:W-:Y:S01]  /*61470*/  IADD3 R6, P2, R6, R5, RZ ;  /* 0x0000000506067210 */ /* 0x000fe20007f5e0ff */
[----:B------:R1:W-:Y:S04]  /*61480*/  LDGSTS.E [R3+0x7080], desc[UR60][R10.64], P0 ;  /* 0x070800000a037fae */ /* 0x0003e8000812187c */
[----:B------:R-:W-:Y:S01]  /*61490*/  STL [R1+0x14e8], R4 ;  /* 0x0014e80401007387 */ /* 0x000fe20000100800 */
[----:B-1----:R-:W-:-:S02]  /*614a0*/  IMAD.MOV.U32 R10, RZ, RZ, R4 ;  /* 0x000000ffff0a7224 */ /* 0x002fc400078e0004 */
[----:B------:R-:W-:-:S04]  /*614b0*/  IMAD.X R8, R8, 0x1, R0, P1 ;  /* 0x0000000108087824 */ /* 0x000fc800008e0600 */
        /* <DEDUP_REMOVED lines=17> */
[----:B---3--:R-:W-:-:S05]  /*615d0*/  IMAD.X R21, R21, 0x1, R0, P1 ;  /* 0x0000000115157824 */ /* 0x008fca00008e0600 */
[----:B------:R-:W-:Y:S01]  /*615e0*/  STL [R1+0x1564], R21 ;  /* 0x0015641501007387 */ /* 0x000fe20000100800 */
[----:B------:R-:W-:-:S03]  /*615f0*/  IADD3.X R19, R19, R0, RZ, P2, !PT ;  /* 0x0000000013137210 */ /* 0x000fc600017fe4ff */
        /* <DEDUP_REMOVED lines=8> */
[----:B------:R-:W2:Y:S01]  /*61680*/  LDL.LU R20, [R1+0x1768] ;  /* 0x0017680001147983 */ /* 0x000ea20000300800 */
[----:B------:R-:W-:Y:S01]  /*61690*/  IADD3 R16, P1, R16, R5, RZ ;  /* 0x0000000510107210 */ /* 0x000fe20007f3e0ff */
[----:B-1----:R-:W-:-:S02]  /*616a0*/  IMAD.MOV.U32 R10, RZ, RZ, R18 ;  /* 0x000000ffff0a7224 */ /* 0x002fc400078e0012 */
[----:B------:R-:W2:Y:S01]  /*616b0*/  LDL.LU R18, [R1+0x17a8] ;  /* 0x0017a80001127983 */ /* 0x000ea20000300800 */
[----:B------:R-:W-:-:S03]  /*616c0*/  IADD3 R14, P2, R14, R5, RZ ;  /* 0x000000050e0e7210 */ /* 0x000fc60007f5e0ff */
[----:B------:R1:W-:Y:S01]  /*616d0*/  STL [R1+0x15e8], R16 ;  /* 0x0015e81001007387 */ /* 0x0003e20000100800 */
[--C-:B----4-:R-:W-:Y:S02]  /*616e0*/  IMAD.X R17, R17, 0x1, R0.reuse, P1 ;  /* 0x0000000111117824 */ /* 0x110fe400008e0600 */
[----:B------:R-:W-:-:S03]  /*616f0*/  IMAD.X R15, R15, 0x1, R0, P2 ;  /* 0x000000010f0f7824 */ /* 0x000fc600010e0600 */
[----:B------:R-:W-:Y:S01]  /*61700*/  STL [R1+0x15e4], R17 ;  /* 0x0015e41101007387 */ /* 0x000fe20000100800 */
[----:B------:R-:W-:-:S03]  /*61710*/  IMAD.MOV.U32 R11, RZ, RZ, R19 ;  /* 0x000000ffff0b7224 */ /* 0x000fc600078e0013 */
[----:B------:R4:W-:Y:S04]  /*61720*/  STL [R1+0x1628], R14 ;  /* 0x0016280e01007387 */ /* 0x0009e80000100800 */
[----:B------:R-:W2:Y:S04]  /*61730*/  LDL.LU R21, [R1+0x1764] ;  /* 0x0017640001157983 */ /* 0x000ea80000300800 */
[----:B------:R2:W-:Y:S04]  /*61740*/  STL [R1+0x1624], R15 ;  /* 0x0016240f01007387 */ /* 0x0005e80000100800 */
[----:B---3--:R-:W3:Y:S04]  /*61750*/  LDL.LU R19, [R1+0x17a4] ;  /* 0x0017a40001137983 */ /* 0x008ee80000300800 */
[----:B------:R1:W-:Y:S02]  /*61760*/  LDGSTS.E [R3+0x20080], desc[UR60][R10.64], P0 ;  /* 0x200800000a037fae */ /* 0x0003e4000812187c */
[----:B-1----:R-:W-:Y:S01]  /*61770*/  IMAD.MOV.U32 R10, RZ, RZ, R16 ;  /* 0x000000ffff0a7224 */ /* 0x002fe200078e0010 */
[----:B------:R-:W-:Y:S01]  /*61780*/  MOV R11, R17 ;  /* 0x00000011000b7202 */ /* 0x000fe20000000f00 */
[----:B------:R-:W3:Y:S04]  /*61790*/  LDL.LU R16, [R1+0x1800] ;  /* 0x0018000001107983 */ /* 0x000ee80000300800 */
[----:B------:R1:W-:Y:S01]  /*617a0*/  LDGSTS.E [R3+0x20480], desc[UR60][R10.64], P0 ;  /* 0x204800000a037fae */ /* 0x0003e2000812187c */
[----:B------:R-:W-:-:S02]  /*617b0*/  IADD3 R8, P1, R8, R5, RZ ;  /* 0x0000000508087210 */ /* 0x000fc40007f3e0ff */
[----:B------:R-:W-:Y:S01]  /*617c0*/  IADD3 R4, P2, R4, R5, RZ ;  /* 0x0000000504047210 */ /* 0x000fe20007f5e0ff */
[----:B-1----:R-:W-:Y:S02]  /*617d0*/  IMAD.MOV.U32 R10, RZ, RZ, R14 ;  /* 0x000000ffff0a7224 */ /* 0x002fe400078e000e */
[----:B----4-:R-:W4:Y:S01]  /*617e0*/  LDL.LU R14, [R1+0x1808] ;  /* 0x00180800010e7983 */ /* 0x010f220000300800 */
[----:B--2---:R-:W-:-:S03]  /*617f0*/  IMAD.X R13, R13, 0x1, R0, P1 ;  /* 0x000000010d0d7824 */ /* 0x004fc600008e0600 */
[----:B------:R-:W-:Y:S01]  /*61800*/  STL [R1+0x1668], R8 ;  /* 0x0016680801007387 */ /* 0x000fe20000100800 */
[----:B------:R-:W-:-:S03]  /*61810*/  IMAD.MOV.U32 R11, RZ, RZ, R15 ;  /* 0x000000ffff0b7224 */ /* 0x000fc600078e000f */
[----:B------:R1:W-:Y:S01]  /*61820*/  STL [R1+0x1664], R13 ;  /* 0x0016640d01007387 */ /* 0x0003e20000100800 */
[----:B------:R-:W-:-:S03]  /*61830*/  IMAD.X R6, R6, 0x1, R0, P2 ;  /* 0x0000000106067824 */ /* 0x000fc600010e0600 */
[----:B------:R-:W-:Y:S04]  /*61840*/  STL [R1+0x16a8], R4 ;  /* 0x0016a80401007387 */ /* 0x000fe80000100800 */
[----:B------:R-:W2:Y:S04]  /*61850*/  LDL.LU R17, [R1+0x17fc] ;  /* 0x0017fc0001117983 */ /* 0x000ea80000300800 */
[----:B------:R1:W-:Y:S04]  /*61860*/  LDGSTS.E [R3+0x20880], desc[UR60][R10.64], P0 ;  /* 0x208800000a037fae */ /* 0x0003e8000812187c */
[----:B------:R1:W-:Y:S04]  /*61870*/  STL [R1+0x16a4], R6 ;  /* 0x0016a40601007387 */ /* 0x0003e80000100800 */
[----:B------:R-:W2:Y:S01]  /*61880*/  LDL.LU R15, [R1+0x1804] ;  /* 0x00180400010f7983 */ /* 0x000ea20000300800 */
[----:B-1----:R-:W-:-:S02]  /*61890*/  IMAD.MOV.U32 R10, RZ, RZ, R8 ;  /* 0x000000ffff0a7224 */ /* 0x002fc400078e0008 */
[----:B------:R-:W-:Y:S02]  /*618a0*/  IMAD.MOV.U32 R11, RZ, RZ, R13 ;  /* 0x000000ffff0b7224 */ /* 0x000fe400078e000d */
[----:B------:R-:W2:Y:S04]  /*618b0*/  LDL.LU R13, [R1+0x180c] ;  /* 0x00180c00010d7983 */ /* 0x000ea80000300800 */
[----:B------:R1:W-:Y:S04]  /*618c0*/  LDGSTS.E [R3+0x20c80], desc[UR60][R10.64], P0 ;  /* 0x20c800000a037fae */ /* 0x0003e8000812187c */
[----:B------:R-:W2:Y:S01]  /*618d0*/  LDL.LU R8, [R1+0x1810] ;  /* 0x0018100001087983 */ /* 0x000ea20000300800 */
[----:B-1----:R-:W-:Y:S01]  /*618e0*/  MOV R11, R6 ;  /* 0x00000006000b7202 */ /* 0x002fe20000000f00 */
[----:B------:R-:W-:-:S02]  /*618f0*/  IMAD.MOV.U32 R10, RZ, RZ, R4 ;  /* 0x000000ffff0a7224 */ /* 0x000fc400078e0004 */
[----:B------:R-:W2:Y:S04]  /*61900*/  LDL.LU R6, [R1+0x1814] ;  /* 0x0018140001067983 */ /* 0x000ea80000300800 */
[----:B------:R-:W2:Y:S04]  /*61910*/  LDL.LU R4, [R1+0x1818] ;  /* 0x0018180001047983 */ /* 0x000ea80000300800 */
[----:B------:R1:W-:Y:S01]  /*61920*/  LDGSTS.E [R3+0x21080], desc[UR60][R10.64], P0 ;  /* 0x210800000a037fae */ /* 0x0003e2000812187c */
[----:B------:R-:W-:-:S05]  /*61930*/  IADD3 R152, P1, R152, R5, RZ ;  /* 0x0000000598987210 */ /* 0x000fca0007f3e0ff */
[--C-:B------:R-:W-:Y:S01]  /*61940*/  IMAD.X R153, R153, 0x1, R0.reuse, P1 ;  /* 0x0000000199997824 */ /* 0x100fe200008e0600 */
[-C--:B------:R-:W-:Y:S01]  /*61950*/  IADD3 R22, P2, R22, R5.reuse, RZ ;  /* 0x0000000516167210 */ /* 0x080fe20007f5e0ff */
[----:B------:R-:W-:Y:S04]  /*61960*/  STL [R1+0x16e8], R152 ;  /* 0x0016e89801007387 */ /* 0x000fe80000100800 */
[----:B------:R-:W-:Y:S01]  /*61970*/  IMAD.X R23, R23, 0x1, R0, P2 ;  /* 0x0000000117177824 */ /* 0x000fe200010e0600 */
[-C--:B------:R-:W-:Y:S01]  /*61980*/  IADD3 R20, P1, R20, R5.reuse, RZ ;  /* 0x0000000514147210 */ /* 0x080fe20007f3e0ff */
        /* <DEDUP_REMOVED lines=10> */
[----:B---3--:R-:W-:-:S03]  /*61a30*/  IADD3.X R19, R19, R0, RZ, P2, !PT ;  /* 0x0000000013137210 */ /* 0x008fc600017fe4ff */
[----:B------:R-:W-:Y:S04]  /*61a40*/  STL [R1+0x17a8], R18 ;  /* 0x0017a81201007387 */ /* 0x000fe80000100800 */
[----:B------:R-:W-:Y:S04]  /*61a50*/  STL [R1+0x17a4], R19 ;  /* 0x0017a41301007387 */ /* 0x000fe80000100800 */
[----:B------:R-:W3:Y:S01]  /*61a60*/  LDL.LU.64 R158, [R1+0x858] ;  /* 0x00085800019e7983 */ /* 0x000ee20000300a00 */
[----:B-1----:R-:W-:Y:S02]  /*61a70*/  IMAD.MOV.U32 R10, RZ, RZ, R22 ;  /* 0x000000ffff0a7224 */ /* 0x002fe400078e0016 */
[----:B------:R-:W-:-:S02]  /*61a80*/  IMAD.MOV.U32 R11, RZ, RZ, R23 ;  /* 0x000000ffff0b7224 */ /* 0x000fc400078e0017 */
[----:B------:R-:W3:Y:S04]  /*61a90*/  LDL.LU.64 R22, [R1+0x8e8] ;  /* 0x0008e80001167983 */ /* 0x000ee80000300a00 */
[----:B------:R-:W3:Y:S04]  /*61aa0*/  LDL.LU.64 R154, [R1+0x8e0] ;  /* 0x0008e000019a7983 */ /* 0x000ee80000300a00 */
[----:B------:R-:W3:Y:S01]  /*61ab0*/  LDL.LU.64 R152, [R1+0x8d8] ;  /* 0x0008d80001987983 */ /* 0x000ee20000300a00 */
[----:B------:R-:W-:-:S03]  /*61ac0*/  IADD3 R16, P1, R16, R5, RZ ;  /* 0x0000000510107210 */ /* 0x000fc60007f3e0ff */
[----:B------:R1:W-:Y:S02]  /*61ad0*/  LDGSTS.E [R3+0x21880], desc[UR60][R10.64], P0 ;  /* 0x218800000a037fae */ /* 0x0003e4000812187c */
[----:B-1----:R-:W-:Y:S02]  /*61ae0*/  IMAD.MOV.U32 R10, RZ, RZ, R20 ;  /* 0x000000ffff0a7224 */ /* 0x002fe400078e0014 */
[----:B------:R-:W-:Y:S01]  /*61af0*/  IMAD.MOV.U32 R11, RZ, RZ, R21 ;  /* 0x000000ffff0b7224 */ /* 0x000fe200078e0015 */
[----:B----4-:R-:W-:-:S04]  /*61b00*/  IADD3 R14, P2, R14, R5, RZ ;  /* 0x000000050e0e7210 */ /* 0x010fc80007f5e0ff */
[----:B------:R1:W-:Y:S01]  /*61b10*/  LDGSTS.E [R3+0x21c80], desc[UR60][R10.64], P0 ;  /* 0x21c800000a037fae */ /* 0x0003e2000812187c */
[----:B--2---:R-:W-:Y:S02]  /*61b20*/  IMAD.X R17, R17, 0x1, R0, P1 ;  /* 0x0000000111117824 */ /* 0x004fe400008e0600 */
[----:B-1----:R-:W-:Y:S02]  /*61b30*/  IMAD.MOV.U32 R10, RZ, RZ, R18 ;  /* 0x000000ffff0a7224 */ /* 0x002fe400078e0012 */
[----:B------:R-:W-:Y:S01]  /*61b40*/  IMAD.MOV.U32 R11, RZ, RZ, R19 ;  /* 0x000000ffff0b7224 */ /* 0x000fe200078e0013 */
[----:B------:R-:W-:Y:S04]  /*61b50*/  STL [R1+0x1800], R16 ;  /* 0x0018001001007387 */ /* 0x000fe80000100800 */
[----:B------:R1:W-:Y:S01]  /*61b60*/  LDGSTS.E [R3+0x22080], desc[UR60][R10.64], P0 ;  /* 0x220800000a037fae */ /* 0x0003e2000812187c */
[----:B------:R-:W-:-:S03]  /*61b70*/  IMAD.X R15, R15, 0x1, R0, P2 ;  /* 0x000000010f0f7824 */ /* 0x000fc600010e0600 */
[----:B------:R-:W-:Y:S01]  /*61b80*/  STL [R1+0x17fc], R17 ;  /* 0x0017fc1101007387 */ /* 0x000fe20000100800 */
[----:B-1----:R-:W-:Y:S01]  /*61b90*/  IMAD.MOV.U32 R10, RZ, RZ, R16 ;  /* 0x000000ffff0a7224 */ /* 0x002fe200078e0010 */
[----:B------:R-:W-:Y:S02]  /*61ba0*/  MOV R11, R17 ;  /* 0x00000011000b7202 */ /* 0x000fe40000000f00 */
[----:B------:R-:W-:Y:S01]  /*61bb0*/  STL [R1+0x1808], R14 ;  /* 0x0018080e01007387 */ /* 0x000fe20000100800 */
[----:B------:R-:W-:-:S03]  /*61bc0*/  IADD3 R8, P1, R8, R5, RZ ;  /* 0x0000000508087210 */ /* 0x000fc60007f3e0ff */
[----:B------:R1:W-:Y:S04]  /*61bd0*/  LDGSTS.E [R3+0x22480], desc[UR60][R10.64], P0 ;  /* 0x224800000a037fae */ /* 0x0003e8000812187c */
[----:B------:R2:W-:Y:S01]  /*61be0*/  STL [R1+0x1804], R15 ;  /* 0x0018040f01007387 */ /* 0x0005e20000100800 */
[----:B------:R-:W-:Y:S02]  /*61bf0*/  IMAD.X R13, R13, 0x1, R0, P1 ;  /* 0x000000010d0d7824 */ /* 0x000fe400008e0600 */
[----:B-1----:R-:W-:Y:S02]  /*61c00*/  IMAD.MOV.U32 R10, RZ, RZ, R14 ;  /* 0x000000ffff0a7224 */ /* 0x002fe400078e000e */
[----:B------:R-:W-:Y:S01]  /*61c10*/  IMAD.MOV.U32 R11, RZ, RZ, R15 ;  /* 0x000000ffff0b7224 */ /* 0x000fe200078e000f */
[----:B------:R-:W-:Y:S01]  /*61c20*/  IADD3 R4, P2, R4, R5, RZ ;  /* 0x0000000504047210 */ /* 0x000fe20007f5e0ff */
[----:B--2---:R-:W2:Y:S04]  /*61c30*/  LDL.LU.64 R14, [R1+0x8d0] ;  /* 0x0008d000010e7983 */ /* 0x004ea80000300a00 */
[----:B------:R-:W4:Y:S01]  /*61c40*/  LDL.LU.64 R164, [R1+0x8c8] ;  /* 0x0008c80001a47983 */ /* 0x000f220000300a00 */
[----:B------:R-:W-:-:S03]  /*61c50*/  IMAD.X R6, R6, 0x1, R0, P2 ;  /* 0x0000000106067824 */ /* 0x000fc600010e0600 */
[----:B------:R-:W-:Y:S04]  /*61c60*/  STL [R1+0x1810], R8 ;  /* 0x0018100801007387 */ /* 0x000fe80000100800 */
[----:B------:R-:W-:Y:S04]  /*61c70*/  STL [R1+0x180c], R13 ;  /* 0x00180c0d01007387 */ /* 0x000fe80000100800 */
[----:B------:R1:W-:Y:S04]  /*61c80*/  STL [R1+0x1818], R4 ;  /* 0x0018180401007387 */ /* 0x0003e80000100800 */
[----:B------:R4:W-:Y:S04]  /*61c90*/  STL [R1+0x1814], R6 ;  /* 0x0018140601007387 */ /* 0x0009e80000100800 */
[----:B------:R-:W4:Y:S04]  /*61ca0*/  LDL.LU.64 R16, [R1+0x8c0] ;  /* 0x0008c00001107983 */ /* 0x000f280000300a00 */
[----:B------:R-:W4:Y:S04]  /*61cb0*/  LDL.LU.64 R166, [R1+0x8b8] ;  /* 0x0008b80001a67983 */ /* 0x000f280000300a00 */
[----:B------:R-:W4:Y:S04]  /*61cc0*/  LDL.LU.64 R18, [R1+0x8b0] ;  /* 0x0008b00001127983 */ /* 0x000f280000300a00 */
[----:B------:R-:W4:Y:S04]  /*61cd0*/  LDL.LU.64 R168, [R1+0x8a8] ;  /* 0x0008a80001a87983 */ /* 0x000f280000300a00 */
[----:B------:R1:W-:Y:S04]  /*61ce0*/  LDGSTS.E [R3+0x22880], desc[UR60][R10.64], P0 ;  /* 0x228800000a037fae */ /* 0x0003e8000812187c */
[----:B------:R-:W4:Y:S04]  /*61cf0*/  LDL.LU.64 R20, [R1+0x8a0] ;  /* 0x0008a00001147983 */ /* 0x000f280000300a00 */
[----:B------:R-:W4:Y:S01]  /*61d00*/  LDL.LU R172, [R1+0xdac] ;  /* 0x000dac0001ac7983 */ /* 0x000f220000300800 */
[----:B-1----:R-:W-:-:S03]  /*61d10*/  IMAD.MOV.U32 R10, RZ, RZ, R8 ;  /* 0x000000ffff0a7224 */ /* 0x002fc600078e0008 */
[----:B------:R-:W4:Y:S01]  /*61d20*/  LDL.LU R171, [R1+0xdb0] ;  /* 0x000db00001ab7983 */ /* 0x000f220000300800 */
[----:B------:R-:W-:-:S03]  /*61d30*/  IMAD.MOV.U32 R11, RZ, RZ, R13 ;  /* 0x000000ffff0b7224 */ /* 0x000fc600078e000d */
[----:B------:R-:W4:Y:S04]  /*61d40*/  LDL.LU.64 R176, [R1+0x898] ;  /* 0x0008980001b07983 */ /* 0x000f280000300a00 */
[----:B------:R1:W-:Y:S02]  /*61d50*/  LDGSTS.E [R3+0x22c80], desc[UR60][R10.64], P0 ;  /* 0x22c800000a037fae */ /* 0x0003e4000812187c */
[----:B-1----:R-:W-:Y:S01]  /*61d60*/  IMAD.MOV.U32 R10, RZ, RZ, R4 ;  /* 0x000000ffff0a7224 */ /* 0x002fe200078e0004 */
[----:B------:R-:W-:-:S05]  /*61d70*/  MOV R11, R6 ;  /* 0x00000006000b7202 */ /* 0x000fca0000000f00 */
[----:B------:R1:W-:Y:S01]  /*61d80*/  LDGSTS.E [R3+0x23080], desc[UR60][R10.64], P0 ;  /* 0x230800000a037fae */ /* 0x0003e2000812187c */
[----:B---3--:R-:W-:-:S05]  /*61d90*/  IADD3 R157, P1, R158, R5, RZ ;  /* 0x000000059e9d7210 */ /* 0x008fca0007f3e0ff */
[----:B------:R-:W-:Y:S01]  /*61da0*/  IMAD.X R4, R159, 0x1, R0, P1 ;  /* 0x000000019f047824 */ /* 0x000fe200008e0600 */
[----:B------:R-:W-:-:S05]  /*61db0*/  IADD3 R158, P1, R22, R5, RZ ;  /* 0x00000005169e7210 */ /* 0x000fca0007f3e0ff */
[--C-:B-1----:R-:W-:Y:S01]  /*61dc0*/  IMAD.X R10, R23, 0x1, R0.reuse, P1 ;  /* 0x00000001170a7824 */ /* 0x102fe200008e0600 */
[-C--:B------:R-:W-:Y:S01]  /*61dd0*/  IADD3 R159, P1, R154, R5.reuse, RZ ;  /* 0x000000059a9f7210 */ /* 0x080fe20007f3e0ff */
[----:B------:R-:W3:Y:S04]  /*61de0*/  LDL.LU.64 R22, [R1+0x890] ;  /* 0x0008900001167983 */ /* 0x000ee80000300a00 */
[--C-:B------:R-:W-:Y:S01]  /*61df0*/  IMAD.X R11, R155, 0x1, R0.reuse, P1 ;  /* 0x000000019b0b7824 */ /* 0x100fe200008e0600 */
[----:B------:R-:W-:Y:S01]  /*61e00*/  IADD3 R160, P1, R152, R5, RZ ;  /* 0x0000000598a07210 */ /* 0x000fe20007f3e0ff */
[----:B------:R-:W3:Y:S04]  /*61e10*/  LDL.LU.64 R182, [R1+0x888] ;  /* 0x0008880001b67983 */ /* 0x000ee80000300a00 */
[----:B------:R-:W-:-:S02]  /*61e20*/  IMAD.X R13, R153, 0x1, R0, P1 ;  /* 0x00000001990d7824 */ /* 0x000fc400008e0600 */
[----:B------:R-:W3:Y:S04]  /*61e30*/  LDL.LU.64 R152, [R1+0x880] ;  /* 0x0008800001987983 */ /* 0x000ee80000300a00 */
[----:B------:R-:W3:Y:S04]  /*61e40*/  LDL.LU.64 R180, [R1+0x878] ;  /* 0x0008780001b47983 */ /* 0x000ee80000300a00 */
[----:B------:R-:W3:Y:S04]  /*61e50*/  LDL.LU.64 R154, [R1+0x870] ;  /* 0x00087000019a7983 */ /* 0x000ee80000300a00 */
[----:B------:R-:W3:Y:S04]  /*61e60*/  LDL.LU.64 R178, [R1+0x868] ;  /* 0x0008680001b27983 */ /* 0x000ee80000300a00 */
[----:B------:R-:W3:Y:S01]  /*61e70*/  LDL.LU.64 R174, [R1+0x860] ;  /* 0x0008600001ae7983 */ /* 0x000ee20000300a00 */
[----:B--2---:R-:W-:-:S05]  /*61e80*/  IADD3 R161, P1, R14, R5, RZ ;  /* 0x000000050ea17210 */ /* 0x004fca0007f3e0ff */
[----:B------:R-:W-:Y:S01]  /*61e90*/  IMAD.X R14, R15, 0x1, R0, P1 ;  /* 0x000000010f0e7824 */ /* 0x000fe200008e0600 */
[----:B----4-:R-:W-:-:S05]  /*61ea0*/  IADD3 R162, P1, R164, R5, RZ ;  /* 0x00000005a4a27210 */ /* 0x010fca0007f3e0ff */
        /* <DEDUP_REMOVED lines=11> */
[----:B------:R-:W-:-:S05]  /*61f60*/  IADD3 R168, P1, R176, R5, RZ ;  /* 0x00000005b0a87210 */ /* 0x000fca0007f3e0ff */
[----:B------:R-:W-:Y:S01]  /*61f70*/  IMAD.X R21, R177, 0x1, R0, P1 ;  /* 0x00000001b1157824 */ /* 0x000fe200008e0600 */
[----:B------:R-:W-:Y:S01]  /*61f80*/  MOV R226, R158 ;  /* 0x0000009e00e27202 */ /* 0x000fe20000000f00 */
[----:B------:R-:W-:Y:S02]  /*61f90*/  IMAD.MOV.U32 R227, RZ, RZ, R10 ;  /* 0x000000ffffe37224 */ /* 0x000fe400078e000a */
[----:B------:R-:W-:Y:S02]  /*61fa0*/  IMAD.MOV.U32 R222, RZ, RZ, R159 ;  /* 0x000000ffffde7224 */ /* 0x000fe400078e009f */
[----:B------:R-:W-:Y:S02]  /*61fb0*/  IMAD.MOV.U32 R223, RZ, RZ, R11 ;  /* 0x000000ffffdf7224 */ /* 0x000fe400078e000b */
[----:B------:R-:W-:Y:S02]  /*61fc0*/  IMAD.MOV.U32 R218, RZ, RZ, R160 ;  /* 0x000000ffffda7224 */ /* 0x000fe400078e00a0 */
[----:B------:R-:W-:Y:S01]  /*61fd0*/  IMAD.MOV.U32 R219, RZ, RZ, R13 ;  /* 0x000000ffffdb7224 */ /* 0x000fe200078e000d */
[----:B------:R-:W-:Y:S01]  /*61fe0*/  MOV R210, R162 ;  /* 0x000000a200d27202 */ /* 0x000fe20000000f00 */
[----:B------:R-:W-:-:S02]  /*61ff0*/  IMAD.MOV.U32 R214, RZ, RZ, R161 ;  /* 0x000000ffffd67224 */ /* 0x000fc400078e00a1 */
[----:B------:R-:W-:Y:S02]  /*62000*/  IMAD.MOV.U32 R215, RZ, RZ, R14 ;  /* 0x000000ffffd77224 */ /* 0x000fe400078e000e */
[----:B------:R-:W-:Y:S02]  /*62010*/  IMAD.MOV.U32 R211, RZ, RZ, R15 ;  /* 0x000000ffffd37224 */ /* 0x000fe400078e000f */
[----:B------:R-:W-:Y:S02]  /*62020*/  IMAD.MOV.U32 R206, RZ, RZ, R163 ;  /* 0x000000ffffce7224 */ /* 0x000fe400078e00a3 */
[----:B------:R-:W-:Y:S02]  /*62030*/  IMAD.MOV.U32 R207, RZ, RZ, R16 ;  /* 0x000000ffffcf7224 */ /* 0x000fe400078e0010 */
[----:B------:R-:W-:Y:S02]  /*62040*/  IMAD.MOV.U32 R202, RZ, RZ, R164 ;  /* 0x000000ffffca7224 */ /* 0x000fe400078e00a4 */
[----:B------:R-:W-:Y:S01]  /*62050*/  IMAD.MOV.U32 R203, RZ, RZ, R17 ;  /* 0x000000ffffcb7224 */ /* 0x000fe200078e0011 */
[----:B------:R-:W-:Y:S01]  /*62060*/  MOV R184, R166 ;  /* 0x000000a600b87202 */ /* 0x000fe20000000f00 */
[----:B------:R-:W-:Y:S01]  /*62070*/  IMAD.MOV.U32 R186, RZ, RZ, R165 ;  /* 0x000000ffffba7224 */ /* 0x000fe200078e00a5 */
[----:B------:R-:W-:Y:S01]  /*62080*/  LDGSTS.E [R3+0x23480], desc[UR60][R226.64], P0 ;  /* 0x23480000e2037fae */ /* 0x000fe2000812187c */
[----:B------:R-:W-:-:S02]  /*62090*/  IMAD.MOV.U32 R187, RZ, RZ, R18 ;  /* 0x000000ffffbb7224 */ /* 0x000fc400078e0012 */
[----:B------:R-:W-:Y:S01]  /*620a0*/  IMAD.MOV.U32 R185, RZ, RZ, R19 ;  /* 0x000000ffffb97224 */ /* 0x000fe200078e0013 */
        /* <DEDUP_REMOVED lines=8> */
[----:B---3--:R-:W-:-:S05]  /*62130*/  IADD3 R169, P1, R22, R5, RZ ;  /* 0x0000000516a97210 */ /* 0x008fca0007f3e0ff */
        /* <DEDUP_REMOVED lines=17> */
[----:B------:R-:W-:Y:S04]  /*62250*/  STL [R1+0xdb0], R171 ;  /* 0x000db0ab01007387 */ /* 0x000fe80000100800 */
[----:B------:R-:W-:Y:S04]  /*62260*/  STL [R1+0xdac], R172 ;  /* 0x000dacac01007387 */ /* 0x000fe80000100800 */
[----:B------:R-:W-:Y:S04]  /*62270*/  STL.64 [R1+0x858], R174 ;  /* 0x000858ae01007387 */ /* 0x000fe80000100a00 */
[----:B------:R-:W-:Y:S01]  /*62280*/  STL.64 [R1+0x8e8], R226 ;  /* 0x0008e8e201007387 */ /* 0x000fe20000100a00 */
[----:B------:R-:W-:-:S03]  /*62290*/  IMAD.MOV.U32 R4, RZ, RZ, R177 ;  /* 0x000000ffff047224 */ /* 0x000fc600078e00b1 */
[----:B------:R-:W-:Y:S01]  /*622a0*/  STL.64 [R1+0x8e0], R222 ;  /* 0x0008e0de01007387 */ /* 0x000fe20000100a00 */
[----:B------:R-:W-:-:S03]  /*622b0*/  IMAD.MOV.U32 R182, RZ, RZ, R167 ;  /* 0x000000ffffb67224 */ /* 0x000fc600078e00a7 */
[----:B------:R-:W-:Y:S01]  /*622c0*/  STL.64 [R1+0x8d8], R218 ;  /* 0x0008d8da01007387 */ /* 0x000fe20000100a00 */
[----:B------:R-:W-:-:S03]  /*622d0*/  IMAD.MOV.U32 R183, RZ, RZ, R20 ;  /* 0x000000ffffb77224 */ /* 0x000fc600078e0014 */
        /* <DEDUP_REMOVED lines=61> */
[--C-:B------:R-:W-:Y:S01]  /*626b0*/  IMAD.X R21, R21, 0x1, R0.reuse, P1 ;  /* 0x0000000115157824 */ /* 0x100fe200008e0600 */
[----:B------:R-:W-:Y:S01]  /*626c0*/  STL [R1+0xdf0], R6 ;  /* 0x000df00601007387 */ /* 0x000fe20000100800 */
[----:B-1----:R-:W-:Y:S02]  /*626d0*/  MOV R10, R6 ;  /* 0x00000006000a7202 */ /* 0x002fe40000000f00 */
[----:B------:R-:W-:Y:S01]  /*626e0*/  IMAD.MOV.U32 R11, RZ, RZ, R21 ;  /* 0x000000ffff0b7224 */ /* 0x000fe200078e0015 */
[----:B------:R1:W-:Y:S01]  /*626f0*/  STL [R1+0xdec], R21 ;  /* 0x000dec1501007387 */ /* 0x0003e20000100800 */
[--C-:B------:R-:W-:Y:S01]  /*62700*/  IMAD.X R23, R23, 0x1, R0.reuse, P2 ;  /* 0x0000000117177824 */ /* 0x100fe200010e0600 */
[-C--:B------:R-:W-:Y:S02]  /*62710*/  IADD3 R8, P1, R8, R5.reuse, RZ ;  /* 0x0000000508087210 */ /* 0x080fe40007f3e0ff */
        /* <DEDUP_REMOVED lines=20> */
[----:B-1----:R-:W-:-:S03]  /*62860*/  IMAD.MOV.U32 R11, RZ, RZ, R17 ;  /* 0x000000ffff0b7224 */ /* 0x002fc600078e0011 */
[----:B------:R-:W3:Y:S01]  /*62870*/  LDL.LU R17, [R1+0xfec] ;  /* 0x000fec0001117983 */ /* 0x000ee20000300800 */
[----:B------:R-:W-:-:S03]  /*62880*/  MOV R10, R13 ;  /* 0x0000000d000a7202 */ /* 0x000fc60000000f00 */
[----:B------:R-:W3:Y:S01]  /*62890*/  LDL.LU R13, [R1+0x102c] ;  /* 0x00102c00010d7983 */ /* 0x000ee20000300800 */
[-C--:B------:R-:W-:Y:S02]  /*628a0*/  IADD3 R14, P1, R14, R5.reuse, RZ ;  /* 0x000000050e0e7210 */ /* 0x080fe40007f3e0ff */
[----:B------:R-:W-:Y:S01]  /*628b0*/  IADD3 R19, P2, R19, R5, RZ ;  /* 0x0000000513137210 */ /* 0x000fe20007f5e0ff */
[----:B------:R1:W-:Y:S02]  /*628c0*/  LDGSTS.E [R4+0x1100], desc[UR60][R10.64], P0 ;  /* 0x011000000a047fae */ /* 0x0003e4000812187c */
[--C-:B------:R-:W-:Y:S02]  /*628d0*/  IMAD.X R18, R18, 0x1, R0.reuse, P1 ;  /* 0x0000000112127824 */ /* 0x100fe400008e0600 */
[----:B------:R-:W-:Y:S01]  /*628e0*/  STL [R1+0xef0], R14 ;  /* 0x000ef00e01007387 */ /* 0x000fe20000100800 */
[----:B------:R-:W-:-:S03]  /*628f0*/  IMAD.X R20, R20, 0x1, R0, P2 ;  /* 0x0000000114147824 */ /* 0x000fc600010e0600 */
[----:B------:R2:W-:Y:S01]  /*62900*/  STL [R1+0xeec], R18 ;  /* 0x000eec1201007387 */ /* 0x0005e20000100800 */
[----:B-1----:R-:W-:-:S03]  /*62910*/  IMAD.MOV.U32 R10, RZ, RZ, R14 ;  /* 0x000000ffff0a7224 */ /* 0x002fc600078e000e */
[----:B------:R-:W-:Y:S01]  /*62920*/  STL [R1+0xf30], R19 ;  /* 0x000f301301007387 */ /* 0x000fe20000100800 */
[----:B------:R-:W-:-:S03]  /*62930*/  IMAD.MOV.U32 R11, RZ, RZ, R18 ;  /* 0x000000ffff0b7224 */ /* 0x000fc600078e0012 */
[----:B--2---:R-:W2:Y:S04]  /*62940*/  LDL.LU R18, [R1+0x1070] ;  /* 0x0010700001127983 */ /* 0x004ea80000300800 */
[----:B------:R1:W-:Y:S04]  /*62950*/  STL [R1+0xf2c], R20 ;  /* 0x000f2c1401007387 */ /* 0x0003e80000100800 */
[----:B------:R1:W-:Y:S04]  /*62960*/  LDGSTS.E [R4+0x1500], desc[UR60][R10.64], P0 ;  /* 0x015000000a047fae */ /* 0x0003e8000812187c */
[----:B------:R-:W2:Y:S01]  /*62970*/  LDL.LU R14, [R1+0x10b0] ;  /* 0x0010b000010e7983 */ /* 0x000ea20000300800 */
[----:B-1----:R-:W-:-:S03]  /*62980*/  IMAD.MOV.U32 R11, RZ, RZ, R20 ;  /* 0x000000ffff0b7224 */ /* 0x002fc600078e0014 */
[----:B------:R-:W2:Y:S01]  /*62990*/  LDL.LU R20, [R1+0x106c] ;  /* 0x00106c0001147983 */ /* 0x000ea20000300800 */
[----:B------:R-:W-:-:S03]  /*629a0*/  IMAD.MOV.U32 R10, RZ, RZ, R19 ;  /* 0x000000ffff0a7224 */ /* 0x000fc600078e0013 */
[----:B------:R-:W2:Y:S01]  /*629b0*/  LDL.LU R19, [R1+0x10ac] ;  /* 0x0010ac0001137983 */ /* 0x000ea20000300800 */
[-C--:B------:R-:W-:Y:S02]  /*629c0*/  IADD3 R15, P1, R15, R5.reuse, RZ ;  /* 0x000000050f0f7210 */ /* 0x080fe40007f3e0ff */
[----:B------:R-:W-:Y:S01]  /*629d0*/  IADD3 R3, P2, R3, R5, RZ ;  /* 0x0000000503037210 */ /* 0x000fe20007f5e0ff */
[----:B------:R1:W-:Y:S04]  /*629e0*/  LDGSTS.E [R4+0x1900], desc[UR60][R10.64], P0 ;  /* 0x019000000a047fae */ /* 0x0003e8000812187c */
[----:B------:R3:W-:Y:S01]  /*629f0*/  STL [R1+0xf70], R15 ;  /* 0x000f700f01007387 */ /* 0x0007e20000100800 */
[----:B-1----:R-:W-:Y:S01]  /*62a00*/  IMAD.MOV.U32 R10, RZ, RZ, R15 ;  /* 0x000000ffff0a7224 */ /* 0x002fe200078e000f */
[----:B----4-:R-:W-:-:S05]  /*62a10*/  IADD3.X R21, R21, R0, RZ, P1, !PT ;  /* 0x0000000015157210 */ /* 0x010fca0000ffe4ff */
[----:B------:R1:W-:Y:S01]  /*62a20*/  STL [R1+0xf6c], R21 ;  /* 0x000f6c1501007387 */ /* 0x0003e20000100800 */
[----:B---3--:R-:W-:-:S03]  /*62a30*/  IMAD.X R6, R6, 0x1, R0, P2 ;  /* 0x0000000106067824 */ /* 0x008fc600010e0600 */
[----:B------:R3:W-:Y:S01]  /*62a40*/  STL [R1+0xfb0], R3 ;  /* 0x000fb00301007387 */ /* 0x0007e20000100800 */
[----:B------:R-:W-:-:S03]  /*62a50*/  IMAD.MOV.U32 R11, RZ, RZ, R21 ;  /* 0x000000ffff0b7224 */ /* 0x000fc600078e0015 */
[----:B------:R-:W4:Y:S04]  /*62a60*/  LDL.LU R15, [R1+0x10f0] ;  /* 0x0010f000010f7983 */ /* 0x000f280000300800 */
        /* <DEDUP_REMOVED lines=17> */
[----:B-1----:R-:W-:-:S03]  /*62b80*/  MOV R10, R16 ;  /* 0x00000010000a7202 */ /* 0x002fc60000000f00 */
[----:B------:R-:W3:Y:S01]  /*62b90*/  LDL.LU R16, [R1+0x116c] ;  /* 0x00116c0001107983 */ /* 0x000ee20000300800 */
[----:B------:R-:W-:-:S03]  /*62ba0*/  IMAD.MOV.U32 R11, RZ, RZ, R17 ;  /* 0x000000ffff0b7224 */ /* 0x000fc600078e0011 */
[----:B------:R1:W-:Y:S04]  /*62bb0*/  STL [R1+0x102c], R13 ;  /* 0x00102c0d01007387 */ /* 0x0003e80000100800 */
[----:B--2---:R-:W2:Y:S01]  /*62bc0*/  LDL.LU R17, [R1+0x11ac] ;  /* 0x0011ac0001117983 */ /* 0x004ea20000300800 */
[----:B------:R-:W-:-:S03]  /*62bd0*/  IADD3 R18, P1, R18, R5, RZ ;  /* 0x0000000512127210 */ /* 0x000fc60007f3e0ff */
[----:B------:R1:W-:Y:S01]  /*62be0*/  LDGSTS.E [R4+0x2500], desc[UR60][R10.64], P0 ;  /* 0x025000000a047fae */ /* 0x0003e2000812187c */
[----:B------:R-:W-:Y:S01]  /*62bf0*/  IADD3 R14, P2, R14, R5, RZ ;  /* 0x000000050e0e7210 */ /* 0x000fe20007f5e0ff */
[----:B-1----:R-:W-:Y:S02]  /*62c00*/  IMAD.MOV.U32 R10, RZ, RZ, R8 ;  /* 0x000000ffff0a7224 */ /* 0x002fe400078e0008 */
[----:B------:R-:W-:Y:S01]  /*62c10*/  IMAD.MOV.U32 R11, RZ, RZ, R13 ;  /* 0x000000ffff0b7224 */ /* 0x000fe200078e000d */
[----:B------:R-:W2:Y:S01]  /*62c20*/  LDL.LU R8, [R1+0x11f0] ;  /* 0x0011f00001087983 */ /* 0x000ea20000300800 */
[----:B------:R-:W-:-:S03]  /*62c30*/  IMAD.X R20, R20, 0x1, R0, P1 ;  /* 0x0000000114147824 */ /* 0x000fc600008e0600 */
[----:B------:R-:W2:Y:S01]  /*62c40*/  LDL.LU R13, [R1+0x1230] ;  /* 0x00123000010d7983 */ /* 0x000ea20000300800 */
[----:B------:R-:W-:-:S03]  /*62c50*/  IMAD.X R19, R19, 0x1, R0, P2 ;  /* 0x0000000113137824 */ /* 0x000fc600010e0600 */
[----:B------:R1:W-:Y:S04]  /*62c60*/  STL [R1+0x1070], R18 ;  /* 0x0010701201007387 */ /* 0x0003e80000100800 */
        /* <DEDUP_REMOVED lines=9> */
[----:B-1----:R-:W-:Y:S01]  /*62d00*/  MOV R10, R14 ;  /* 0x0000000e000a7202 */ /* 0x002fe20000000f00 */
[----:B------:R-:W-:-:S02]  /*62d10*/  IMAD.MOV.U32 R11, RZ, RZ, R19 ;  /* 0x000000ffff0b7224 */ /* 0x000fc400078e0013 */
        /* <DEDUP_REMOVED lines=16> */
[----:B------:R-:W-:Y:S01]  /*62e20*/  IADD3 R6, P2, R6, R5, RZ ;  /* 0x0000000506067210 */ /* 0x000fe20007f5e0ff */
[----:B----4-:R-:W-:Y:S02]  /*62e30*/  IMAD.MOV.U32 R10, RZ, RZ, R22 ;  /* 0x000000ffff0a7224 */ /* 0x010fe400078e0016 */
[----:B------:R-:W3:Y:S01]  /*62e40*/  LDL.LU R15, [R1+0x12ac] ;  /* 0x0012ac00010f7983 */ /* 0x000ee20000300800 */
[----:B------:R-:W-:-:S03]  /*62e50*/  IMAD.MOV.U32 R11, RZ, RZ, R23 ;  /* 0x000000ffff0b7224 */ /* 0x000fc600078e0017 */
[----:B------:R-:W-:Y:S04]  /*62e60*/  STL [R1+0x1170], R3 ;  /* 0x0011700301007387 */ /* 0x000fe80000100800 */
[----:B------:R1:W-:Y:S01]  /*62e70*/  LDGSTS.E [R4+0x3900], desc[UR60][R10.64], P0 ;  /* 0x039000000a047fae */ /* 0x0003e2000812187c */
[----:B------:R-:W-:Y:S01]  /*62e80*/  IADD3.X R16, R16, R0, RZ, P1, !PT ;  /* 0x0000000010107210 */ /* 0x000fe20000ffe4ff */
[----:B-1----:R-:W-:-:S04]  /*62e90*/  IMAD.MOV.U32 R10, RZ, RZ, R3 ;  /* 0x000000ffff0a7224 */ /* 0x002fc800078e0003 */
[----:B------:R1:W-:Y:S01]  /*62ea0*/  STL [R1+0x116c], R16 ;  /* 0x00116c1001007387 */ /* 0x0003e20000100800 */
[----:B------:R-:W-:Y:S02]  /*62eb0*/  IMAD.MOV.U32 R11, RZ, RZ, R16 ;  /* 0x000000ffff0b7224 */ /* 0x000fe400078e0010 */
[----:B--2---:R-:W-:Y:S01]  /*62ec0*/  IMAD.X R17, R17, 0x1, R0, P2 ;  /* 0x0000000111117824 */ /* 0x004fe200010e0600 */
        /* <DEDUP_REMOVED lines=13> */
[----:B------:R-:W-:Y:S01]  /*62fa0*/  IMAD.X R18, R18, 0x1, R0, P1 ;  /* 0x0000000112127824 */ /* 0x000fe200008e0600 */
[----:B-1----:R-:W-:-:S03]  /*62fb0*/  MOV R10, R8 ;  /* 0x00000008000a7202 */ /* 0x002fc60000000f00 */
[----:B------:R-:W-:Y:S01]  /*62fc0*/  IMAD.MOV.U32 R11, RZ, RZ, R18 ;  /* 0x000000ffff0b7224 */ /* 0x000fe200078e0012 */
[----:B------:R1:W-:Y:S01]  /*62fd0*/  STL [R1+0x11ec], R18 ;  /* 0x0011ec1201007387 */ /* 0x0003e20000100800 */
[----:B------:R-:W-:-:S03]  /*62fe0*/  IMAD.X R20, R20, 0x1, R0, P2 ;  /* 0x0000000114147824 */ /* 0x000fc600010e0600 */
[----:B------:R1:W-:Y:S04]  /*62ff0*/  STL [R1+0x1230], R13 ;  /* 0x0012300d01007387 */ /* 0x0003e80000100800 */
[----:B------:R-:W2:Y:S04]  /*63000*/  LDL.LU R8, [R1+0x1370] ;  /* 0x0013700001087983 */ /* 0x000ea80000300800 */
        /* <DEDUP_REMOVED lines=15> */
[----:B------:R3:W-:Y:S01]  /*63100*/  STL [R1+0x12b0], R14 ;  /* 0x0012b00e01007387 */ /* 0x0007e20000100800 */
[----:B------:R-:W-:-:S03]  /*63110*/  IMAD.MOV.U32 R11, RZ, RZ, R21 ;  /* 0x000000ffff0b7224 */ /* 0x000fc600078e0015 */
[----:B------:R-:W2:Y:S04]  /*63120*/  LDL.LU R19, [R1+0x13f0] ;  /* 0x0013f00001137983 */ /* 0x000ea80000300800 */
[----:B------:R4:W-:Y:S04]  /*63130*/  STL [R1+0x12ac], R15 ;  /* 0x0012ac0f01007387 */ /* 0x0009e80000100800 */
[----:B------:R-:W2:Y:S04]  /*63140*/  LDL.LU R22, [R1+0x1430] ;  /* 0x0014300001167983 */ /* 0x000ea80000300800 */
[----:B-1----:R-:W2:Y:S04]  /*63150*/  LDL.LU R21, [R1+0x13ec] ;  /* 0x0013ec0001157983 */ /* 0x002ea80000300800 */
[----:B------:R1:W-:Y:S04]  /*63160*/  LDGSTS.E [R4+0x4d00], desc[UR60][R10.64], P0 ;  /* 0x04d000000a047fae */ /* 0x0003e8000812187c */
[----:B------:R-:W2:Y:S01]  /*63170*/  LDL.LU R23, [R1+0x142c] ;  /* 0x00142c0001177983 */ /* 0x000ea20000300800 */
[----:B-1----:R-:W-:Y:S01]  /*63180*/  MOV R10, R14 ;  /* 0x0000000e000a7202 */ /* 0x002fe20000000f00 */
[----:B------:R-:W-:-:S02]  /*63190*/  IMAD.MOV.U32 R11, RZ, RZ, R15 ;  /* 0x000000ffff0b7224 */ /* 0x000fc400078e000f */
[----:B---3--:R-:W3:Y:S01]  /*631a0*/  LDL.LU R14, [R1+0x1470] ;  /* 0x00147000010e7983 */ /* 0x008ee20000300800 */
[----:B----4-:R-:W-:-:S03]  /*631b0*/  IADD3 R16, P1, R16, R5, RZ ;  /* 0x0000000510107210 */ /* 0x010fc60007f3e0ff */
[----:B------:R-:W4:Y:S01]  /*631c0*/  LDL.LU R15, [R1+0x14b0] ;  /* 0x0014b000010f7983 */ /* 0x000f220000300800 */
[----:B------:R-:W-:-:S03]  /*631d0*/  IADD3 R3, P2, R3, R5, RZ ;  /* 0x0000000503037210 */ /* 0x000fc60007f5e0ff */
[----:B------:R1:W-:Y:S04]  /*631e0*/  STL [R1+0x12f0], R16 ;  /* 0x0012f01001007387 */ /* 0x0003e80000100800 */
[----:B------:R1:W-:Y:S01]  /*631f0*/  LDGSTS.E [R4+0x5100], desc[UR60][R10.64], P0 ;  /* 0x051000000a047fae */ /* 0x0003e2000812187c */
[--C-:B--2---:R-:W-:Y:S02]  /*63200*/  IMAD.X R17, R17, 0x1, R0.reuse, P1 ;  /* 0x0000000111117824 */ /* 0x104fe400008e0600 */
[----:B------:R-:W-:-:S03]  /*63210*/  IMAD.X R6, R6, 0x1, R0, P2 ;  /* 0x0000000106067824 */ /* 0x000fc600010e0600 */
[----:B------:R2:W-:Y:S04]  /*63220*/  STL [R1+0x12ec], R17 ;  /* 0x0012ec1101007387 */ /* 0x0005e80000100800 */
[----:B------:R2:W-:Y:S01]  /*63230*/  STL [R1+0x1330], R3 ;  /* 0x0013300301007387 */ /* 0x0005e20000100800 */
[----:B-1----:R-:W-:-:S03]  /*63240*/  IMAD.MOV.U32 R10, RZ, RZ, R16 ;  /* 0x000000ffff0a7224 */ /* 0x002fc600078e0010 */
[----:B------:R-:W4:Y:S01]  /*63250*/  LDL.LU R16, [R1+0x146c] ;  /* 0x00146c0001107983 */ /* 0x000f220000300800 */
[----:B------:R-:W-:-:S03]  /*63260*/  IMAD.MOV.U32 R11, RZ, RZ, R17 ;  /* 0x000000ffff0b7224 */ /* 0x000fc600078e0011 */
[----:B------:R1:W-:Y:S04]  /*63270*/  STL [R1+0x132c], R6 ;  /* 0x00132c0601007387 */ /* 0x0003e80000100800 */
[----:B--2---:R-:W2:Y:S04]  /*63280*/  LDL.LU R17, [R1+0x14ac] ;  /* 0x0014ac0001117983 */ /* 0x004ea80000300800 */
[----:B------:R1:W-:Y:S01]  /*63290*/  LDGSTS.E [R4+0x5500], desc[UR60][R10.64], P0 ;  /* 0x055000000a047fae */ /* 0x0003e2000812187c */
[----:B------:R-:W-:Y:S01]  /*632a0*/  IADD3 R8, P1, R8, R5, RZ ;  /* 0x0000000508087210 */ /* 0x000fe20007f3e0ff */
[----:B-1----:R-:W-:-:S02]  /*632b0*/  IMAD.MOV.U32 R10, RZ, RZ, R3 ;  /* 0x000000ffff0a7224 */ /* 0x002fc400078e0003 */
[----:B------:R-:W-:Y:S01]  /*632c0*/  IMAD.MOV.U32 R11, RZ, RZ, R6 ;  /* 0x000000ffff0b7224 */ /* 0x000fe200078e0006 */
[----:B------:R-:W2:Y:S04]  /*632d0*/  LDL.LU R3, [R1+0x14f0] ;  /* 0x0014f00001037983 */ /* 0x000ea80000300800 */
[----:B------:R-:W2:Y:S01]  /*632e0*/  LDL.LU R6, [R1+0x1530] ;  /* 0x0015300001067983 */ /* 0x000ea20000300800 */
[----:B------:R-:W-:-:S03]  /*632f0*/  IADD3 R18, P2, R18, R5, RZ ;  /* 0x0000000512127210 */ /* 0x000fc60007f5e0ff */
[----:B------:R1:W-:Y:S04]  /*63300*/  STL [R1+0x1370], R8 ;  /* 0x0013700801007387 */ /* 0x0003e80000100800 */
[----:B------:R1:W-:Y:S01]  /*63310*/  LDGSTS.E [R4+0x5900], desc[UR60][R10.64], P0 ;  /* 0x059000000a047fae */ /* 0x0003e2000812187c */
[----:B------:R-:W-:Y:S01]  /*63320*/  IADD3.X R13, R13, R0, RZ, P1, !PT ;  /* 0x000000000d0d7210 */ /* 0x000fe20000ffe4ff */
[----:B------:R-:W-:-:S04]  /*63330*/  IMAD.X R20, R20, 0x1, R0, P2 ;  /* 0x0000000114147824 */ /* 0x000fc800010e0600 */
        /* <DEDUP_REMOVED lines=13> */
[----:B------:R-:W-:-:S04]  /*63410*/  IADD3 R19, P1, R19, R5, RZ ;  /* 0x0000000513137210 */ /* 0x000fc80007f3e0ff */
[----:B-1----:R-:W-:Y:S02]  /*63420*/  MOV R10, R19 ;  /* 0x00000013000a7202 */ /* 0x002fe40000000f00 */
[----:B------:R-:W-:Y:S01]  /*63430*/  IADD3 R22, P2, R22, R5, RZ ;  /* 0x0000000516167210 */ /* 0x000fe20007f5e0ff */
[--C-:B------:R-:W-:Y:S01]  /*63440*/  IMAD.X R21, R21, 0x1, R0.reuse, P1 ;  /* 0x0000000115157824 */ /* 0x100fe200008e0600 */
[----:B------:R-:W-:Y:S03]  /*63450*/  STL [R1+0x13f0], R19 ;  /* 0x0013f01301007387 */ /* 0x000fe60000100800 */
        /* <DEDUP_REMOVED lines=8> */
[----:B----4-:R-:W-:Y:S01]  /*634e0*/  IADD3 R15, P2, R15, R5, RZ ;  /* 0x000000050f0f7210 */ /* 0x010fe20007f5e0ff */
[----:B------:R-:W-:Y:S02]  /*634f0*/  IMAD.MOV.U32 R10, RZ, RZ, R22 ;  /* 0x000000ffff0a7224 */ /* 0x000fe400078e0016 */
[----:B------:R-:W3:Y:S01]  /*63500*/  LDL.LU R19, [R1+0x15ac] ;  /* 0x0015ac0001137983 */ /* 0x000ee20000300800 */
[----:B------:R-:W-:-:S03]  /*63510*/  IMAD.MOV.U32 R11, RZ, RZ, R23 ;  /* 0x000000ffff0b7224 */ /* 0x000fc600078e0017 */
[----:B------:R-:W-:Y:S04]  /*63520*/  STL [R1+0x1470], R14 ;  /* 0x0014700e01007387 */ /* 0x000fe80000100800 */
[----:B------:R1:W-:Y:S01]  /*63530*/  LDGSTS.E [R4+0x6900], desc[UR60][R10.64], P0 ;  /* 0x069000000a047fae */ /* 0x0003e2000812187c */
[----:B------:R-:W-:Y:S02]  /*63540*/  IMAD.X R16, R16, 0x1, R0, P1 ;  /* 0x0000000110107824 */ /* 0x000fe400008e0600 */
[----:B-1----:R-:W-:Y:S02]  /*63550*/  IMAD.MOV.U32 R10, RZ, RZ, R14 ;  /* 0x000000ffff0a7224 */ /* 0x002fe400078e000e */
[----:B------:R-:W-:Y:S01]  /*63560*/  IMAD.MOV.U32 R11, RZ, RZ, R16 ;  /* 0x000000ffff0b7224 */ /* 0x000fe200078e0010 */
[----:B------:R1:W-:Y:S01]  /*63570*/  STL [R1+0x146c], R16 ;  /* 0x00146c1001007387 */ /* 0x0003e20000100800 */
[----:B--2---:R-:W-:-:S03]  /*63580*/  IMAD.X R17, R17, 0x1, R0, P2 ;  /* 0x0000000111117824 */ /* 0x004fc600010e0600 */
[----:B------:R-:W-:Y:S04]  /*63590*/  STL [R1+0x14b0], R15 ;  /* 0x0014b00f01007387 */ /* 0x000fe80000100800 */
[----:B------:R2:W-:Y:S04]  /*635a0*/  LDGSTS.E [R4+0x6d00], desc[UR60][R10.64], P0 ;  /* 0x06d000000a047fae */ /* 0x0005e8000812187c */
[----:B-1----:R-:W4:Y:S04]  /*635b0*/  LDL.LU R16, [R1+0x15f0] ;  /* 0x0015f00001107983 */ /* 0x002f280000300800 */
[----:B------:R1:W-:Y:S04]  /*635c0*/  STL [R1+0x14ac], R17 ;  /* 0x0014ac1101007387 */ /* 0x0003e80000100800 */
[----:B------:R-:W4:Y:S01]  /*635d0*/  LDL.LU R14, [R1+0x1630] ;  /* 0x00163000010e7983 */ /* 0x000f220000300800 */
[----:B--2---:R-:W-:Y:S01]  /*635e0*/  IMAD.MOV.U32 R11, RZ, RZ, R17 ;  /* 0x000000ffff0b7224 */ /* 0x004fe200078e0011 */
[----:B------:R-:W-:-:S02]  /*635f0*/  MOV R10, R15 ;  /* 0x0000000f000a7202 */ /* 0x000fc40000000f00 */
[----:B-1----:R-:W2:Y:S04]  /*63600*/  LDL.LU R17, [R1+0x15ec] ;  /* 0x0015ec0001117983 */ /* 0x002ea80000300800 */
[----:B------:R-:W2:Y:S01]  /*63610*/  LDL.LU R15, [R1+0x162c] ;  /* 0x00162c00010f7983 */ /* 0x000ea20000300800 */
[-C--:B------:R-:W-:Y:S02]  /*63620*/  IADD3 R3, P1, R3, R5.reuse, RZ ;  /* 0x0000000503037210 */ /* 0x080fe40007f3e0ff */
        /* <DEDUP_REMOVED lines=10> */
[----:B-1----:R-:W2:Y:S04]  /*636d0*/  LDL.LU R8, [R1+0x1670] ;  /* 0x0016700001087983 */ /* 0x002ea80000300800 */
[----:B------:R1:W-:Y:S04]  /*636e0*/  STL [R1+0x152c], R13 ;  /* 0x00152c0d01007387 */ /* 0x0003e80000100800 */
[----:B------:R-:W2:Y:S01]  /*636f0*/  LDL.LU R3, [R1+0x16b0] ;  /* 0x0016b00001037983 */ /* 0x000ea20000300800 */
[----:B------:R-:W-:-:S03]  /*63700*/  IMAD.MOV.U32 R11, RZ, RZ, R13 ;  /* 0x000000ffff0b7224 */ /* 0x000fc600078e000d */
[----:B-1----:R-:W2:Y:S01]  /*63710*/  LDL.LU R13, [R1+0x166c] ;  /* 0x00166c00010d7983 */ /* 0x002ea20000300800 */
[----:B------:R-:W-:-:S03]  /*63720*/  IMAD.MOV.U32 R10, RZ, RZ, R6 ;  /* 0x000000ffff0a7224 */ /* 0x000fc600078e0006 */
[----:B------:R-:W2:Y:S01]  /*63730*/  LDL.LU R6, [R1+0x16ac] ;  /* 0x0016ac0001067983 */ /* 0x000ea20000300800 */
[-C--:B------:R-:W-:Y:S02]  /*63740*/  IADD3 R20, P1, R20, R5.reuse, RZ ;  /* 0x0000000514147210 */ /* 0x080fe40007f3e0ff */
[----:B------:R-:W-:Y:S01]  /*63750*/  IADD3 R18, P2, R18, R5, RZ ;  /* 0x0000000512127210 */ /* 0x000fe20007f5e0ff */
[----:B------:R1:W-:Y:S04]  /*63760*/  LDGSTS.E [R4+0x7900], desc[UR60][R10.64], P0 ;  /* 0x079000000a047fae */ /* 0x0003e8000812187c */
[----:B------:R3:W-:Y:S01]  /*63770*/  STL [R1+0x1570], R20 ;  /* 0x0015701401007387 */ /* 0x0007e20000100800 */
[----:B-1----:R-:W-:Y:S01]  /*63780*/  IMAD.MOV.U32 R10, RZ, RZ, R20 ;  /* 0x000000ffff0a7224 */ /* 0x002fe200078e0014 */
[----:B------:R-:W-:-:S05]  /*63790*/  IADD3.X R21, R21, R0, RZ, P1, !PT ;  /* 0x0000000015157210 */ /* 0x000fca0000ffe4ff */
[----:B------:R-:W-:Y:S01]  /*637a0*/  STL [R1+0x156c], R21 ;  /* 0x00156c1501007387 */ /* 0x000fe20000100800 */
[----:B---3--:R-:W-:-:S03]  /*637b0*/  IMAD.X R19, R19, 0x1, R0, P2 ;  /* 0x0000000113137824 */ /* 0x008fc600010e0600 */
[----:B------:R1:W-:Y:S01]  /*637c0*/  STL [R1+0x15b0], R18 ;  /* 0x0015b01201007387 */ /* 0x0003e20000100800 */
[----:B------:R-:W-:-:S03]  /*637d0*/  IMAD.MOV.U32 R11, RZ, RZ, R21 ;  /* 0x000000ffff0b7224 */ /* 0x000fc600078e0015 */
[----:B------:R3:W-:Y:S04]  /*637e0*/  STL [R1+0x15ac], R19 ;  /* 0x0015ac1301007387 */ /* 0x0007e80000100800 */
[----:B------:R-:W3:Y:S04]  /*637f0*/  LDL.LU R153, [R1+0x16ec] ;  /* 0x0016ec0001997983 */ /* 0x000ee80000300800 */
[----:B------:R-:W3:Y:S04]  /*63800*/  LDL.LU R152, [R1+0x16f0] ;  /* 0x0016f00001987983 */ /* 0x000ee80000300800 */
[----:B------:R-:W3:Y:S04]  /*63810*/  LDL.LU R23, [R1+0x172c] ;  /* 0x00172c0001177983 */ /* 0x000ee80000300800 */
[----:B------:R-:W3:Y:S04]  /*63820*/  LDL.LU R22, [R1+0x1730] ;  /* 0x0017300001167983 */ /* 0x000ee80000300800 */
[----:B------:R1:W-:Y:S04]  /*63830*/  LDGSTS.E [R4+0x7d00], desc[UR60][R10.64], P0 ;  /* 0x07d000000a047fae */ /* 0x0003e8000812187c */
[----:B------:R-:W3:Y:S01]  /*63840*/  LDL.LU R20, [R1+0x1770] ;  /* 0x0017700001147983 */ /* 0x000ee20000300800 */
[----:B----4-:R-:W-:Y:S01]  /*63850*/  IADD3 R16, P1, R16, R5, RZ ;  /* 0x0000000510107210 */ /* 0x010fe20007f3e0ff */
[----:B-1----:R-:W-:-:S02]  /*63860*/  IMAD.MOV.U32 R10, RZ, RZ, R18 ;  /* 0x000000ffff0a7224 */ /* 0x002fc400078e0012 */
[----:B------:R-:W4:Y:S01]  /*63870*/  LDL.LU R18, [R1+0x17b0] ;  /* 0x0017b00001127983 */ /* 0x000f220000300800 */
[----:B------:R-:W-:-:S03]  /*63880*/  IADD3 R14, P2, R14, R5, RZ ;  /* 0x000000050e0e7210 */ /* 0x000fc60007f5e0ff */
[----:B------:R1:W-:Y:S01]  /*63890*/  STL [R1+0x15f0], R16 ;  /* 0x0015f01001007387 */ /* 0x0003e20000100800 */
[--C-:B--2---:R-:W-:Y:S02]  /*638a0*/  IMAD.X R17, R17, 0x1, R0.reuse, P1 ;  /* 0x0000000111117824 */ /* 0x104fe400008e0600 */
[----:B------:R-:W-:-:S03]  /*638b0*/  IMAD.X R15, R15, 0x1, R0, P2 ;  /* 0x000000010f0f7824 */ /* 0x000fc600010e0600 */
[----:B------:R-:W-:Y:S01]  /*638c0*/  STL [R1+0x15ec], R17 ;  /* 0x0015ec1101007387 */ /* 0x000fe20000100800 */
[----:B------:R-:W-:-:S03]  /*638d0*/  IMAD.MOV.U32 R11, RZ, RZ, R19 ;  /* 0x000000ffff0b7224 */ /* 0x000fc600078e0013 */
[----:B------:R2:W-:Y:S04]  /*638e0*/  STL [R1+0x1630], R14 ;  /* 0x0016300e01007387 */ /* 0x0005e80000100800 */
[----:B------:R-:W4:Y:S04]  /*638f0*/  LDL.LU R21, [R1+0x176c] ;  /* 0x00176c0001157983 */ /* 0x000f280000300800 */
[----:B------:R2:W-:Y:S04]  /*63900*/  STL [R1+0x162c], R15 ;  /* 0x00162c0f01007387 */ /* 0x0005e80000100800 */
[----:B---3--:R-:W3:Y:S04]  /*63910*/  LDL.LU R19, [R1+0x17ac] ;  /* 0x0017ac0001137983 */ /* 0x008ee80000300800 */
[----:B------:R1:W-:Y:S02]  /*63920*/  LDGSTS.E [R4+0x20100], desc[UR60][R10.64], P0 ;  /* 0x201000000a047fae */ /* 0x0003e4000812187c */
[----:B-1----:R-:W-:Y:S01]  /*63930*/  MOV R10, R16 ;  /* 0x00000010000a7202 */ /* 0x002fe20000000f00 */
[----:B------:R-:W-:Y:S01]  /*63940*/  IMAD.MOV.U32 R11, RZ, RZ, R17 ;  /* 0x000000ffff0b7224 */ /* 0x000fe200078e0011 */
[----:B------:R-:W3:Y:S01]  /*63950*/  LDL.LU R16, [R1+0x1820] ;  /* 0x0018200001107983 */ /* 0x000ee20000300800 */
[----:B------:R-:W-:-:S03]  /*63960*/  IADD3 R8, P1, R8, R5, RZ ;  /* 0x0000000508087210 */ /* 0x000fc60007f3e0ff */
[----:B------:R1:W-:Y:S01]  /*63970*/  LDGSTS.E [R4+0x20500], desc[UR60][R10.64], P0 ;  /* 0x205000000a047fae */ /* 0x0003e2000812187c */
[----:B------:R-:W-:Y:S01]  /*63980*/  IADD3 R3, P2, R3, R5, RZ ;  /* 0x0000000503037210 */ /* 0x000fe20007f5e0ff */
[----:B------:R-:W-:Y:S02]  /*63990*/  IMAD.X R13, R13, 0x1, R0, P1 ;  /* 0x000000010d0d7824 */ /* 0x000fe400008e0600 */
[----:B-1----:R-:W-:Y:S02]  /*639a0*/  IMAD.MOV.U32 R10, RZ, RZ, R14 ;  /* 0x000000ffff0a7224 */ /* 0x002fe400078e000e */
[----:B--2---:R-:W2:Y:S01]  /*639b0*/  LDL.LU R14, [R1+0x1828] ;  /* 0x00182800010e7983 */ /* 0x004ea20000300800 */
[----:B------:R-:W-:-:S03]  /*639c0*/  IMAD.MOV.U32 R11, RZ, RZ, R15 ;  /* 0x000000ffff0b7224 */ /* 0x000fc600078e000f */
[----:B------:R-:W-:Y:S01]  /*639d0*/  STL [R1+0x1670], R8 ;  /* 0x0016700801007387 */ /* 0x000fe20000100800 */
[----:B------:R-:W-:-:S03]  /*639e0*/  IMAD.X R6, R6, 0x1, R0, P2 ;  /* 0x0000000106067824 */ /* 0x000fc600010e0600 */
[----:B------:R1:W-:Y:S04]  /*639f0*/  STL [R1+0x166c], R13 ;  /* 0x00166c0d01007387 */ /* 0x0003e80000100800 */
        /* <DEDUP_REMOVED lines=10> */
[----:B-1----:R-:W-:Y:S01]  /*63aa0*/  IMAD.MOV.U32 R11, RZ, RZ, R6 ;  /* 0x000000ffff0b7224 */ /* 0x002fe200078e0006 */
[----:B------:R-:W-:-:S02]  /*63ab0*/  MOV R10, R3 ;  /* 0x00000003000a7202 */ /* 0x000fc40000000f00 */
        /* <DEDUP_REMOVED lines=11> */
[----:B----4-:R-:W-:-:S03]  /*63b70*/  IADD3 R18, P2, R18, R5, RZ ;  /* 0x0000000512127210 */ /* 0x010fc60007f5e0ff */
[----:B------:R4:W-:Y:S01]  /*63b80*/  STL [R1+0x172c], R23 ;  /* 0x00172c1701007387 */ /* 0x0009e20000100800 */
[----:B-1----:R-:W-:-:S03]  /*63b90*/  IMAD.MOV.U32 R10, RZ, RZ, R152 ;  /* 0x000000ffff0a7224 */ /* 0x002fc600078e0098 */
[----:B------:R-:W-:Y:S01]  /*63ba0*/  STL [R1+0x1770], R20 ;  /* 0x0017701401007387 */ /* 0x000fe20000100800 */
[----:B------:R-:W-:-:S05]  /*63bb0*/  IMAD.MOV.U32 R11, RZ, RZ, R153 ;  /* 0x000000ffff0b7224 */ /* 0x000fca00078e0099 */
[----:B------:R1:W-:Y:S01]  /*63bc0*/  LDGSTS.E [R4+0x21500], desc[UR60][R10.64], P0 ;  /* 0x215000000a047fae */ /* 0x0003e2000812187c */
[----:B------:R-:W-:-:S05]  /*63bd0*/  IMAD.X R21, R21, 0x1, R0, P1 ;  /* 0x0000000115157824 */ /* 0x000fca00008e0600 */
[----:B------:R-:W-:Y:S01]  /*63be0*/  STL [R1+0x176c], R21 ;  /* 0x00176c1501007387 */ /* 0x000fe20000100800 */
[----:B---3--:R-:W-:-:S03]  /*63bf0*/  IMAD.X R19, R19, 0x1, R0, P2 ;  /* 0x0000000113137824 */ /* 0x008fc600010e0600 */
[----:B------:R-:W-:Y:S04]  /*63c00*/  STL [R1+0x17b0], R18 ;  /* 0x0017b01201007387 */ /* 0x000fe80000100800 */
[----:B------:R-:W-:Y:S04]  /*63c10*/  STL [R1+0x17ac], R19 ;  /* 0x0017ac1301007387 */ /* 0x000fe80000100800 */
[----:B------:R-:W3:Y:S01]  /*63c20*/  LDL.LU.64 R158, [R1+0x7c0] ;  /* 0x0007c000019e7983 */ /* 0x000ee20000300a00 */
[----:B-1----:R-:W-:Y:S01]  /*63c30*/  IMAD.MOV.U32 R10, RZ, RZ, R22 ;  /* 0x000000ffff0a7224 */ /* 0x002fe200078e0016 */
[----:B------:R-:W-:-:S02]  /*63c40*/  MOV R11, R23 ;  /* 0x00000017000b7202 */ /* 0x000fc40000000f00 */
[----:B----4-:R-:W4:Y:S04]  /*63c50*/  LDL.LU.64 R22, [R1+0x850] ;  /* 0x0008500001167983 */ /* 0x010f280000300a00 */
[----:B------:R-:W4:Y:S04]  /*63c60*/  LDL.LU.64 R154, [R1+0x848] ;  /* 0x00084800019a7983 */ /* 0x000f280000300a00 */
[----:B------:R-:W4:Y:S04]  /*63c70*/  LDL.LU.64 R152, [R1+0x840] ;  /* 0x0008400001987983 */ /* 0x000f280000300a00 */
[----:B------:R1:W-:Y:S01]  /*63c80*/  LDGSTS.E [R4+0x21900], desc[UR60][R10.64], P0 ;  /* 0x219000000a047fae */ /* 0x0003e2000812187c */
[----:B------:R-:W-:Y:S01]  /*63c90*/  IADD3 R16, P1, R16, R5, RZ ;  /* 0x0000000510107210 */ /* 0x000fe20007f3e0ff */
[----:B-1----:R-:W-:-:S02]  /*63ca0*/  IMAD.MOV.U32 R10, RZ, RZ, R20 ;  /* 0x000000ffff0a7224 */ /* 0x002fc400078e0014 */
[----:B------:R-:W-:Y:S01]  /*63cb0*/  IMAD.MOV.U32 R11, RZ, RZ, R21 ;  /* 0x000000ffff0b7224 */ /* 0x000fe200078e0015 */
[----:B--2---:R-:W-:-:S04]  /*63cc0*/  IADD3 R14, P2, R14, R5, RZ ;  /* 0x000000050e0e7210 */ /* 0x004fc80007f5e0ff */
[----:B------:R1:W-:Y:S02]  /*63cd0*/  LDGSTS.E [R4+0x21d00], desc[UR60][R10.64], P0 ;  /* 0x21d000000a047fae */ /* 0x0003e4000812187c */
[----:B-1----:R-:W-:Y:S01]  /*63ce0*/  IMAD.MOV.U32 R10, RZ, RZ, R18 ;  /* 0x000000ffff0a7224 */ /* 0x002fe200078e0012 */
[----:B------:R-:W-:Y:S01]  /*63cf0*/  IADD3.X R17, R17, R0, RZ, P1, !PT ;  /* 0x0000000011117210 */ /* 0x000fe20000ffe4ff */
[----:B------:R-:W-:Y:S01]  /*63d00*/  IMAD.MOV.U32 R11, RZ, RZ, R19 ;  /* 0x000000ffff0b7224 */ /* 0x000fe200078e0013 */
[----:B------:R-:W-:Y:S04]  /*63d10*/  STL [R1+0x1820], R16 ;  /* 0x0018201001007387 */ /* 0x000fe80000100800 */
[----:B------:R1:W-:Y:S01]  /*63d20*/  LDGSTS.E [R4+0x22100], desc[UR60][R10.64], P0 ;  /* 0x221000000a047fae */ /* 0x0003e2000812187c */
[----:B------:R-:W-:-:S03]  /*63d30*/  IMAD.X R15, R15, 0x1, R0, P2 ;  /* 0x000000010f0f7824 */ /* 0x000fc600010e0600 */
[----:B------:R-:W-:Y:S01]  /*63d40*/  STL [R1+0x181c], R17 ;  /* 0x00181c1101007387 */ /* 0x000fe20000100800 */
[----:B-1----:R-:W-:Y:S02]  /*63d50*/  IMAD.MOV.U32 R10, RZ, RZ, R16 ;  /* 0x000000ffff0a7224 */ /* 0x002fe400078e0010 */
[----:B------:R-:W-:Y:S01]  /*63d60*/  IMAD.MOV.U32 R11, RZ, RZ, R17 ;  /* 0x000000ffff0b7224 */ /* 0x000fe200078e0011 */
[----:B------:R-:W-:Y:S04]  /*63d70*/  STL [R1+0x1828], R14 ;  /* 0x0018280e01007387 */ /* 0x000fe80000100800 */
[----:B------:R1:W-:Y:S01]  /*63d80*/  LDGSTS.E [R4+0x22500], desc[UR60][R10.64], P0 ;  /* 0x225000000a047fae */ /* 0x0003e2000812187c */
[----:B------:R-:W-:-:S03]  /*63d90*/  IADD3 R8, P1, R8, R5, RZ ;  /* 0x0000000508087210 */ /* 0x000fc60007f3e0ff */
[----:B------:R2:W-:Y:S02]  /*63da0*/  STL [R1+0x1824], R15 ;  /* 0x0018240f01007387 */ /* 0x0005e40000100800 */
[----:B------:R-:W-:Y:S02]  /*63db0*/  IMAD.X R13, R13, 0x1, R0, P1 ;  /* 0x000000010d0d7824 */ /* 0x000fe400008e0600 */
[----:B-1----:R-:W-:Y:S02]  /*63dc0*/  IMAD.MOV.U32 R10, RZ, RZ, R14 ;  /* 0x000000ffff0a7224 */ /* 0x002fe400078e000e */
[----:B------:R-:W-:Y:S02]  /*63dd0*/  IMAD.MOV.U32 R11, RZ, RZ, R15 ;  /* 0x000000ffff0b7224 */ /* 0x000fe400078e000f */
[----:B--2---:R-:W2:Y:S01]  /*63de0*/  LDL.LU.64 R14, [R1+0x838] ;  /* 0x00083800010e7983 */ /* 0x004ea20000300a00 */
[----:B------:R-:W-:-:S03]  /*63df0*/  IADD3 R3, P2, R3, R5, RZ ;  /* 0x0000000503037210 */ /* 0x000fc60007f5e0ff */
[----:B------:R-:W2:Y:S01]  /*63e00*/  LDL.LU.64 R164, [R1+0x830] ;  /* 0x0008300001a47983 */ /* 0x000ea20000300a00 */
[----:B------:R-:W-:-:S03]  /*63e10*/  IADD3.X R6, R6, R0, RZ, P2, !PT ;  /* 0x0000000006067210 */ /* 0x000fc600017fe4ff */
        /* <DEDUP_REMOVED lines=15> */
[----:B------:R1:W-:Y:S02]  /*63f10*/  LDGSTS.E [R4+0x22d00], desc[UR60][R10.64], P0 ;  /* 0x22d000000a047fae */ /* 0x0003e4000812187c */
[----:B-1----:R-:W-:Y:S02]  /*63f20*/  IMAD.MOV.U32 R10, RZ, RZ, R3 ;  /* 0x000000ffff0a7224 */ /* 0x002fe400078e0003 */
[----:B------:R-:W-:-:S05]  /*63f30*/  IMAD.MOV.U32 R11, RZ, RZ, R6 ;  /* 0x000000ffff0b7224 */ /* 0x000fca00078e0006 */
[----:B------:R1:W-:Y:S01]  /*63f40*/  LDGSTS.E [R4+0x23100], desc[UR60][R10.64], P0 ;  /* 0x231000000a047fae */ /* 0x0003e2000812187c */
[----:B---3--:R-:W-:-:S05]  /*63f50*/  IADD3 R157, P1, R158, R5, RZ ;  /* 0x000000059e9d7210 */ /* 0x008fca0007f3e0ff */
[----:B------:R-:W-:Y:S01]  /*63f60*/  IMAD.X R3, R159, 0x1, R0, P1 ;  /* 0x000000019f037824 */ /* 0x000fe200008e0600 */
[----:B----4-:R-:W-:-:S05]  /*63f70*/  IADD3 R158, P1, R22, R5, RZ ;  /* 0x00000005169e7210 */ /* 0x010fca0007f3e0ff */
[----:B-1----:R-:W-:Y:S01]  /*63f80*/  IMAD.X R10, R23, 0x1, R0, P1 ;  /* 0x00000001170a7824 */ /* 0x002fe200008e0600 */
[-C--:B------:R-:W-:Y:S01]  /*63f90*/  IADD3 R159, P1, R154, R5.reuse, RZ ;  /* 0x000000059a9f7210 */ /* 0x080fe20007f3e0ff */
[----:B------:R-:W3:Y:S03]  /*63fa0*/  LDL.LU.64 R22, [R1+0x7f8] ;  /* 0x0007f80001167983 */ /* 0x000ee60000300a00 */
[----:B------:R-:W-:Y:S01]  /*63fb0*/  IADD3.X R11, R155, R0, RZ, P1, !PT ;  /* 0x000000009b0b7210 */ /* 0x000fe20000ffe4ff */
[----:B------:R-:W4:Y:S01]  /*63fc0*/  LDL.LU.64 R182, [R1+0x7f0] ;  /* 0x0007f00001b67983 */ /* 0x000f220000300a00 */
[----:B------:R-:W-:-:S05]  /*63fd0*/  IADD3 R160, P1, R152, R5, RZ ;  /* 0x0000000598a07210 */ /* 0x000fca0007f3e0ff */
[----:B------:R-:W-:Y:S02]  /*63fe0*/  IMAD.X R13, R153, 0x1, R0, P1 ;  /* 0x00000001990d7824 */ /* 0x000fe400008e0600 */
[----:B------:R-:W4:Y:S04]  /*63ff0*/  LDL.LU.64 R152, [R1+0x7e8] ;  /* 0x0007e80001987983 */ /* 0x000f280000300a00 */
[----:B------:R-:W4:Y:S04]  /*64000*/  LDL.LU.64 R180, [R1+0x7e0] ;  /* 0x0007e00001b47983 */ /* 0x000f280000300a00 */
[----:B------:R-:W4:Y:S04]  /*64010*/  LDL.LU.64 R154, [R1+0x7d8] ;  /* 0x0007d800019a7983 */ /* 0x000f280000300a00 */
[----:B------:R-:W4:Y:S04]  /*64020*/  LDL.LU.64 R178, [R1+0x7d0] ;  /* 0x0007d00001b27983 */ /* 0x000f280000300a00 */
[----:B------:R-:W4:Y:S01]  /*64030*/  LDL.LU.64 R174, [R1+0x7c8] ;  /* 0x0007c80001ae7983 */ /* 0x000f220000300a00 */
        /* <DEDUP_REMOVED lines=16> */
[----:B------:R-:W-:Y:S01]  /*64140*/  MOV R226, R158 ;  /* 0x0000009e00e27202 */ /* 0x000fe20000000f00 */
[----:B------:R-:W-:Y:S02]  /*64150*/  IMAD.MOV.U32 R227, RZ, RZ, R10 ;  /* 0x000000ffffe37224 */ /* 0x000fe400078e000a */
[----:B------:R-:W-:Y:S02]  /*64160*/  IMAD.MOV.U32 R222, RZ, RZ, R159 ;  /* 0x000000ffffde7224 */ /* 0x000fe400078e009f */
[----:B------:R-:W-:Y:S01]  /*64170*/  IMAD.MOV.U32 R223, RZ, RZ, R11 ;  /* 0x000000ffffdf7224 */ /* 0x000fe200078e000b */
[----:B------:R-:W-:Y:S01]  /*64180*/  MOV R215, R14 ;  /* 0x0000000e00d77202 */ /* 0x000fe20000000f00 */
[----:B------:R-:W-:Y:S02]  /*64190*/  IMAD.MOV.U32 R218, RZ, RZ, R160 ;  /* 0x000000ffffda7224 */ /* 0x000fe400078e00a0 */
[----:B------:R-:W-:-:S02]  /*641a0*/  IMAD.MOV.U32 R219, RZ, RZ, R13 ;  /* 0x000000ffffdb7224 */ /* 0x000fc400078e000d */
        /* <DEDUP_REMOVED lines=10> */
[----:B------:R-:W-:Y:S01]  /*64250*/  LDGSTS.E [R4+0x23900], desc[UR60][R222.64], P0 ;  /* 0x23900000de047fae */ /* 0x000fe2000812187c */
[----:B------:R-:W-:Y:S02]  /*64260*/  IMAD.MOV.U32 R184, RZ, RZ, R166 ;  /* 0x000000ffffb87224 */ /* 0x000fe400078e00a6 */
[----:B------:R-:W-:Y:S01]  /*64270*/  IMAD.MOV.U32 R185, RZ, RZ, R19 ;  /* 0x000000ffffb97224 */ /* 0x000fe200078e0013 */
        /* <DEDUP_REMOVED lines=33> */
[----:B------:R-:W-:Y:S01]  /*64490*/  IMAD.MOV.U32 R183, RZ, RZ, R20 ;  /* 0x000000ffffb77224 */ /* 0x000fe200078e0014 */
[----:B------:R-:W-:Y:S02]  /*644a0*/  MOV R181, R21 ;  /* 0x0000001500b57202 */ /* 0x000fe40000000f00 */
[----:B------:R-:W-:Y:S01]  /*644b0*/  STL.64 [R1+0x838], R214 ;  /* 0x000838d601007387 */ /* 0x000fe20000100a00 */
[----:B------:R-:W-:-:S03]  /*644c0*/  IMAD.MOV.U32 R180, RZ, RZ, R168 ;  /* 0x000000ffffb47224 */ /* 0x000fc600078e00a8 */
[----:B------:R-:W-:Y:S01]  /*644d0*/  STL.64 [R1+0x830], R210 ;  /* 0x000830d201007387 */ /* 0x000fe20000100a00 */
[----:B------:R-:W-:Y:S02]  /*644e0*/  IMAD.MOV.U32 R178, RZ, RZ, R169 ;  /* 0x000000ffffb27224 */ /* 0x000fe400078e00a9 */
[----:B------:R-:W-:Y:S01]  /*644f0*/  IMAD.MOV.U32 R179, RZ, RZ, R22 ;  /* 0x000000ffffb37224 */ /* 0x000fe200078e0016 */
[----:B------:R-:W-:Y:S01]  /*64500*/  STL.64 [R1+0x828], R206 ;  /* 0x000828ce01007387 */ /* 0x000fe20000100a00 */
[----:B------:R-:W-:-:S03]  /*64510*/  IMAD.MOV.U32 R177, RZ, RZ, R23 ;  /* 0x000000ffffb17224 */ /* 0x000fc600078e0017 */
        /* <DEDUP_REMOVED lines=44> */
[----:B------:R-:W-:Y:S01]  /*647e0*/  IADD3 R3, R3, R12, RZ ;  /* 0x0000000c03037210 */ /* 0x000fe20007ffe0ff */
[----:B--2---:R-:W-:-:S02]  /*647f0*/  IMAD.MOV.U32 R10, RZ, RZ, R171 ;  /* 0x000000ffff0a7224 */ /* 0x004fc400078e00ab */
[----:B------:R-:W-:Y:S01]  /*64800*/  IMAD.MOV.U32 R11, RZ, RZ, R172 ;  /* 0x000000ffff0b7224 */ /* 0x000fe200078e00ac */
[----:B------:R-:W-:Y:S04]  /*64810*/  LDGSTS.E [R4+0x27d00], desc[UR60][R174.64], P0 ;  /* 0x27d00000ae047fae */ /* 0x000fe8000812187c */
[----:B------:R-:W2:Y:S04]  /*64820*/  LDL.LU R15, [R1+0xf78] ;  /* 0x000f7800010f7983 */ /* 0x000ea80000300800 */
[----:B------:R1:W-:Y:S04]  /*64830*/  LDGSTS.E [R3+0x180], desc[UR60][R10.64], P0 ;  /* 0x001800000a037fae */ /* 0x0003e8000812187c */
[----:B------:R-:W2:Y:S01]  /*64840*/  LDL.LU R4, [R1+0xfb8] ;  /* 0x000fb80001047983 */ /* 0x000ea20000300800 */
[----:B---3--:R-:W-:-:S02]  /*64850*/  IADD3 R6, P1, R6, R5, RZ ;  /* 0x0000000506067210 */ /* 0x008fc40007f3e0ff */
[----:B----4-:R-:W-:-:S03]  /*64860*/  IADD3 R22, P2, R22, R5, RZ ;  /* 0x0000000516167210 */ /* 0x010fc60007f5e0ff */
[----:B------:R-:W-:Y:S01]  /*64870*/  IMAD.X R21, R21, 0x1, R0, P1 ;  /* 0x0000000115157824 */ /* 0x000fe200008e0600 */
[----:B------:R-:W-:Y:S01]  /*64880*/  STL [R1+0xdf8], R6 ;  /* 0x000df80601007387 */ /* 0x000fe20000100800 */
[----:B-1----:R-:W-:Y:S02]  /*64890*/  IMAD.MOV.U32 R10, RZ, RZ, R6 ;  /* 0x000000ffff0a7224 */ /* 0x002fe400078e0006 */
[----:B------:R-:W-:Y:S01]  /*648a0*/  IMAD.X R23, R23, 0x1, R0, P2 ;  /* 0x0000000117177824 */ /* 0x000fe200010e0600 */
[----:B------:R1:W-:Y:S01]  /*648b0*/  STL [R1+0xdf4], R21 ;  /* 0x000df41501007387 */ /* 0x0003e20000100800 */
[----:B------:R-:W-:-:S03]  /*648c0*/  IMAD.MOV.U32 R11, RZ, RZ, R21 ;  /* 0x000000ffff0b7224 */ /* 0x000fc600078e0015 */
[----:B------:R-:W-:Y:S01]  /*648d0*/  STL [R1+0xe38], R22 ;  /* 0x000e381601007387 */ /* 0x000fe20000100800 */
[----:B------:R-:W-:-:S03]  /*648e0*/  IADD3 R8, P1, R8, R5, RZ ;  /* 0x0000000508087210 */ /* 0x000fc60007f3e0ff */
[----:B------:R3:W-:Y:S04]  /*648f0*/  LDGSTS.E [R3+0x580], desc[UR60][R10.64], P0 ;  /* 0x005800000a037fae */ /* 0x0007e8000812187c */
[----:B-1----:R-:W4:Y:S01]  /*64900*/  LDL.LU R21, [R1+0xf74] ;  /* 0x000f740001157983 */ /* 0x002f220000300800 */
[----:B------:R-:W-:Y:S01]  /*64910*/  IADD3 R13, P2, R13, R5, RZ ;  /* 0x000000050d0d7210 */ /* 0x000fe20007f5e0ff */
[----:B------:R-:W-:Y:S02]  /*64920*/  IMAD.X R16, R16, 0x1, R0, P1 ;  /* 0x0000000110107824 */ /* 0x000fe400008e0600 */
[----:B------:R-:W-:Y:S04]  /*64930*/  STL [R1+0xe34], R23 ;  /* 0x000e341701007387 */ /* 0x000fe80000100800 */
[----:B------:R-:W4:Y:S01]  /*64940*/  LDL.LU R6, [R1+0xfb4] ;  /* 0x000fb40001067983 */ /* 0x000f220000300800 */
[----:B---3--:R-:W-:Y:S01]  /*64950*/  MOV R10, R22 ;  /* 0x00000016000a7202 */ /* 0x008fe20000000f00 */
[----:B------:R-:W-:-:S02]  /*64960*/  IMAD.MOV.U32 R11, RZ, RZ, R23 ;  /* 0x000000ffff0b7224 */ /* 0x000fc400078e0017 */
[----:B------:R-:W-:Y:S01]  /*64970*/  STL [R1+0xe78], R8 ;  /* 0x000e780801007387 */ /* 0x000fe20000100800 */
[----:B------:R-:W-:-:S03]  /*64980*/  IMAD.X R17, R17, 0x1, R0, P2 ;  /* 0x0000000111117824 */ /* 0x000fc600010e0600 */
[----:B------:R1:W-:Y:S04]  /*64990*/  LDGSTS.E [R3+0x980], desc[UR60][R10.64], P0 ;  /* 0x009800000a037fae */ /* 0x0003e8000812187c */
[----:B------:R3:W-:Y:S04]  /*649a0*/  STL [R1+0xe74], R16 ;  /* 0x000e741001007387 */ /* 0x0007e80000100800 */
[----:B------:R-:W-:Y:S01]  /*649b0*/  STL [R1+0xeb8], R13 ;  /* 0x000eb80d01007387 */ /* 0x000fe20000100800 */
[----:B-1----:R-:W-:Y:S02]  /*649c0*/  IMAD.MOV.U32 R10, RZ, RZ, R8 ;  /* 0x000000ffff0a7224 */ /* 0x002fe400078e0008 */
[----:B------:R-:W-:-:S02]  /*649d0*/  IMAD.MOV.U32 R11, RZ, RZ, R16 ;  /* 0x000000ffff0b7224 */ /* 0x000fc400078e0010 */
[----:B---3--:R-:W3:Y:S04]  /*649e0*/  LDL.LU R16, [R1+0xff8] ;  /* 0x000ff80001107983 */ /* 0x008ee80000300800 */
[----:B------:R1:W-:Y:S04]  /*649f0*/  STL [R1+0xeb4], R17 ;  /* 0x000eb41101007387 */ /* 0x0003e80000100800 */
[----:B------:R1:W-:Y:S04]  /*64a00*/  LDGSTS.E [R3+0xd80], desc[UR60][R10.64], P0 ;  /* 0x00d800000a037fae */ /* 0x0003e8000812187c */
[----:B------:R-:W3:Y:S01]  /*64a10*/  LDL.LU R8, [R1+0x1038] ;  /* 0x0010380001087983 */ /* 0x000ee20000300800 */
[----:B-1----:R-:W-:-:S03]  /*64a20*/  MOV R11, R17 ;  /* 0x00000011000b7202 */ /* 0x002fc60000000f00 */
[----:B------:R-:W3:Y:S01]  /*64a30*/  LDL.LU R17, [R1+0xff4] ;  /* 0x000ff40001117983 */ /* 0x000ee20000300800 */
[----:B------:R-:W-:-:S03]  /*64a40*/  IMAD.MOV.U32 R10, RZ, RZ, R13 ;  /* 0x000000ffff0a7224 */ /* 0x000fc600078e000d */
        /* <DEDUP_REMOVED lines=26> */
[----:B------:R-:W-:-:S03]  /*64bf0*/  IMAD.X R6, R6, 0x1, R0, P2 ;  /* 0x0000000106067824 */ /* 0x000fc600010e0600 */
[----:B------:R4:W-:Y:S04]  /*64c00*/  STL [R1+0xfb8], R4 ;  /* 0x000fb80401007387 */ /* 0x0009e80000100800 */
[----:B------:R-:W2:Y:S01]  /*64c10*/  LDL.LU R15, [R1+0x10f8] ;  /* 0x0010f800010f7983 */ /* 0x000ea20000300800 */
[----:B------:R-:W-:-:S03]  /*64c20*/  IMAD.MOV.U32 R11, RZ, RZ, R21 ;  /* 0x000000ffff0b7224 */ /* 0x000fc600078e0015 */
[----:B------:R4:W-:Y:S04]  /*64c30*/  STL [R1+0xfb4], R6 ;  /* 0x000fb40601007387 */ /* 0x0009e80000100800 */
[----:B------:R-:W2:Y:S04]  /*64c40*/  LDL.LU R22, [R1+0x1138] ;  /* 0x0011380001167983 */ /* 0x000ea80000300800 */
[----:B-1----:R-:W2:Y:S04]  /*64c50*/  LDL.LU R21, [R1+0x10f4] ;  /* 0x0010f40001157983 */ /* 0x002ea80000300800 */
[----:B------:R1:W-:Y:S01]  /*64c60*/  LDGSTS.E [R3+0x1d80], desc[UR60][R10.64], P0 ;  /* 0x01d800000a037fae */ /* 0x0003e2000812187c */
[----:B---3--:R-:W-:-:S03]  /*64c70*/  IADD3 R16, P1, R16, R5, RZ ;  /* 0x0000000510107210 */ /* 0x008fc60007f3e0ff */
[----:B------:R-:W3:Y:S01]  /*64c80*/  LDL.LU R23, [R1+0x1134] ;  /* 0x0011340001177983 */ /* 0x000ee20000300800 */
[----:B-1----:R-:W-:Y:S02]  /*64c90*/  IMAD.MOV.U32 R10, RZ, RZ, R4 ;  /* 0x000000ffff0a7224 */ /* 0x002fe400078e0004 */
[----:B------:R-:W-:Y:S01]  /*64ca0*/  IMAD.MOV.U32 R11, RZ, RZ, R6 ;  /* 0x000000ffff0b7224 */ /* 0x000fe200078e0006 */
[----:B------:R-:W-:Y:S01]  /*64cb0*/  IADD3 R8, P2, R8, R5, RZ ;  /* 0x0000000508087210 */ /* 0x000fe20007f5e0ff */
[----:B----4-:R-:W4:Y:S04]  /*64cc0*/  LDL.LU R4, [R1+0x1178] ;  /* 0x0011780001047983 */ /* 0x010f280000300800 */
[----:B------:R-:W4:Y:S01]  /*64cd0*/  LDL.LU R6, [R1+0x11b8] ;  /* 0x0011b80001067983 */ /* 0x000f220000300800 */
[----:B------:R-:W-:-:S03]  /*64ce0*/  IMAD.X R17, R17, 0x1, R0, P1 ;  /* 0x0000000111117824 */ /* 0x000fc600008e0600 */
[----:B------:R1:W-:Y:S01]  /*64cf0*/  STL [R1+0xff8], R16 ;  /* 0x000ff81001007387 */ /* 0x0003e20000100800 */
[----:B------:R-:W-:-:S03]  /*64d00*/  IADD3.X R13, R13, R0, RZ, P2, !PT ;  /* 0x000000000d0d7210 */ /* 0x000fc600017fe4ff */
[----:B------:R1:W-:Y:S04]  /*64d10*/  LDGSTS.E [R3+0x2180], desc[UR60][R10.64], P0 ;  /* 0x021800000a037fae */ /* 0x0003e8000812187c */
[----:B------:R2:W-:Y:S04]  /*64d20*/  STL [R1+0xff4], R17 ;  /* 0x000ff41101007387 */ /* 0x0005e80000100800 */
[----:B------:R2:W-:Y:S01]  /*64d30*/  STL [R1+0x1038], R8 ;  /* 0x0010380801007387 */ /* 0x0005e20000100800 */
[----:B-1----:R-:W-:-:S03]  /*64d40*/  IMAD.MOV.U32 R10, RZ, RZ, R16 ;  /* 0x000000ffff0a7224 */ /* 0x002fc600078e0010 */
[----:B------:R-:W4:Y:S01]  /*64d50*/  LDL.LU R16, [R1+0x1174] ;  /* 0x0011740001107983 */ /* 0x000f220000300800 */
        /* <DEDUP_REMOVED lines=16> */
[----:B-1----:R-:W-:-:S03]  /*64e60*/  MOV R10, R18 ;  /* 0x00000012000a7202 */ /* 0x002fc60000000f00 */
        /* <DEDUP_REMOVED lines=8> */
[----:B------:R-:W2:Y:S04]  /*64ef0*/  LDL.LU R14, [R1+0x12b8] ;  /* 0x0012b800010e7983 */ /* 0x000ea80000300800 */
[----:B------:R1:W-:Y:S01]  /*64f00*/  LDGSTS.E [R3+0x3180], desc[UR60][R10.64], P0 ;  /* 0x031800000a037fae */ /* 0x0003e2000812187c */
[----:B------:R-:W-:-:S05]  /*64f10*/  IADD3 R15, P1, R15, R5, RZ ;  /* 0x000000050f0f7210 */ /* 0x000fca0007f3e0ff */
[----:B------:R-:W-:Y:S01]  /*64f20*/  STL [R1+0x10f8], R15 ;  /* 0x0010f80f01007387 */ /* 0x000fe20000100800 */
[----:B------:R-:W-:Y:S01]  /*64f30*/  IADD3 R22, P2, R22, R5, RZ ;  /* 0x0000000516167210 */ /* 0x000fe20007f5e0ff */
[----:B------:R-:W-:Y:S02]  /*64f40*/  IMAD.X R21, R21, 0x1, R0, P1 ;  /* 0x0000000115157824 */ /* 0x000fe400008e0600 */
[----:B-1----:R-:W-:-:S03]  /*64f50*/  IMAD.MOV.U32 R10, RZ, RZ, R15 ;  /* 0x000000ffff0a7224 */ /* 0x002fc600078e000f */
[----:B------:R-:W-:Y:S01]  /*64f60*/  MOV R11, R21 ;  /* 0x00000015000b7202 */ /* 0x000fe20000000f00 */
[----:B------:R1:W-:Y:S01]  /*64f70*/  STL [R1+0x10f4], R21 ;  /* 0x0010f41501007387 */ /* 0x0003e20000100800 */
[----:B---3--:R-:W-:-:S03]  /*64f80*/  IMAD.X R23, R23, 0x1, R0, P2 ;  /* 0x0000000117177824 */ /* 0x008fc600010e0600 */
[----:B------:R-:W-:Y:S04]  /*64f90*/  STL [R1+0x1138], R22 ;  /* 0x0011381601007387 */ /* 0x000fe80000100800 */
[----:B------:R3:W-:Y:S04]  /*64fa0*/  LDGSTS.E [R3+0x3580], desc[UR60][R10.64], P0 ;  /* 0x035800000a037fae */ /* 0x0007e8000812187c */
[----:B-1----:R-:W2:Y:S01]  /*64fb0*/  LDL.LU R21, [R1+0x1274] ;  /* 0x0012740001157983 */ /* 0x002ea20000300800 */
[----:B----4-:R-:W-:-:S03]  /*64fc0*/  IADD3 R4, P1, R4, R5, RZ ;  /* 0x0000000504047210 */ /* 0x010fc60007f3e0ff */
[----:B------:R-:W-:Y:S01]  /*64fd0*/  STL [R1+0x1134], R23 ;  /* 0x0011341701007387 */ /* 0x000fe20000100800 */
[----:B------:R-:W-:Y:S01]  /*64fe0*/  IADD3 R6, P2, R6, R5, RZ ;  /* 0x0000000506067210 */ /* 0x000fe20007f5e0ff */
[----:B---3--:R-:W-:Y:S02]  /*64ff0*/  IMAD.MOV.U32 R10, RZ, RZ, R22 ;  /* 0x000000ffff0a7224 */ /* 0x008fe400078e0016 */
        /* <DEDUP_REMOVED lines=21> */
[----:B------:R1:W-:Y:S01]  /*65150*/  STL [R1+0x11f8], R8 ;  /* 0x0011f80801007387 */ /* 0x0003e20000100800 */
[----:B------:R-:W-:-:S02]  /*65160*/  IMAD.X R18, R18, 0x1, R0, P1 ;  /* 0x0000000112127824 */ /* 0x000fc400008e0600 */
[----:B-1----:R-:W-:Y:S02]  /*65170*/  IMAD.MOV.U32 R10, RZ, RZ, R8 ;  /* 0x000000ffff0a7224 */ /* 0x002fe400078e0008 */
        /* <DEDUP_REMOVED lines=10> */
[----:B------:R-:W-:-:S03]  /*65220*/  MOV R11, R20 ;  /* 0x00000014000b7202 */ /* 0x000fc60000000f00 */
        /* <DEDUP_REMOVED lines=17> */
[----:B-1----:R-:W-:Y:S01]  /*65340*/  IMAD.MOV.U32 R10, RZ, RZ, R14 ;  /* 0x000000ffff0a7224 */ /* 0x002fe200078e000e */
[-C--:B----4-:R-:W-:Y:S01]  /*65350*/  IADD3 R16, P1, R16, R5.reuse, RZ ;  /* 0x0000000510107210 */ /* 0x090fe20007f3e0ff */
[----:B------:R-:W-:Y:S01]  /*65360*/  IMAD.MOV.U32 R11, RZ, RZ, R15 ;  /* 0x000000ffff0b7224 */ /* 0x000fe200078e000f */
[----:B---3--:R-:W3:Y:S04]  /*65370*/  LDL.LU R14, [R1+0x1478] ;  /* 0x00147800010e7983 */ /* 0x008ee80000300800 */
[----:B------:R-:W4:Y:S01]  /*65380*/  LDL.LU R15, [R1+0x14b8] ;  /* 0x0014b800010f7983 */ /* 0x000f220000300800 */
[----:B------:R-:W-:-:S03]  /*65390*/  IADD3 R4, P2, R4, R5, RZ ;  /* 0x0000000504047210 */ /* 0x000fc60007f5e0ff */
[----:B------:R1:W-:Y:S01]  /*653a0*/  STL [R1+0x12f8], R16 ;  /* 0x0012f81001007387 */ /* 0x0003e20000100800 */
[----:B--2---:R-:W-:-:S03]  /*653b0*/  IADD3.X R17, R17, R0, RZ, P1, !PT ;  /* 0x0000000011117210 */ /* 0x004fc60000ffe4ff */
[----:B------:R2:W-:Y:S01]  /*653c0*/  LDGSTS.E [R3+0x5180], desc[UR60][R10.64], P0 ;  /* 0x051800000a037fae */ /* 0x0005e2000812187c */
[----:B------:R-:W-:-:S03]  /*653d0*/  IMAD.X R6, R6, 0x1, R0, P2 ;  /* 0x0000000106067824 */ /* 0x000fc600010e0600 */
[----:B------:R1:W-:Y:S04]  /*653e0*/  STL [R1+0x12f4], R17 ;  /* 0x0012f41101007387 */ /* 0x0003e80000100800 */
[----:B------:R1:W-:Y:S01]  /*653f0*/  STL [R1+0x1338], R4 ;  /* 0x0013380401007387 */ /* 0x0003e20000100800 */
[----:B--2---:R-:W-:-:S03]  /*65400*/  IMAD.MOV.U32 R10, RZ, RZ, R16 ;  /* 0x000000ffff0a7224 */ /* 0x004fc600078e0010 */
[----:B-1----:R-:W2:Y:S01]  /*65410*/  LDL.LU R16, [R1+0x1474] ;  /* 0x0014740001107983 */ /* 0x002ea20000300800 */
[----:B------:R-:W-:-:S03]  /*65420*/  IMAD.MOV.U32 R11, RZ, RZ, R17 ;  /* 0x000000ffff0b7224 */ /* 0x000fc600078e0011 */
[----:B------:R1:W-:Y:S04]  /*65430*/  STL [R1+0x1334], R6 ;  /* 0x0013340601007387 */ /* 0x0003e80000100800 */
[----:B------:R-:W2:Y:S04]  /*65440*/  LDL.LU R17, [R1+0x14b4] ;  /* 0x0014b40001117983 */ /* 0x000ea80000300800 */
        /* <DEDUP_REMOVED lines=13> */
[----:B------:R-:W-:Y:S01]  /*65520*/  STL [R1+0x13b8], R18 ;  /* 0x0013b81201007387 */ /* 0x000fe20000100800 */
[----:B------:R-:W-:-:S03]  /*65530*/  IMAD.MOV.U32 R11, RZ, RZ, R13 ;  /* 0x000000ffff0b7224 */ /* 0x000fc600078e000d */
[----:B------:R-:W2:Y:S04]  /*65540*/  LDL.LU R8, [R1+0x14f4] ;  /* 0x0014f40001087983 */ /* 0x000ea80000300800 */
        /* <DEDUP_REMOVED lines=21> */
[----:B----4-:R-:W-:Y:S02]  /*656a0*/  IMAD.MOV.U32 R10, RZ, RZ, R22 ;  /* 0x000000ffff0a7224 */ /* 0x010fe400078e0016 */
[----:B------:R-:W-:Y:S01]  /*656b0*/  IMAD.MOV.U32 R11, RZ, RZ, R23 ;  /* 0x000000ffff0b7224 */ /* 0x000fe200078e0017 */
[----:B------:R-:W-:Y:S01]  /*656c0*/  IADD3 R15, P2, R15, R5, RZ ;  /* 0x000000050f0f7210 */ /* 0x000fe20007f5e0ff */
[----:B------:R-:W3:Y:S04]  /*656d0*/  LDL.LU R19, [R1+0x15b4] ;  /* 0x0015b40001137983 */ /* 0x000ee80000300800 */
[----:B------:R1:W-:Y:S04]  /*656e0*/  LDGSTS.E [R3+0x6980], desc[UR60][R10.64], P0 ;  /* 0x069800000a037fae */ /* 0x0003e8000812187c */
[----:B------:R-:W-:Y:S01]  /*656f0*/  STL [R1+0x1478], R14 ;  /* 0x0014780e01007387 */ /* 0x000fe20000100800 */
[----:B-1----:R-:W-:-:S02]  /*65700*/  IMAD.MOV.U32 R10, RZ, RZ, R14 ;  /* 0x000000ffff0a7224 */ /* 0x002fc400078e000e */
[----:B--2---:R-:W-:-:S05]  /*65710*/  IMAD.X R16, R16, 0x1, R0, P1 ;  /* 0x0000000110107824 */ /* 0x004fca00008e0600 */
[----:B------:R1:W-:Y:S01]  /*65720*/  STL [R1+0x1474], R16 ;  /* 0x0014741001007387 */ /* 0x0003e20000100800 */
[----:B------:R-:W-:Y:S01]  /*65730*/  MOV R11, R16 ;  /* 0x00000010000b7202 */ /* 0x000fe20000000f00 */
[----:B------:R-:W-:Y:S02]  /*65740*/  IMAD.X R17, R17, 0x1, R0, P2 ;  /* 0x0000000111117824 */ /* 0x000fe400010e0600 */
[----:B------:R-:W-:Y:S04]  /*65750*/  STL [R1+0x14b8], R15 ;  /* 0x0014b80f01007387 */ /* 0x000fe80000100800 */
[----:B------:R2:W-:Y:S04]  /*65760*/  LDGSTS.E [R3+0x6d80], desc[UR60][R10.64], P0 ;  /* 0x06d800000a037fae */ /* 0x0005e8000812187c */
[----:B-1----:R-:W4:Y:S04]  /*65770*/  LDL.LU R16, [R1+0x15f8] ;  /* 0x0015f80001107983 */ /* 0x002f280000300800 */
[----:B------:R1:W-:Y:S04]  /*65780*/  STL [R1+0x14b4], R17 ;  /* 0x0014b41101007387 */ /* 0x0003e80000100800 */
[----:B------:R-:W4:Y:S01]  /*65790*/  LDL.LU R14, [R1+0x1638] ;  /* 0x00163800010e7983 */ /* 0x000f220000300800 */
[----:B--2---:R-:W-:-:S02]  /*657a0*/  IMAD.MOV.U32 R11, RZ, RZ, R17 ;  /* 0x000000ffff0b7224 */ /* 0x004fc400078e0011 */
[----:B------:R-:W-:Y:S01]  /*657b0*/  IMAD.MOV.U32 R10, RZ, RZ, R15 ;  /* 0x000000ffff0a7224 */ /* 0x000fe200078e000f */
        /* <DEDUP_REMOVED lines=45> */
[----:B------:R-:W-:-:S03]  /*65a90*/  MOV R11, R19 ;  /* 0x00000013000b7202 */ /* 0x000fc60000000f00 */
[----:B------:R2:W-:Y:S04]  /*65aa0*/  STL [R1+0x1638], R14 ;  /* 0x0016380e01007387 */ /* 0x0005e80000100800 */
[----:B------:R-:W4:Y:S04]  /*65ab0*/  LDL.LU R21, [R1+0x1774] ;  /* 0x0017740001157983 */ /* 0x000f280000300800 */
[----:B------:R2:W-:Y:S04]  /*65ac0*/  STL [R1+0x1634], R15 ;  /* 0x0016340f01007387 */ /* 0x0005e80000100800 */
[----:B---3--:R-:W3:Y:S04]  /*65ad0*/  LDL.LU R19, [R1+0x17b4] ;  /* 0x0017b40001137983 */ /* 0x008ee80000300800 */
[----:B------:R1:W-:Y:S02]  /*65ae0*/  LDGSTS.E [R3+0x20180], desc[UR60][R10.64], P0 ;  /* 0x201800000a037fae */ /* 0x0003e4000812187c */
[----:B-1----:R-:W-:-:S02]  /*65af0*/  IMAD.MOV.U32 R10, RZ, RZ, R16 ;  /* 0x000000ffff0a7224 */ /* 0x002fc400078e0010 */
[----:B------:R-:W-:Y:S01]  /*65b00*/  IMAD.MOV.U32 R11, RZ, RZ, R17 ;  /* 0x000000ffff0b7224 */ /* 0x000fe200078e0011 */
[----:B------:R-:W3:Y:S01]  /*65b10*/  LDL.LU R16, [R1+0x1840] ;  /* 0x0018400001107983 */ /* 0x000ee20000300800 */
[----:B------:R-:W-:-:S03]  /*65b20*/  IADD3 R8, P1, R8, R5, RZ ;  /* 0x0000000508087210 */ /* 0x000fc60007f3e0ff */
[----:B------:R1:W-:Y:S01]  /*65b30*/  LDGSTS.E [R3+0x20580], desc[UR60][R10.64], P0 ;  /* 0x205800000a037fae */ /* 0x0003e2000812187c */
[----:B------:R-:W-:Y:S02]  /*65b40*/  IADD3 R4, P2, R4, R5, RZ ;  /* 0x0000000504047210 */ /* 0x000fe40007f5e0ff */
[----:B------:R-:W-:Y:S01]  /*65b50*/  IADD3.X R13, R13, R0, RZ, P1, !PT ;  /* 0x000000000d0d7210 */ /* 0x000fe20000ffe4ff */
[----:B-1----:R-:W-:Y:S02]  /*65b60*/  IMAD.MOV.U32 R10, RZ, RZ, R14 ;  /* 0x000000ffff0a7224 */ /* 0x002fe400078e000e */
[----:B--2---:R-:W2:Y:S04]  /*65b70*/  LDL.LU R14, [R1+0x1848] ;  /* 0x00184800010e7983 */ /* 0x004ea80000300800 */
[----:B------:R-:W-:Y:S04]  /*65b80*/  STL [R1+0x1678], R8 ;  /* 0x0016780801007387 */ /* 0x000fe80000100800 */
[----:B------:R1:W-:Y:S04]  /*65b90*/  STL [R1+0x1674], R13 ;  /* 0x0016740d01007387 */ /* 0x0003e80000100800 */
[----:B------:R-:W-:Y:S04]  /*65ba0*/  STL [R1+0x16b8], R4 ;  /* 0x0016b80401007387 */ /* 0x000fe80000100800 */
[----:B------:R-:W2:Y:S01]  /*65bb0*/  LDL.LU R17, [R1+0x183c] ;  /* 0x00183c0001117983 */ /* 0x000ea20000300800 */
[----:B------:R-:W-:-:S02]  /*65bc0*/  IMAD.MOV.U32 R11, RZ, RZ, R15 ;  /* 0x000000ffff0b7224 */ /* 0x000fc400078e000f */
[----:B------:R-:W-:-:S03]  /*65bd0*/  IMAD.X R6, R6, 0x1, R0, P2 ;  /* 0x0000000106067824 */ /* 0x000fc600010e0600 */
[----:B------:R1:W-:Y:S04]  /*65be0*/  LDGSTS.E [R3+0x20980], desc[UR60][R10.64], P0 ;  /* 0x209800000a037fae */ /* 0x0003e8000812187c */
[----:B------:R1:W-:Y:S04]  /*65bf0*/  STL [R1+0x16b4], R6 ;  /* 0x0016b40601007387 */ /* 0x0003e80000100800 */
[----:B------:R-:W2:Y:S01]  /*65c00*/  LDL.LU R15, [R1+0x1844] ;  /* 0x00184400010f7983 */ /* 0x000ea20000300800 */
[----:B-1----:R-:W-:Y:S02]  /*65c10*/  IMAD.MOV.U32 R10, RZ, RZ, R8 ;  /* 0x000000ffff0a7224 */ /* 0x002fe400078e0008 */
[----:B------:R-:W-:-:S02]  /*65c20*/  IMAD.MOV.U32 R11, RZ, RZ, R13 ;  /* 0x000000ffff0b7224 */ /* 0x000fc400078e000d */
[----:B------:R-:W2:Y:S04]  /*65c30*/  LDL.LU R13, [R1+0x184c] ;  /* 0x00184c00010d7983 */ /* 0x000ea80000300800 */
[----:B------:R1:W-:Y:S04]  /*65c40*/  LDGSTS.E [R3+0x20d80], desc[UR60][R10.64], P0 ;  /* 0x20d800000a037fae */ /* 0x0003e8000812187c */
[----:B------:R-:W2:Y:S01]  /*65c50*/  LDL.LU R8, [R1+0x1850] ;  /* 0x0018500001087983 */ /* 0x000ea20000300800 */
[----:B-1----:R-:W-:Y:S02]  /*65c60*/  IMAD.MOV.U32 R11, RZ, RZ, R6 ;  /* 0x000000ffff0b7224 */ /* 0x002fe400078e0006 */
[----:B------:R-:W-:Y:S01]  /*65c70*/  IMAD.MOV.U32 R10, RZ, RZ, R4 ;  /* 0x000000ffff0a7224 */ /* 0x000fe200078e0004 */
[----:B------:R-:W2:Y:S04]  /*65c80*/  LDL.LU R6, [R1+0x1854] ;  /* 0x0018540001067983 */ /* 0x000ea80000300800 */
[----:B------:R-:W2:Y:S04]  /*65c90*/  LDL.LU R4, [R1+0x1858] ;  /* 0x0018580001047983 */ /* 0x000ea80000300800 */
[----:B------:R1:W-:Y:S01]  /*65ca0*/  LDGSTS.E [R3+0x21180], desc[UR60][R10.64], P0 ;  /* 0x211800000a037fae */ /* 0x0003e2000812187c */
[----:B------:R-:W-:-:S05]  /*65cb0*/  IADD3 R152, P1, R152, R5, RZ ;  /* 0x0000000598987210 */ /* 0x000fca0007f3e0ff */
[----:B------:R-:W-:Y:S01]  /*65cc0*/  IMAD.X R153, R153, 0x1, R0, P1 ;  /* 0x0000000199997824 */ /* 0x000fe200008e0600 */
[----:B------:R-:W-:-:S04]  /*65cd0*/  IADD3 R22, P2, R22, R5, RZ ;  /* 0x0000000516167210 */ /* 0x000fc80007f5e0ff */
[----:B------:R-:W-:Y:S02]  /*65ce0*/  IADD3.X R23, R23, R0, RZ, P2, !PT ;  /* 0x0000000017177210 */ /* 0x000fe400017fe4ff */
[-C--:B------:R-:W-:Y:S01]  /*65cf0*/  IADD3 R20, P1, R20, R5.reuse, RZ ;  /* 0x0000000514147210 */ /* 0x080fe20007f3e0ff */
[----:B------:R-:W-:Y:S01]  /*65d00*/  STL [R1+0x16f8], R152 ;  /* 0x0016f89801007387 */ /* 0x000fe20000100800 */
[----:B-1----:R-:W-:Y:S02]  /*65d10*/  IMAD.MOV.U32 R10, RZ, RZ, R152 ;  /* 0x000000ffff0a7224 */ /* 0x002fe400078e0098 */
[----:B------:R-:W-:Y:S01]  /*65d20*/  IMAD.MOV.U32 R11, RZ, RZ, R153 ;  /* 0x000000ffff0b7224 */ /* 0x000fe200078e0099 */
[----:B------:R-:W-:Y:S01]  /*65d30*/  STL [R1+0x16f4], R153 ;  /* 0x0016f49901007387 */ /* 0x000fe20000100800 */
[----:B----4-:R-:W-:-:S03]  /*65d40*/  IADD3 R18, P2, R18, R5, RZ ;  /* 0x0000000512127210 */ /* 0x010fc60007f5e0ff */
[----:B------:R-:W-:Y:S04]  /*65d50*/  STL [R1+0x1738], R22 ;  /* 0x0017381601007387 */ /* 0x000fe80000100800 */
[----:B------:R1:W-:Y:S04]  /*65d60*/  STL [R1+0x1734], R23 ;  /* 0x0017341701007387 */ /* 0x0003e80000100800 */
[----:B------:R-:W-:Y:S04]  /*65d70*/  STL [R1+0x1778], R20 ;  /* 0x0017781401007387 */ /* 0x000fe80000100800 */
[----:B------:R4:W-:Y:S01]  /*65d80*/  LDGSTS.E [R3+0x21580], desc[UR60][R10.64], P0 ;  /* 0x215800000a037fae */ /* 0x0009e2000812187c */
[----:B------:R-:W-:-:S02]  /*65d90*/  IMAD.X R21, R21, 0x1, R0, P1 ;  /* 0x0000000115157824 */ /* 0x000fc400008e0600 */
[----:B----4-:R-:W-:-:S03]  /*65da0*/  IMAD.MOV.U32 R10, RZ, RZ, R22 ;  /* 0x000000ffff0a7224 */ /* 0x010fc600078e0016 */
[----:B------:R-:W-:Y:S01]  /*65db0*/  STL [R1+0x1774], R21 ;  /* 0x0017741501007387 */ /* 0x000fe20000100800 */
[----:B---3--:R-:W-:-:S03]  /*65dc0*/  IMAD.X R19, R19, 0x1, R0, P2 ;  /* 0x0000000113137824 */ /* 0x008fc600010e0600 */
[----:B------:R-:W-:Y:S01]  /*65dd0*/  STL [R1+0x17b8], R18 ;  /* 0x0017b81201007387 */ /* 0x000fe20000100800 */
[----:B------:R-:W-:-:S03]  /*65de0*/  IMAD.MOV.U32 R11, RZ, RZ, R23 ;  /* 0x000000ffff0b7224 */ /* 0x000fc600078e0017 */
[----:B------:R-:W-:Y:S04]  /*65df0*/  STL [R1+0x17b4], R19 ;  /* 0x0017b41301007387 */ /* 0x000fe80000100800 */
[----:B-1----:R-:W3:Y:S04]  /*65e00*/  LDL.LU.64 R22, [R1+0x728] ;  /* 0x0007280001167983 */ /* 0x002ee80000300a00 */
[----:B------:R-:W4:Y:S04]  /*65e10*/  LDL.LU.64 R160, [R1+0x7b8] ;  /* 0x0007b80001a07983 */ /* 0x000f280000300a00 */
[----:B------:R-:W4:Y:S01]  /*65e20*/  LDL.LU.64 R152, [R1+0x7b0] ;  /* 0x0007b00001987983 */ /* 0x000f220000300a00 */
[----:B------:R-:W-:-:S03]  /*65e30*/  IADD3 R16, P1, R16, R5, RZ ;  /* 0x0000000510107210 */ /* 0x000fc60007f3e0ff */
[----:B------:R1:W-:Y:S04]  /*65e40*/  LDGSTS.E [R3+0x21980], desc[UR60][R10.64], P0 ;  /* 0x219800000a037fae */ /* 0x0003e8000812187c */
[----:B------:R-:W-:Y:S01]  /*65e50*/  STL [R1+0x1840], R16 ;  /* 0x0018401001007387 */ /* 0x000fe20000100800 */
[----:B--2---:R-:W-:Y:S01]  /*65e60*/  IADD3 R14, P2, R14, R5, RZ ;  /* 0x000000050e0e7210 */ /* 0x004fe20007f5e0ff */
[----:B------:R-:W-:-:S05]  /*65e70*/  IMAD.X R17, R17, 0x1, R0, P1 ;  /* 0x0000000111117824 */ /* 0x000fca00008e0600 */
[----:B------:R-:W-:Y:S04]  /*65e80*/  STL [R1+0x183c], R17 ;  /* 0x00183c1101007387 */ /* 0x000fe80000100800 */
[----:B------:R-:W-:Y:S04]  /*65e90*/  STL [R1+0x1848], R14 ;  /* 0x0018480e01007387 */ /* 0x000fe80000100800 */
[----:B------:R-:W2:Y:S01]  /*65ea0*/  LDL.LU.64 R154, [R1+0x7a8] ;  /* 0x0007a800019a7983 */ /* 0x000ea20000300a00 */
[----:B-1----:R-:W-:Y:S01]  /*65eb0*/  MOV R10, R20 ;  /* 0x00000014000a7202 */ /* 0x002fe20000000f00 */
[----:B------:R-:W-:-:S05]  /*65ec0*/  IMAD.MOV.U32 R11, RZ, RZ, R21 ;  /* 0x000000ffff0b7224 */ /* 0x000fca00078e0015 */
[----:B------:R1:W-:Y:S01]  /*65ed0*/  LDGSTS.E [R3+0x21d80], desc[UR60][R10.64], P0 ;  /* 0x21d800000a037fae */ /* 0x0003e2000812187c */
[----:B------:R-:W-:Y:S02]  /*65ee0*/  IMAD.X R15, R15, 0x1, R0, P2 ;  /* 0x000000010f0f7824 */ /* 0x000fe400010e0600 */
[----:B-1----:R-:W-:Y:S02]  /*65ef0*/  IMAD.MOV.U32 R10, RZ, RZ, R18 ;  /* 0x000000ffff0a7224 */ /* 0x002fe400078e0012 */
[----:B------:R-:W-:-:S05]  /*65f00*/  IMAD.MOV.U32 R11, RZ, RZ, R19 ;  /* 0x000000ffff0b7224 */ /* 0x000fca00078e0013 */
[----:B------:R1:W-:Y:S01]  /*65f10*/  LDGSTS.E [R3+0x22180], desc[UR60][R10.64], P0 ;  /* 0x221800000a037fae */ /* 0x0003e2000812187c */
[----:B------:R-:W-:-:S03]  /*65f20*/  IADD3 R8, P1, R8, R5, RZ ;  /* 0x0000000508087210 */ /* 0x000fc60007f3e0ff */
[----:B------:R1:W-:Y:S02]  /*65f30*/  STL [R1+0x1844], R15 ;  /* 0x0018440f01007387 */ /* 0x0003e40000100800 */
[----:B-1----:R-:W-:Y:S01]  /*65f40*/  IMAD.MOV.U32 R10, RZ, RZ, R16 ;  /* 0x000000ffff0a7224 */ /* 0x002fe200078e0010 */
[----:B------:R-:W-:Y:S02]  /*65f50*/  MOV R11, R17 ;  /* 0x00000011000b7202 */ /* 0x000fe40000000f00 */
[----:B------:R-:W-:-:S03]  /*65f60*/  IADD3 R4, P2, R4, R5, RZ ;  /* 0x0000000504047210 */ /* 0x000fc60007f5e0ff */
[----:B------:R1:W-:Y:S01]  /*65f70*/  LDGSTS.E [R3+0x22580], desc[UR60][R10.64], P0 ;  /* 0x225800000a037fae */ /* 0x0003e2000812187c */
[--C-:B------:R-:W-:Y:S02]  /*65f80*/  IMAD.X R13, R13, 0x1, R0.reuse, P1 ;  /* 0x000000010d0d7824 */ /* 0x100fe400008e0600 */
[----:B------:R-:W-:Y:S02]  /*65f90*/  IMAD.X R6, R6, 0x1, R0, P2 ;  /* 0x0000000106067824 */ /* 0x000fe400010e0600 */
[----:B-1----:R-:W-:Y:S02]  /*65fa0*/  IMAD.MOV.U32 R10, RZ, RZ, R14 ;  /* 0x000000ffff0a7224 */ /* 0x002fe400078e000e */
[----:B------:R-:W-:Y:S02]  /*65fb0*/  IMAD.MOV.U32 R11, RZ, RZ, R15 ;  /* 0x000000ffff0b7224 */ /* 0x000fe400078e000f */
[----:B------:R-:W2:Y:S04]  /*65fc0*/  LDL.LU.64 R14, [R1+0x7a0] ;  /* 0x0007a000010e7983 */ /* 0x000ea80000300a00 */
[----:B------:R-:W2:Y:S04]  /*65fd0*/  LDL.LU.64 R164, [R1+0x798] ;  /* 0x0007980001a47983 */ /* 0x000ea80000300a00 */
[----:B------:R-:W-:Y:S04]  /*65fe0*/  STL [R1+0x1850], R8 ;  /* 0x0018500801007387 */ /* 0x000fe80000100800 */
[----:B------:R-:W-:Y:S04]  /*65ff0*/  STL [R1+0x184c], R13 ;  /* 0x00184c0d01007387 */ /* 0x000fe80000100800 */
[----:B------:R-:W-:Y:S04]  /*66000*/  STL [R1+0x1858], R4 ;  /* 0x0018580401007387 */ /* 0x000fe80000100800 */
        /* <DEDUP_REMOVED lines=8> */
[----:B-1----:R-:W-:-:S02]  /*66090*/  IMAD.MOV.U32 R10, RZ, RZ, R8 ;  /* 0x000000ffff0a7224 */ /* 0x002fc400078e0008 */
[----:B------:R-:W-:-:S05]  /*660a0*/  IMAD.MOV.U32 R11, RZ, RZ, R13 ;  /* 0x000000ffff0b7224 */ /* 0x000fca00078e000d */
[----:B------:R1:W-:Y:S02]  /*660b0*/  LDGSTS.E [R3+0x22d80], desc[UR60][R10.64], P0 ;  /* 0x22d800000a037fae */ /* 0x0003e4000812187c */
[----:B-1----:R-:W-:Y:S02]  /*660c0*/  IMAD.MOV.U32 R11, RZ, RZ, R6 ;  /* 0x000000ffff0b7224 */ /* 0x002fe400078e0006 */
[----:B------:R-:W2:Y:S01]  /*660d0*/  LDL.LU R6, [R1+0xdc0] ;  /* 0x000dc00001067983 */ /* 0x000ea20000300800 */
[----:B------:R-:W-:-:S03]  /*660e0*/  MOV R10, R4 ;  /* 0x00000004000a7202 */ /* 0x000fc60000000f00 */
[----:B------:R-:W2:Y:S04]  /*660f0*/  LDL.LU.64 R174, [R1+0x768] ;  /* 0x0007680001ae7983 */ /* 0x000ea80000300a00 */
[----:B------:R1:W-:Y:S01]  /*66100*/  LDGSTS.E [R3+0x23180], desc[UR60][R10.64], P0 ;  /* 0x231800000a037fae */ /* 0x0003e2000812187c */
[----:B---3--:R-:W-:-:S05]  /*66110*/  IADD3 R157, P1, R22, R5, RZ ;  /* 0x00000005169d7210 */ /* 0x008fca0007f3e0ff */
[--C-:B------:R-:W-:Y:S01]  /*66120*/  IMAD.X R4, R23, 0x1, R0.reuse, P1 ;  /* 0x0000000117047824 */ /* 0x100fe200008e0600 */
[-C--:B----4-:R-:W-:Y:S01]  /*66130*/  IADD3 R158, P1, R160, R5.reuse, RZ ;  /* 0x00000005a09e7210 */ /* 0x090fe20007f3e0ff */
[----:B------:R-:W3:Y:S04]  /*66140*/  LDL.LU.64 R22, [R1+0x760] ;  /* 0x0007600001167983 */ /* 0x000ee80000300a00 */
[--C-:B-1----:R-:W-:Y:S01]  /*66150*/  IMAD.X R10, R161, 0x1, R0.reuse, P1 ;  /* 0x00000001a10a7824 */ /* 0x102fe200008e0600 */
[----:B------:R-:W-:Y:S01]  /*66160*/  IADD3 R159, P1, R152, R5, RZ ;  /* 0x00000005989f7210 */ /* 0x000fe20007f3e0ff */
[----:B------:R-:W4:Y:S04]  /*66170*/  LDL.LU.64 R180, [R1+0x758] ;  /* 0x0007580001b47983 */ /* 0x000f280000300a00 */
[----:B------:R-:W-:-:S02]  /*66180*/  IMAD.X R11, R153, 0x1, R0, P1 ;  /* 0x00000001990b7824 */ /* 0x000fc400008e0600 */
[----:B------:R-:W4:Y:S04]  /*66190*/  LDL.LU.64 R152, [R1+0x750] ;  /* 0x0007500001987983 */ /* 0x000f280000300a00 */
[----:B------:R-:W4:Y:S01]  /*661a0*/  LDL.LU.64 R178, [R1+0x748] ;  /* 0x0007480001b27983 */ /* 0x000f220000300a00 */
[----:B--2---:R-:W-:-:S05]  /*661b0*/  IADD3 R160, P1, R154, R5, RZ ;  /* 0x000000059aa07210 */ /* 0x004fca0007f3e0ff */
[----:B------:R-:W-:Y:S02]  /*661c0*/  IMAD.X R13, R155, 0x1, R0, P1 ;  /* 0x000000019b0d7824 */ /* 0x000fe400008e0600 */
[----:B------:R-:W2:Y:S04]  /*661d0*/  LDL.LU.64 R154, [R1+0x740] ;  /* 0x00074000019a7983 */ /* 0x000ea80000300a00 */
[----:B------:R-:W2:Y:S04]  /*661e0*/  LDL.LU.64 R176, [R1+0x738] ;  /* 0x0007380001b07983 */ /* 0x000ea80000300a00 */
[----:B------:R-:W2:Y:S01]  /*661f0*/  LDL.LU.64 R172, [R1+0x730] ;  /* 0x0007300001ac7983 */ /* 0x000ea20000300a00 */
        /* <DEDUP_REMOVED lines=21> */
[----:B------:R-:W-:-:S02]  /*66350*/  IMAD.MOV.U32 R223, RZ, RZ, R13 ;  /* 0x000000ffffdf7224 */ /* 0x000fc400078e000d */
[----:B------:R-:W-:Y:S02]  /*66360*/  IMAD.MOV.U32 R214, RZ, RZ, R161 ;  /* 0x000000ffffd67224 */ /* 0x000fe400078e00a1 */
[----:B------:R-:W-:Y:S01]  /*66370*/  IMAD.MOV.U32 R215, RZ, RZ, R14 ;  /* 0x000000ffffd77224 */ /* 0x000fe200078e000e */
[----:B------:R-:W-:Y:S01]  /*66380*/  MOV R206, R163 ;  /* 0x000000a300ce7202 */ /* 0x000fe20000000f00 */
[----:B------:R-:W-:Y:S02]  /*66390*/  IMAD.MOV.U32 R210, RZ, RZ, R162 ;  /* 0x000000ffffd27224 */ /* 0x000fe400078e00a2 */
[----:B------:R-:W-:Y:S02]  /*663a0*/  IMAD.MOV.U32 R211, RZ, RZ, R15 ;  /* 0x000000ffffd37224 */ /* 0x000fe400078e000f */
[----:B------:R-:W-:Y:S02]  /*663b0*/  IMAD.MOV.U32 R207, RZ, RZ, R16 ;  /* 0x000000ffffcf7224 */ /* 0x000fe400078e0010 */
[----:B------:R-:W-:-:S02]  /*663c0*/  IMAD.MOV.U32 R202, RZ, RZ, R164 ;  /* 0x000000ffffca7224 */ /* 0x000fc400078e00a4 */
[----:B------:R-:W-:Y:S01]  /*663d0*/  IMAD.MOV.U32 R203, RZ, RZ, R17 ;  /* 0x000000ffffcb7224 */ /* 0x000fe200078e0011 */
[----:B------:R-:W-:Y:S01]  /*663e0*/  MOV R183, R19 ;  /* 0x0000001300b77202 */ /* 0x000fe20000000f00 */
        /* <DEDUP_REMOVED lines=12> */
[----:B---3--:R-:W-:-:S04]  /*664b0*/  IADD3 R169, P1, R22, R5, RZ ;  /* 0x0000000516a97210 */ /* 0x008fc80007f3e0ff */
[----:B------:R-:W-:Y:S02]  /*664c0*/  IADD3.X R22, R23, R0, RZ, P1, !PT ;  /* 0x0000000017167210 */ /* 0x000fe40000ffe4ff */
[----:B----4-:R-:W-:-:S05]  /*664d0*/  IADD3 R174, P1, R180, R5, RZ ;  /* 0x00000005b4ae7210 */ /* 0x010fca0007f3e0ff */
[----:B------:R-:W-:Y:S01]  /*664e0*/  IMAD.X R23, R181, 0x1, R0, P1 ;  /* 0x00000001b5177824 */ /* 0x000fe200008e0600 */
[----:B------:R-:W-:-:S05]  /*664f0*/  IADD3 R175, P1, R152, R5, RZ ;  /* 0x0000000598af7210 */ /* 0x000fca0007f3e0ff */
[----:B------:R-:W-:Y:S01]  /*66500*/  IMAD.X R152, R153, 0x1, R0, P1 ;  /* 0x0000000199987824 */ /* 0x000fe200008e0600 */
[----:B------:R-:W-:-:S05]  /*66510*/  IADD3 R189, P1, R178, R5, RZ ;  /* 0x00000005b2bd7210 */ /* 0x000fca0007f3e0ff */
[----:B------:R-:W-:Y:S02]  /*66520*/  IMAD.X R153, R179, 0x1, R0, P1 ;  /* 0x00000001b3997824 */ /* 0x000fe400008e0600 */
[----:B------:R-:W-:Y:S02]  /*66530*/  IMAD.MOV.U32 R180, RZ, RZ, R167 ;  /* 0x000000ffffb47224 */ /* 0x000fe400078e00a7 */
[----:B------:R-:W-:Y:S02]  /*66540*/  IMAD.MOV.U32 R181, RZ, RZ, R20 ;  /* 0x000000ffffb57224 */ /* 0x000fe400078e0014 */
[----:B------:R-:W-:Y:S01]  /*66550*/  IMAD.MOV.U32 R178, RZ, RZ, R168 ;  /* 0x000000ffffb27224 */ /* 0x000fe200078e00a8 */
[-C--:B--2---:R-:W-:Y:S02]  /*66560*/  IADD3 R218, P1, R154, R5.reuse, RZ ;  /* 0x000000059ada7210 */ /* 0x084fe40007f3e0ff */
[----:B------:R-:W-:-:S03]  /*66570*/  IADD3 R8, P2, R172, R5, RZ ;  /* 0x00000005ac087210 */ /* 0x000fc60007f5e0ff */
[--C-:B------:R-:W-:Y:S01]  /*66580*/  IMAD.X R154, R155, 0x1, R0.reuse, P1 ;  /* 0x000000019b9a7824 */ /* 0x100fe200008e0600 */
[-C--:B------:R-:W-:Y:S01]  /*66590*/  IADD3 R219, P1, R176, R5.reuse, RZ ;  /* 0x00000005b0db7210 */ /* 0x080fe20007f3e0ff */
[----:B------:R-:W-:Y:S01]  /*665a0*/  IMAD.MOV.U32 R179, RZ, RZ, R21 ;  /* 0x000000ffffb37224 */ /* 0x000fe200078e0015 */
[----:B------:R-:W-:Y:S03]  /*665b0*/  LDGSTS.E [R3+0x25980], desc[UR60][R180.64], P0 ;  /* 0x25980000b4037fae */ /* 0x000fe6000812187c */
[--C-:B------:R-:W-:Y:S01]  /*665c0*/  IMAD.X R155, R177, 0x1, R0.reuse, P1 ;  /* 0x00000001b19b7824 */ /* 0x100fe200008e0600 */
[----:B------:R-:W-:Y:S01]  /*665d0*/  IADD3 R6, P1, R6, R5, RZ ;  /* 0x0000000506067210 */ /* 0x000fe20007f3e0ff */
[----:B------:R-:W-:Y:S01]  /*665e0*/  IMAD.X R156, R173, 0x1, R0, P2 ;  /* 0x00000001ad9c7824 */ /* 0x000fe200010e0600 */
[----:B------:R-:W-:Y:S01]  /*665f0*/  LDGSTS.E [R3+0x25d80], desc[UR60][R178.64], P0 ;  /* 0x25d80000b2037fae */ /* 0x000fe2000812187c */
[----:B------:R-:W-:Y:S01]  /*66600*/  IMAD.MOV.U32 R172, RZ, RZ, R157 ;  /* 0x000000ffffac7224 */ /* 0x000fe200078e009d */
[----:B------:R-:W-:Y:S01]  /*66610*/  IADD3.X R171, R171, R0, RZ, P1, !PT ;  /* 0x00000000abab7210 */ /* 0x000fe20000ffe4ff */
[----:B------:R-:W-:Y:S01]  /*66620*/  IMAD.MOV.U32 R173, RZ, RZ, R4 ;  /* 0x000000ffffad7224 */ /* 0x000fe200078e0004 */
[----:B------:R-:W-:Y:S04]  /*66630*/  STL [R1+0xdc0], R6 ;  /* 0x000dc00601007387 */ /* 0x000fe80000100800 */
[----:B------:R-:W-:Y:S04]  /*66640*/  STL [R1+0xdbc], R171 ;  /* 0x000dbcab01007387 */ /* 0x000fe80000100800 */
[----:B------:R-:W-:Y:S04]  /*66650*/  STL.64 [R1+0x728], R172 ;  /* 0x000728ac01007387 */ /* 0x000fe80000100a00 */
[----:B------:R1:W-:Y:S04]  /*66660*/  STL.64 [R1+0x7b8], R186 ;  /* 0x0007b8ba01007387 */ /* 0x0003e80000100a00 */
[----:B------:R2:W-:Y:S04]  /*66670*/  STL.64 [R1+0x7b0], R226 ;  /* 0x0007b0e201007387 */ /* 0x0005e80000100a00 */
[----:B------:R3:W-:Y:S01]  /*66680*/  STL.64 [R1+0x7a8], R222 ;  /* 0x0007a8de01007387 */ /* 0x0007e20000100a00 */
[----:B------:R-:W-:-:S03]  /*66690*/  IMAD.MOV.U32 R4, RZ, RZ, R175 ;  /* 0x000000ffff047224 */ /* 0x000fc600078e00af */
[----:B------:R-:W-:Y:S01]  /*666a0*/  STL.64 [R1+0x7a0], R214 ;  /* 0x0007a0d601007387 */ /* 0x000fe20000100a00 */
[----:B------:R-:W-:-:S03]  /*666b0*/  IMAD.MOV.U32 R176, RZ, RZ, R169 ;  /* 0x000000ffffb07224 */ /* 0x000fc600078e00a9 */
[----:B------:R-:W-:Y:S01]  /*666c0*/  STL.64 [R1+0x798], R210 ;  /* 0x000798d201007387 */ /* 0x000fe20000100a00 */
[----:B------:R-:W-:-:S03]  /*666d0*/  IMAD.MOV.U32 R177, RZ, RZ, R22 ;  /* 0x000000ffffb17224 */ /* 0x000fc600078e0016 */
[----:B------:R-:W-:Y:S01]  /*666e0*/  STL.64 [R1+0x790], R206 ;  /* 0x000790ce01007387 */ /* 0x000fe20000100a00 */
[----:B------:R-:W-:-:S03]  /*666f0*/  MOV R175, R23 ;  /* 0x0000001700af7202 */ /* 0x000fc60000000f00 */
[----:B------:R-:W-:Y:S01]  /*66700*/  STL.64 [R1+0x788], R202 ;  /* 0x000788ca01007387 */ /* 0x000fe20000100a00 */
[----:B------:R-:W-:-:S03]  /*66710*/  IMAD.MOV.U32 R162, RZ, RZ, R4 ;  /* 0x000000ffffa27224 */ /* 0x000fc600078e0004 */
        /* <DEDUP_REMOVED lines=9> */
[----:B------:R-:W4:Y:S01]  /*667b0*/  LDL.LU R189, [R1+0x2704] ;  /* 0x0027040001bd7983 */ /* 0x000f220000300800 */
[----:B------:R-:W-:Y:S01]  /*667c0*/  MOV R22, R219 ;  /* 0x000000db00167202 */ /* 0x000fe20000000f00 */
[----:B------:R-:W-:Y:S02]  /*667d0*/  IMAD.MOV.U32 R23, RZ, RZ, R155 ;  /* 0x000000ffff177224 */ /* 0x000fe400078e009b */
[----:B------:R-:W-:Y:S01]  /*667e0*/  STL.64 [R1+0x760], R176 ;  /* 0x000760b001007387 */ /* 0x000fe20000100a00 */
[----:B------:R-:W-:-:S03]  /*667f0*/  IMAD.MOV.U32 R10, RZ, RZ, R8 ;  /* 0x000000ffff0a7224 */ /* 0x000fc600078e0008 */
[----:B------:R-:W4:Y:S01]  /*66800*/  LDL.LU R218, [R1+0x2700] ;  /* 0x0027000001da7983 */ /* 0x000f220000300800 */
[----:B------:R-:W-:-:S03]  /*66810*/  IMAD.MOV.U32 R11, RZ, RZ, R156 ;  /* 0x000000ffff0b7224 */ /* 0x000fc600078e009c */
[----:B------:R-:W-:Y:S04]  /*66820*/  STL.64 [R1+0x758], R174 ;  /* 0x000758ae01007387 */ /* 0x000fe80000100a00 */
[----:B------:R-:W-:Y:S04]  /*66830*/  STL.64 [R1+0x750], R162 ;  /* 0x000750a201007387 */ /* 0x000fe80000100a00 */
[----:B------:R-:W-:Y:S04]  /*66840*/  STL.64 [R1+0x748], R160 ;  /* 0x000748a001007387 */ /* 0x000fe80000100a00 */
[----:B------:R-:W-:Y:S04]  /*66850*/  STL.64 [R1+0x740], R158 ;  /* 0x0007409e01007387 */ /* 0x000fe80000100a00 */
[----:B-1----:R-:W4:Y:S04]  /*66860*/  LDL.LU.64 R186, [R1+0x26f8] ;  /* 0x0026f80001ba7983 */ /* 0x002f280000300a00 */
[----:B------:R1:W-:Y:S04]  /*66870*/  STL.64 [R1+0x738], R22 ;  /* 0x0007381601007387 */ /* 0x0003e80000100a00 */
[----:B--2---:R-:W2:Y:S04]  /*66880*/  LDL.LU.64 R226, [R1+0x26f0] ;  /* 0x0026f00001e27983 */ /* 0x004ea80000300a00 */
[----:B------:R1:W-:Y:S04]  /*66890*/  STL.64 [R1+0x730], R10 ;  /* 0x0007300a01007387 */ /* 0x0003e80000100a00 */
[----:B---3--:R-:W3:Y:S04]  /*668a0*/  LDL.LU.64 R222, [R1+0x26e8] ;  /* 0x0026e80001de7983 */ /* 0x008ee80000300a00 */
[----:B------:R-:W4:Y:S04]  /*668b0*/  LDL.LU R8, [R1+0xe00] ;  /* 0x000e000001087983 */ /* 0x000f280000300800 */
[----:B------:R-:W2:Y:S04]  /*668c0*/  LDL.LU R21, [R1+0xe40] ;  /* 0x000e400001157983 */ /* 0x000ea80000300800 */
[----:B------:R-:W3:Y:S04]  /*668d0*/  LDL.LU R18, [R1+0xdfc] ;  /* 0x000dfc0001127983 */ /* 0x000ee80000300800 */
[----:B------:R-:W3:Y:S04]  /*668e0*/  LDL.LU R152, [R1+0xe3c] ;  /* 0x000e3c0001987983 */ /* 0x000ee80000300800 */
[----:B------:R-:W3:Y:S04]  /*668f0*/  LDL.LU R13, [R1+0xe80] ;  /* 0x000e8000010d7983 */ /* 0x000ee80000300800 */
[----:B------:R-:W3:Y:S04]  /*66900*/  LDL.LU R14, [R1+0xec0] ;  /* 0x000ec000010e7983 */ /* 0x000ee80000300800 */
[----:B------:R-:W3:Y:S04]  /*66910*/  LDL.LU R20, [R1+0xe7c] ;  /* 0x000e7c0001147983 */ /* 0x000ee80000300800 */
[----:B------:R-:W3:Y:S04]  /*66920*/  LDL.LU R16, [R1+0xebc] ;  /* 0x000ebc0001107983 */ /* 0x000ee80000300800 */
[----:B------:R-:W-:Y:S04]  /*66930*/  LDGSTS.E [R3+0x26180], desc[UR60][R176.64], P0 ;  /* 0x26180000b0037fae */ /* 0x000fe8000812187c */
[----:B------:R-:W-:Y:S04]  /*66940*/  LDGSTS.E [R3+0x26580], desc[UR60][R174.64], P0 ;  /* 0x26580000ae037fae */ /* 0x000fe8000812187c */
[----:B------:R-:W-:Y:S04]  /*66950*/  LDGSTS.E [R3+0x26980], desc[UR60][R162.64], P0 ;  /* 0x26980000a2037fae */ /* 0x000fe8000812187c */
[----:B------:R-:W3:Y:S04]  /*66960*/  LDL.LU R17, [R1+0xf00] ;  /* 0x000f000001117983 */ /* 0x000ee80000300800 */
[----:B------:R-:W-:Y:S04]  /*66970*/  LDGSTS.E [R3+0x26d80], desc[UR60][R160.64], P0 ;  /* 0x26d80000a0037fae */ /* 0x000fe8000812187c */
[----:B------:R-:W-:Y:S04]  /*66980*/  LDGSTS.E [R3+0x27180], desc[UR60][R158.64], P0 ;  /* 0x271800009e037fae */ /* 0x000fe8000812187c */
[----:B------:R-:W-:Y:S01]  /*66990*/  LDGSTS.E [R3+0x27580], desc[UR60][R22.64], P0 ;  /* 0x2758000016037fae */ /* 0x000fe2000812187c */
[----:B------:R-:W-:-:S03]  /*669a0*/  LOP3.LUT R4, R7, 0x40, RZ, 0x3c, !PT ;  /* 0x0000004007047812 */ /* 0x000fc600078e3cff */
[----:B------:R1:W-:Y:S04]  /*669b0*/  LDGSTS.E [R3+0x27980], desc[UR60][R10.64], P0 ;  /* 0x279800000a037fae */ /* 0x0003e8000812187c */
[----:B-1----:R-:W3:Y:S04]  /*669c0*/  LDL.LU R22, [R1+0xf40] ;  /* 0x000f400001167983 */ /* 0x002ee80000300800 */
[----:B------:R-:W3:Y:S04]  /*669d0*/  LDL.LU R19, [R1+0xefc] ;  /* 0x000efc0001137983 */ /* 0x000ee80000300800 */
[----:B------:R-:W3:Y:S01]  /*669e0*/  LDL.LU R23, [R1+0xf3c] ;  /* 0x000f3c0001177983 */ /* 0x000ee20000300800 */
[----:B------:R-:W-:-:S02]  /*669f0*/  IMAD.IADD R4, R4, 0x1, R12 ;  /* 0x0000000104047824 */ /* 0x000fc400078e020c */
[----:B------:R-:W-:Y:S01]  /*66a00*/  IMAD.MOV.U32 R10, RZ, RZ, R6 ;  /* 0x000000ffff0a7224 */ /* 0x000fe200078e0006 */
[----:B------:R-:W-:Y:S01]  /*66a10*/  LDGSTS.E [R3+0x27d80], desc[UR60][R172.64], P0 ;  /* 0x27d80000ac037fae */ /* 0x000fe2000812187c */
[----:B------:R-:W-:-:S03]  /*66a20*/  IMAD.MOV.U32 R11, RZ, RZ, R171 ;  /* 0x000000ffff0b7224 */ /* 0x000fc600078e00ab */
[----:B------:R-:W3:Y:S04]  /*66a30*/  LDL.LU R15, [R1+0xf80] ;  /* 0x000f8000010f7983 */ /* 0x000ee80000300800 */
[----:B------:R1:W-:Y:S04]  /*66a40*/  LDGSTS.E [R4+0x200], desc[UR60][R10.64], P0 ;  /* 0x002000000a047fae */ /* 0x0003e8000812187c */
[----:B------:R-:W3:Y:S01]  /*66a50*/  LDL.LU R6, [R1+0xfc0] ;  /* 0x000fc00001067983 */ /* 0x000ee20000300800 */
[-C--:B----4-:R-:W-:Y:S02]  /*66a60*/  IADD3 R8, P1, R8, R5.reuse, RZ ;  /* 0x0000000508087210 */ /* 0x090fe40007f3e0ff */
[----:B--2---:R-:W-:-:S02]  /*66a70*/  IADD3 R21, P2, R21, R5, RZ ;  /* 0x0000000515157210 */ /* 0x004fc40007f5e0ff */
[----:B---3--:R-:W-:Y:S01]  /*66a80*/  IADD3.X R18, R18, R0, RZ, P1, !PT ;  /* 0x0000000012127210 */ /* 0x008fe20000ffe4ff */
[----:B-1----:R-:W-:Y:S01]  /*66a90*/  IMAD.MOV.U32 R10, RZ, RZ, R8 ;  /* 0x000000ffff0a7224 */ /* 0x002fe200078e0008 */
[----:B------:R-:W-:Y:S03]  /*66aa0*/  STL [R1+0xe00], R8 ;  /* 0x000e000801007387 */ /* 0x000fe60000100800 */
[----:B------:R-:W-:Y:S01]  /*66ab0*/  IMAD.MOV.U32 R11, RZ, RZ, R18 ;  /* 0x000000ffff0b7224 */ /* 0x000fe200078e0012 */
[----:B------:R1:W-:Y:S01]  /*66ac0*/  STL [R1+0xdfc], R18 ;  /* 0x000dfc1201007387 */ /* 0x0003e20000100800 */
[--C-:B------:R-:W-:Y:S01]  /*66ad0*/  IMAD.X R152, R152, 0x1, R0.reuse, P2 ;  /* 0x0000000198987824 */ /* 0x100fe200010e0600 */
[-C--:B------:R-:W-:Y:S02]  /*66ae0*/  IADD3 R13, P1, R13, R5.reuse, RZ ;  /* 0x000000050d0d7210 */ /* 0x080fe40007f3e0ff */
[----:B------:R-:W-:Y:S04]  /*66af0*/  STL [R1+0xe40], R21 ;  /* 0x000e401501007387 */ /* 0x000fe80000100800 */
[----:B------:R2:W-:Y:S04]  /*66b00*/  LDGSTS.E [R4+0x600], desc[UR60][R10.64], P0 ;  /* 0x006000000a047fae */ /* 0x0005e8000812187c */
[----:B-1----:R-:W3:Y:S01]  /*66b10*/  LDL.LU R18, [R1+0xf7c] ;  /* 0x000f7c0001127983 */ /* 0x002ee20000300800 */
[----:B------:R-:W-:Y:S01]  /*66b20*/  IMAD.X R20, R20, 0x1, R0, P1 ;  /* 0x0000000114147824 */ /* 0x000fe200008e0600 */
[----:B------:R-:W-:-:S02]  /*66b30*/  IADD3 R14, P2, R14, R5, RZ ;  /* 0x000000050e0e7210 */ /* 0x000fc40007f5e0ff */
[----:B------:R-:W-:Y:S01]  /*66b40*/  STL [R1+0xe3c], R152 ;  /* 0x000e3c9801007387 */ /* 0x000fe20000100800 */
[----:B--2---:R-:W-:-:S03]  /*66b50*/  IMAD.MOV.U32 R10, RZ, RZ, R21 ;  /* 0x000000ffff0a7224 */ /* 0x004fc600078e0015 */
[----:B------:R-:W2:Y:S01]  /*66b60*/  LDL.LU R8, [R1+0xfbc] ;  /* 0x000fbc0001087983 */ /* 0x000ea20000300800 */
[----:B------:R-:W-:Y:S01]  /*66b70*/  IMAD.MOV.U32 R11, RZ, RZ, R152 ;  /* 0x000000ffff0b7224 */ /* 0x000fe200078e0098 */
[----:B------:R-:W-:Y:S02]  /*66b80*/  IADD3.X R16, R16, R0, RZ, P2, !PT ;  /* 0x0000000010107210 */ /* 0x000fe400017fe4ff */
[----:B------:R1:W-:Y:S04]  /*66b90*/  STL [R1+0xe80], R13 ;  /* 0x000e800d01007387 */ /* 0x0003e80000100800 */
[----:B------:R4:W-:Y:S04]  /*66ba0*/  LDGSTS.E [R4+0xa00], desc[UR60][R10.64], P0 ;  /* 0x00a000000a047fae */ /* 0x0009e8000812187c */
[----:B------:R1:W-:Y:S04]  /*66bb0*/  STL [R1+0xe7c], R20 ;  /* 0x000e7c1401007387 */ /* 0x0003e80000100800 */
[----:B------:R-:W-:Y:S01]  /*66bc0*/  STL [R1+0xec0], R14 ;  /* 0x000ec00e01007387 */ /* 0x000fe20000100800 */
[----:B----4-:R-:W-:-:S02]  /*66bd0*/  IMAD.MOV.U32 R10, RZ, RZ, R13 ;  /* 0x000000ffff0a7224 */ /* 0x010fc400078e000d */
[----:B------:R-:W-:Y:S01]  /*66be0*/  IMAD.MOV.U32 R11, RZ, RZ, R20 ;  /* 0x000000ffff0b7224 */ /* 0x000fe200078e0014 */
[----:B-1----:R-:W4:Y:S04]  /*66bf0*/  LDL.LU R13, [R1+0x1000] ;  /* 0x00100000010d7983 */ /* 0x002f280000300800 */
[----:B------:R1:W-:Y:S04]  /*66c00*/  STL [R1+0xebc], R16 ;  /* 0x000ebc1001007387 */ /* 0x0003e80000100800 */
[----:B------:R1:W-:Y:S04]  /*66c10*/  LDGSTS.E [R4+0xe00], desc[UR60][R10.64], P0 ;  /* 0x00e000000a047fae */ /* 0x0003e8000812187c */
[----:B------:R-:W4:Y:S01]  /*66c20*/  LDL.LU R20, [R1+0x1040] ;  /* 0x0010400001147983 */ /* 0x000f220000300800 */
[----:B-1----:R-:W-:-:S03]  /*66c30*/  IMAD.MOV.U32 R11, RZ, RZ, R16 ;  /* 0x000000ffff0b7224 */ /* 0x002fc600078e0010 */
[----:B------:R-:W4:Y:S04]  /*66c40*/  LDL.LU R16, [R1+0xffc] ;  /* 0x000ffc0001107983 */ /* 0x000f280000300800 */
[----:B------:R-:W4:Y:S01]  /*66c50*/  LDL.LU R21, [R1+0x103c] ;  /* 0x00103c0001157983 */ /* 0x000f220000300800 */
[-C--:B------:R-:W-:Y:S01]  /*66c60*/  IADD3 R17, P1, R17, R5.reuse, RZ ;  /* 0x0000000511117210 */ /* 0x080fe20007f3e0ff */
[----:B------:R-:W-:Y:S01]  /*66c70*/  IMAD.MOV.U32 R10, RZ, RZ, R14 ;  /* 0x000000ffff0a7224 */ /* 0x000fe200078e000e */
[----:B------:R-:W-:Y:S01]  /*66c80*/  IADD3 R22, P2, R22, R5, RZ ;  /* 0x0000000516167210 */ /* 0x000fe20007f5e0ff */
[----:B------:R-:W4:Y:S02]  /*66c90*/  LDL.LU R14, [R1+0x1080] ;  /* 0x00108000010e7983 */ /* 0x000f240000300800 */
[----:B------:R-:W-:-:S02]  /*66ca0*/  IMAD.X R19, R19, 0x1, R0, P1 ;  /* 0x0000000113137824 */ /* 0x000fc400008e0600 */
[----:B------:R-:W4:Y:S01]  /*66cb0*/  LDL.LU R3, [R1+0x10c0] ;  /* 0x0010c00001037983 */ /* 0x000f220000300800 */
[----:B------:R-:W-:-:S03]  /*66cc0*/  IMAD.X R23, R23, 0x1, R0, P2 ;  /* 0x0000000117177824 */ /* 0x000fc600010e0600 */
[----:B------:R-:W-:Y:S04]  /*66cd0*/  STL [R1+0xf00], R17 ;  /* 0x000f001101007387 */ /* 0x000fe80000100800 */
[----:B------:R1:W-:Y:S04]  /*66ce0*/  LDGSTS.E [R4+0x1200], desc[UR60][R10.64], P0 ;  /* 0x012000000a047fae */ /* 0x0003e8000812187c */
[----:B------:R1:W-:Y:S04]  /*66cf0*/  STL [R1+0xefc], R19 ;  /* 0x000efc1301007387 */ /* 0x0003e80000100800 */
[----:B------:R-:W-:Y:S01]  /*66d00*/  STL [R1+0xf40], R22 ;  /* 0x000f401601007387 */ /* 0x000fe20000100800 */
[----:B-1----:R-:W-:-:S03]  /*66d10*/  IMAD.MOV.U32 R11, RZ, RZ, R19 ;  /* 0x000000ffff0b7224 */ /* 0x002fc600078e0013 */
[----:B------:R-:W4:Y:S01]  /*66d20*/  LDL.LU R19, [R1+0x107c] ;  /* 0x00107c0001137983 */ /* 0x000f220000300800 */
[----:B------:R-:W-:-:S03]  /*66d30*/  MOV R10, R17 ;  /* 0x00000011000a7202 */ /* 0x000fc60000000f00 */
[----:B------:R-:W-:Y:S04]  /*66d40*/  STL [R1+0xf3c], R23 ;  /* 0x000f3c1701007387 */ /* 0x000fe80000100800 */
[----:B------:R-:W4:Y:S01]  /*66d50*/  LDL.LU R17, [R1+0x10bc] ;  /* 0x0010bc0001117983 */ /* 0x000f220000300800 */
[-C--:B------:R-:W-:Y:S02]  /*66d60*/  IADD3 R15, P1, R15, R5.reuse, RZ ;  /* 0x000000050f0f7210 */ /* 0x080fe40007f3e0ff */
[----:B------:R-:W-:Y:S01]  /*66d70*/  IADD3 R6, P2, R6, R5, RZ ;  /* 0x0000000506067210 */ /* 0x000fe20007f5e0ff */
[----:B------:R1:W-:Y:S04]  /*66d80*/  LDGSTS.E [R4+0x1600], desc[UR60][R10.64], P0 ;  /* 0x016000000a047fae */ /* 0x0003e8000812187c */
[----:B------:R2:W-:Y:S01]  /*66d90*/  STL [R1+0xf80], R15 ;  /* 0x000f800f01007387 */ /* 0x0005e20000100800 */
[----:B-1----:R-:W-:-:S02]  /*66da0*/  IMAD.MOV.U32 R10, RZ, RZ, R22 ;  /* 0x000000ffff0a7224 */ /* 0x002fc400078e0016 */
[----:B------:R-:W-:-:S05]  /*66db0*/  IMAD.MOV.U32 R11, RZ, RZ, R23 ;  /* 0x000000ffff0b7224 */ /* 0x000fca00078e0017 */
[----:B------:R1:W-:Y:S02]  /*66dc0*/  LDGSTS.E [R4+0x1a00], desc[UR60][R10.64], P0 ;  /* 0x01a000000a047fae */ /* 0x0003e4000812187c */
[----:B-1----:R-:W-:Y:S02]  /*66dd0*/  IMAD.MOV.U32 R10, RZ, RZ, R15 ;  /* 0x000000ffff0a7224 */ /* 0x002fe400078e000f */
[----:B---3--:R-:W-:-:S05]  /*66de0*/  IMAD.X R18, R18, 0x1, R0, P1 ;  /* 0x0000000112127824 */ /* 0x008fca00008e0600 */
[----:B------:R1:W-:Y:S01]  /*66df0*/  STL [R1+0xf7c], R18 ;  /* 0x000f7c1201007387 */ /* 0x0003e20000100800 */
[----:B--2---:R-:W-:-:S03]  /*66e00*/  IMAD.X R8, R8, 0x1, R0, P2 ;  /* 0x0000000108087824 */ /* 0x004fc600010e0600 */
[----:B------:R-:W-:Y:S01]  /*66e10*/  STL [R1+0xfc0], R6 ;  /* 0x000fc00601007387 */ /* 0x000fe20000100800 */
[----:B------:R-:W-:-:S03]  /*66e20*/  MOV R11, R18 ;  /* 0x00000012000b7202 */ /* 0x000fc60000000f00 */
[----:B------:R-:W2:Y:S04]  /*66e30*/  LDL.LU R15, [R1+0x1100] ;  /* 0x00110000010f7983 */ /* 0x000ea80000300800 */
[----:B------:R3:W-:Y:S04]  /*66e40*/  STL [R1+0xfbc], R8 ;  /* 0x000fbc0801007387 */ /* 0x0007e80000100800 */
[----:B------:R-:W2:Y:S04]  /*66e50*/  LDL.LU R22, [R1+0x1140] ;  /* 0x0011400001167983 */ /* 0x000ea80000300800 */
[----:B-1----:R-:W2:Y:S04]  /*66e60*/  LDL.LU R18, [R1+0x10fc] ;  /* 0x0010fc0001127983 */ /* 0x002ea80000300800 */
[----:B------:R1:W-:Y:S01]  /*66e70*/  LDGSTS.E [R4+0x1e00], desc[UR60][R10.64], P0 ;  /* 0x01e000000a047fae */ /* 0x0003e2000812187c */
[----:B----4-:R-:W-:-:S03]  /*66e80*/  IADD3 R13, P1, R13, R5, RZ ;  /* 0x000000050d0d7210 */ /* 0x010fc60007f3e0ff */
[----:B------:R-:W4:Y:S01]  /*66e90*/  LDL.LU R23, [R1+0x113c] ;  /* 0x00113c0001177983 */ /* 0x000f220000300800 */
[----:B-1----:R-:W-:Y:S02]  /*66ea0*/  IMAD.MOV.U32 R10, RZ, RZ, R6 ;  /* 0x000000ffff0a7224 */ /* 0x002fe400078e0006 */
[----:B------:R-:W-:Y:S01]  /*66eb0*/  IMAD.MOV.U32 R11, RZ, RZ, R8 ;  /* 0x000000ffff0b7224 */ /* 0x000fe200078e0008 */
[----:B------:R-:W-:Y:S01]  /*66ec0*/  IADD3 R20, P2, R20, R5, RZ ;  /* 0x0000000514147210 */ /* 0x000fe20007f5e0ff */
[----:B---3--:R-:W3:Y:S04]  /*66ed0*/  LDL.LU R8, [R1+0x1180] ;  /* 0x0011800001087983 */ /* 0x008ee80000300800 */
[----:B------:R-:W3:Y:S01]  /*66ee0*/  LDL.LU R6, [R1+0x11c0] ;  /* 0x0011c00001067983 */ /* 0x000ee20000300800 */
[----:B------:R-:W-:-:S03]  /*66ef0*/  IMAD.X R16, R16, 0x1, R0, P1 ;  /* 0x0000000110107824 */ /* 0x000fc600008e0600 */
[----:B------:R-:W-:Y:S01]  /*66f00*/  STL [R1+0x1000], R13 ;  /* 0x0010000d01007387 */ /* 0x000fe20000100800 */
[----:B------:R-:W-:-:S03]  /*66f10*/  IMAD.X R21, R21, 0x1, R0, P2 ;  /* 0x0000000115157824 */ /* 0x000fc600010e0600 */
[----:B------:R1:W-:Y:S04]  /*66f20*/  LDGSTS.E [R4+0x2200], desc[UR60][R10.64], P0 ;  /* 0x022000000a047fae */ /* 0x0003e8000812187c */
[----:B------:R1:W-:Y:S04]  /*66f30*/  STL [R1+0xffc], R16 ;  /* 0x000ffc1001007387 */ /* 0x0003e80000100800 */
[----:B------:R-:W-:Y:S01]  /*66f40*/  STL [R1+0x1040], R20 ;  /* 0x0010401401007387 */ /* 0x000fe20000100800 */
[----:B-1----:R-:W-:-:S03]  /*66f50*/  IMAD.MOV.U32 R11, RZ, RZ, R16 ;  /* 0x000000ffff0b7224 */ /* 0x002fc600078e0010 */
[----:B------:R-:W3:Y:S01]  /*66f60*/  LDL.LU R16, [R1+0x117c] ;  /* 0x00117c0001107983 */ /* 0x000ee20000300800 */
[----:B------:R-:W-:-:S03]  /*66f70*/  IMAD.MOV.U32 R10, RZ, RZ, R13 ;  /* 0x000000ffff0a7224 */ /* 0x000fc600078e000d */
[----:B------:R-:W-:Y:S04]  /*66f80*/  STL [R1+0x103c], R21 ;  /* 0x00103c1501007387 */ /* 0x000fe80000100800 */
[----:B------:R-:W3:Y:S01]  /*66f90*/  LDL.LU R13, [R1+0x11bc] ;  /* 0x0011bc00010d7983 */ /* 0x000ee20000300800 */
[-C--:B------:R-:W-:Y:S02]  /*66fa0*/  IADD3 R14, P1, R14, R5.reuse, RZ ;  /* 0x000000050e0e7210 */ /* 0x080fe40007f3e0ff */
[----:B------:R-:W-:Y:S01]  /*66fb0*/  IADD3 R3, P2, R3, R5, RZ ;  /* 0x0000000503037210 */ /* 0x000fe20007f5e0ff */
[----:B------:R1:W-:Y:S02]  /*66fc0*/  LDGSTS.E [R4+0x2600], desc[UR60][R10.64], P0 ;  /* 0x026000000a047fae */ /* 0x0003e4000812187c */
[----:B------:R-:W-:-:S02]  /*66fd0*/  IMAD.X R19, R19, 0x1, R0, P1 ;  /* 0x0000000113137824 */ /* 0x000fc400008e0600 */
[----:B------:R1:W-:Y:S02]  /*66fe0*/  STL [R1+0x1080], R14 ;  /* 0x0010800e01007387 */ /* 0x0003e40000100800 */
[----:B-1----:R-:W-:Y:S01]  /*66ff0*/  MOV R10, R20 ;  /* 0x00000014000a7202 */ /* 0x002fe20000000f00 */
[----:B------:R-:W-:Y:S01]  /*67000*/  IMAD.MOV.U32 R11, RZ, RZ, R21 ;  /* 0x000000ffff0b7224 */ /* 0x000fe200078e0015 */
[----:B------:R1:W-:Y:S01]  /*67010*/  STL [R1+0x107c], R19 ;  /* 0x00107c1301007387 */ /* 0x0003e20000100800 */
[----:B------:R-:W-:-:S03]  /*67020*/  IMAD.X R17, R17, 0x1, R0, P2 ;  /* 0x0000000111117824 */ /* 0x000fc600010e0600 */
[----:B------:R1:W-:Y:S04]  /*67030*/  LDGSTS.E [R4+0x2a00], desc[UR60][R10.64], P0 ;  /* 0x02a000000a047fae */ /* 0x0003e8000812187c */
[----:B------:R-:W-:Y:S01]  /*67040*/  STL [R1+0x10c0], R3 ;  /* 0x0010c00301007387 */ /* 0x000fe20000100800 */
[----:B-1----:R-:W-:-:S03]  /*67050*/  IMAD.MOV.U32 R10, RZ, RZ, R14 ;  /* 0x000000ffff0a7224 */ /* 0x002fc600078e000e */
[----:B------:R-:W3:Y:S01]  /*67060*/  LDL.LU R14, [R1+0x1200] ;  /* 0x00120000010e7983 */ /* 0x000ee20000300800 */
[----:B------:R-:W-:-:S03]  /*67070*/  IMAD.MOV.U32 R11, RZ, RZ, R19 ;  /* 0x000000ffff0b7224 */ /* 0x000fc600078e0013 */
[----:B------:R1:W-:Y:S04]  /*67080*/  STL [R1+0x10bc], R17 ;  /* 0x0010bc1101007387 */ /* 0x0003e80000100800 */
[----:B------:R-:W3:Y:S04]  /*67090*/  LDL.LU R19, [R1+0x1240] ;  /* 0x0012400001137983 */ /* 0x000ee80000300800 */
[----:B------:R-:W3:Y:S04]  /*670a0*/  LDL.LU R20, [R1+0x11fc] ;  /* 0x0011fc0001147983 */ /* 0x000ee80000300800 */
[----:B------:R-:W3:Y:S04]  /*670b0*/  LDL.LU R21, [R1+0x123c] ;  /* 0x00123c0001157983 */ /* 0x000ee80000300800 */
[----:B------:R1:W-:Y:S02]  /*670c0*/  LDGSTS.E [R4+0x2e00], desc[UR60][R10.64], P0 ;  /* 0x02e000000a047fae */ /* 0x0003e4000812187c */
[----:B-1----:R-:W-:Y:S01]  /*670d0*/  IMAD.MOV.U32 R10, RZ, RZ, R3 ;  /* 0x000000ffff0a7224 */ /* 0x002fe200078e0003 */
[----:B------:R-:W-:-:S02]  /*670e0*/  MOV R11, R17 ;  /* 0x00000011000b7202 */ /* 0x000fc40000000f00 */
[----:B------:R-:W3:Y:S04]  /*670f0*/  LDL.LU R17, [R1+0x1280] ;  /* 0x0012800001117983 */ /* 0x000ee80000300800 */
[----:B------:R-:W3:Y:S04]  /*67100*/  LDL.LU R3, [R1+0x12c0] ;  /* 0x0012c00001037983 */ /* 0x000ee80000300800 */
[----:B------:R1:W-:Y:S01]  /*67110*/  LDGSTS.E [R4+0x3200], desc[UR60][R10.64], P0 ;  /* 0x032000000a047fae */ /* 0x0003e2000812187c */
[----:B--2---:R-:W-:-:S05]  /*67120*/  IADD3 R15, P1, R15, R5, RZ ;  /* 0x000000050f0f7210 */ /* 0x004fca0007f3e0ff */
[----:B------:R-:W-:Y:S01]  /*67130*/  STL [R1+0x1100], R15 ;  /* 0x0011000f01007387 */ /* 0x000fe20000100800 */
[----:B------:R-:W-:Y:S01]  /*67140*/  IADD3 R22, P2, R22, R5, RZ ;  /* 0x0000000516167210 */ /* 0x000fe20007f5e0ff */
[----:B------:R-:W-:Y:S02]  /*67150*/  IMAD.X R18, R18, 0x1, R0, P1 ;  /* 0x0000000112127824 */ /* 0x000fe400008e0600 */
[----:B-1----:R-:W-:Y:S02]  /*67160*/  IMAD.MOV.U32 R10, RZ, RZ, R15 ;  /* 0x000000ffff0a7224 */ /* 0x002fe400078e000f */
[----:B------:R-:W-:Y:S01]  /*67170*/  IMAD.MOV.U32 R11, RZ, RZ, R18 ;  /* 0x000000ffff0b7224 */ /* 0x000fe200078e0012 */
[----:B------:R1:W-:Y:S01]  /*67180*/  STL [R1+0x10fc], R18 ;  /* 0x0010fc1201007387 */ /* 0x0003e20000100800 */
[----:B----4-:R-:W-:-:S03]  /*67190*/  IMAD.X R23, R23, 0x1, R0, P2 ;  /* 0x0000000117177824 */ /* 0x010fc600010e0600 */
[----:B------:R-:W-:Y:S04]  /*671a0*/  STL [R1+0x1140], R22 ;  /* 0x0011401601007387 */ /* 0x000fe80000100800 */
[----:B------:R2:W-:Y:S04]  /*671b0*/  LDGSTS.E [R4+0x3600], desc[UR60][R10.64], P0 ;  /* 0x036000000a047fae */ /* 0x0005e8000812187c */
[----:B-1----:R-:W4:Y:S01]  /*671c0*/  LDL.LU R18, [R1+0x127c] ;  /* 0x00127c0001127983 */ /* 0x002f220000300800 */
[----:B---3--:R-:W-:-:S03]  /*671d0*/  IADD3 R8, P1, R8, R5, RZ ;  /* 0x0000000508087210 */ /* 0x008fc60007f3e0ff */
[----:B------:R-:W-:Y:S01]  /*671e0*/  STL [R1+0x113c], R23 ;  /* 0x00113c1701007387 */ /* 0x000fe20000100800 */
[----:B------:R-:W-:Y:S01]  /*671f0*/  IADD3 R6, P2, R6, R5, RZ ;  /* 0x0000000506067210 */ /* 0x000fe20007f5e0ff */
[----:B--2---:R-:W-:Y:S02]  /*67200*/  IMAD.MOV.U32 R10, RZ, RZ, R22 ;  /* 0x000000ffff0a7224 */ /* 0x004fe400078e0016 */
[----:B------:R-:W2:Y:S01]  /*67210*/  LDL.LU R15, [R1+0x12bc] ;  /* 0x0012bc00010f7983 */ /* 0x000ea20000300800 */
[----:B------:R-:W-:-:S03]  /*67220*/  IMAD.MOV.U32 R11, RZ, RZ, R23 ;  /* 0x000000ffff0b7224 */ /* 0x000fc600078e0017 */
[----:B------:R1:W-:Y:S04]  /*67230*/  STL [R1+0x1180], R8 ;  /* 0x0011800801007387 */ /* 0x0003e80000100800 */
[----:B------:R3:W-:Y:S01]  /*67240*/  LDGSTS.E [R4+0x3a00], desc[UR60][R10.64], P0 ;  /* 0x03a000000a047fae */ /* 0x0007e2000812187c */
[----:B------:R-:W-:Y:S01]  /*67250*/  IADD3.X R16, R16, R0, RZ, P1, !PT ;  /* 0x0000000010107210 */ /* 0x000fe20000ffe4ff */
[----:B---3--:R-:W-:-:S04]  /*67260*/  IMAD.MOV.U32 R10, RZ, RZ, R8 ;  /* 0x000000ffff0a7224 */ /* 0x008fc800078e0008 */
[----:B------:R3:W-:Y:S01]  /*67270*/  STL [R1+0x117c], R16 ;  /* 0x00117c1001007387 */ /* 0x0007e20000100800 */
[----:B------:R-:W-:-:S03]  /*67280*/  IMAD.X R13, R13, 0x1, R0, P2 ;  /* 0x000000010d0d7824 */ /* 0x000fc600010e0600 */
[----:B------:R3:W-:Y:S04]  /*67290*/  STL [R1+0x11c0], R6 ;  /* 0x0011c00601007387 */ /* 0x0007e80000100800 */
[----:B-1----:R-:W2:Y:S01]  /*672a0*/  LDL.LU R8, [R1+0x1300] ;  /* 0x0013000001087983 */ /* 0x002ea20000300800 */
[----:B------:R-:W-:-:S03]  /*672b0*/  IMAD.MOV.U32 R11, RZ, RZ, R16 ;  /* 0x000000ffff0b7224 */ /* 0x000fc600078e0010 */
[----:B------:R1:W-:Y:S04]  /*672c0*/  STL [R1+0x11bc], R13 ;  /* 0x0011bc0d01007387 */ /* 0x0003e80000100800 */
[----:B------:R-:W2:Y:S04]  /*672d0*/  LDL.LU R22, [R1+0x1340] ;  /* 0x0013400001167983 */ /* 0x000ea80000300800 */
[----:B---3--:R-:W3:Y:S04]  /*672e0*/  LDL.LU R16, [R1+0x12fc] ;  /* 0x0012fc0001107983 */ /* 0x008ee80000300800 */
[----:B------:R-:W3:Y:S04]  /*672f0*/  LDL.LU R23, [R1+0x133c] ;  /* 0x00133c0001177983 */ /* 0x000ee80000300800 */
[----:B------:R1:W-:Y:S01]  /*67300*/  LDGSTS.E [R4+0x3e00], desc[UR60][R10.64], P0 ;  /* 0x03e000000a047fae */ /* 0x0003e2000812187c */
[----:B------:R-:W-:Y:S01]  /*67310*/  IADD3 R14, P1, R14, R5, RZ ;  /* 0x000000050e0e7210 */ /* 0x000fe20007f3e0ff */
[----:B-1----:R-:W-:-:S02]  /*67320*/  IMAD.MOV.U32 R10, RZ, RZ, R6 ;  /* 0x000000ffff0a7224 */ /* 0x002fc400078e0006 */
[----:B------:R-:W-:Y:S01]  /*67330*/  IMAD.MOV.U32 R11, RZ, RZ, R13 ;  /* 0x000000ffff0b7224 */ /* 0x000fe200078e000d */
[----:B------:R-:W3:Y:S01]  /*67340*/  LDL.LU R6, [R1+0x1380] ;  /* 0x0013800001067983 */ /* 0x000ee20000300800 */
[----:B------:R-:W-:-:S03]  /*67350*/  IADD3 R19, P2, R19, R5, RZ ;  /* 0x0000000513137210 */ /* 0x000fc60007f5e0ff */
[----:B------:R-:W3:Y:S01]  /*67360*/  LDL.LU R13, [R1+0x13c0] ;  /* 0x0013c000010d7983 */ /* 0x000ee20000300800 */
[----:B------:R-:W-:-:S03]  /*67370*/  IMAD.X R20, R20, 0x1, R0, P1 ;  /* 0x0000000114147824 */ /* 0x000fc600008e0600 */
[----:B------:R-:W-:Y:S01]  /*67380*/  STL [R1+0x1200], R14 ;  /* 0x0012000e01007387 */ /* 0x000fe20000100800 */
[----:B------:R-:W-:-:S03]  /*67390*/  IADD3.X R21, R21, R0, RZ, P2, !PT ;  /* 0x0000000015157210 */ /* 0x000fc600017fe4ff */
[----:B------:R1:W-:Y:S04]  /*673a0*/  LDGSTS.E [R4+0x4200], desc[UR60][R10.64], P0 ;  /* 0x042000000a047fae */ /* 0x0003e8000812187c */
[----:B------:R1:W-:Y:S04]  /*673b0*/  STL [R1+0x11fc], R20 ;  /* 0x0011fc1401007387 */ /* 0x0003e80000100800 */
[----:B------:R2:W-:Y:S01]  /*673c0*/  STL [R1+0x1240], R19 ;  /* 0x0012401301007387 */ /* 0x0005e20000100800 */
[----:B-1----:R-:W-:-:S03]  /*673d0*/  IMAD.MOV.U32 R11, RZ, RZ, R20 ;  /* 0x000000ffff0b7224 */ /* 0x002fc600078e0014 */
[----:B------:R-:W3:Y:S01]  /*673e0*/  LDL.LU R20, [R1+0x137c] ;  /* 0x00137c0001147983 */ /* 0x000ee20000300800 */
[----:B------:R-:W-:-:S03]  /*673f0*/  IMAD.MOV.U32 R10, RZ, RZ, R14 ;  /* 0x000000ffff0a7224 */ /* 0x000fc600078e000e */
[----:B------:R-:W-:Y:S04]  /*67400*/  STL [R1+0x123c], R21 ;  /* 0x00123c1501007387 */ /* 0x000fe80000100800 */
[----:B------:R-:W3:Y:S01]  /*67410*/  LDL.LU R14, [R1+0x13bc] ;  /* 0x0013bc00010e7983 */ /* 0x000ee20000300800 */
[-C--:B------:R-:W-:Y:S02]  /*67420*/  IADD3 R17, P1, R17, R5.reuse, RZ ;  /* 0x0000000511117210 */ /* 0x080fe40007f3e0ff */
[----:B------:R-:W-:Y:S01]  /*67430*/  IADD3 R3, P2, R3, R5, RZ ;  /* 0x0000000503037210 */ /* 0x000fe20007f5e0ff */
[----:B------:R1:W-:Y:S04]  /*67440*/  LDGSTS.E [R4+0x4600], desc[UR60][R10.64], P0 ;  /* 0x046000000a047fae */ /* 0x0003e8000812187c */
[----:B------:R2:W-:Y:S01]  /*67450*/  STL [R1+0x1280], R17 ;  /* 0x0012801101007387 */ /* 0x0005e20000100800 */
[----:B-1----:R-:W-:-:S02]  /*67460*/  IMAD.MOV.U32 R10, RZ, RZ, R19 ;  /* 0x000000ffff0a7224 */ /* 0x002fc400078e0013 */
[----:B------:R-:W-:-:S05]  /*67470*/  IMAD.MOV.U32 R11, RZ, RZ, R21 ;  /* 0x000000ffff0b7224 */ /* 0x000fca00078e0015 */
[----:B------:R1:W-:Y:S02]  /*67480*/  LDGSTS.E [R4+0x4a00], desc[UR60][R10.64], P0 ;  /* 0x04a000000a047fae */ /* 0x0003e4000812187c */
[----:B-1----:R-:W-:Y:S01]  /*67490*/  MOV R10, R17 ;  /* 0x00000011000a7202 */ /* 0x002fe20000000f00 */
[----:B----4-:R-:W-:-:S05]  /*674a0*/  IMAD.X R18, R18, 0x1, R0, P1 ;  /* 0x0000000112127824 */ /* 0x010fca00008e0600 */
[----:B------:R1:W-:Y:S01]  /*674b0*/  STL [R1+0x127c], R18 ;  /* 0x00127c1201007387 */ /* 0x0003e20000100800 */
[----:B--2---:R-:W-:-:S03]  /*674c0*/  IMAD.X R15, R15, 0x1, R0, P2 ;  /* 0x000000010f0f7824 */ /* 0x004fc600010e0600 */
[----:B------:R-:W-:Y:S01]  /*674d0*/  STL [R1+0x12c0], R3 ;  /* 0x0012c00301007387 */ /* 0x000fe20000100800 */
[----:B------:R-:W-:-:S03]  /*674e0*/  IMAD.MOV.U32 R11, RZ, RZ, R18 ;  /* 0x000000ffff0b7224 */ /* 0x000fc600078e0012 */
[----:B------:R-:W2:Y:S04]  /*674f0*/  LDL.LU R19, [R1+0x1400] ;  /* 0x0014000001137983 */ /* 0x000ea80000300800 */
[----:B------:R4:W-:Y:S04]  /*67500*/  STL [R1+0x12bc], R15 ;  /* 0x0012bc0f01007387 */ /* 0x0009e80000100800 */
[----:B------:R-:W2:Y:S04]  /*67510*/  LDL.LU R17, [R1+0x1440] ;  /* 0x0014400001117983 */ /* 0x000ea80000300800 */
[----:B------:R-:W2:Y:S04]  /*67520*/  LDL.LU R21, [R1+0x13fc] ;  /* 0x0013fc0001157983 */ /* 0x000ea80000300800 */
[----:B------:R4:W-:Y:S04]  /*67530*/  LDGSTS.E [R4+0x4e00], desc[UR60][R10.64], P0 ;  /* 0x04e000000a047fae */ /* 0x0009e8000812187c */
[----:B-1----:R-:W2:Y:S01]  /*67540*/  LDL.LU R18, [R1+0x143c] ;  /* 0x00143c0001127983 */ /* 0x002ea20000300800 */
[----:B------:R-:W-:Y:S01]  /*67550*/  IADD3 R8, P1, R8, R5, RZ ;  /* 0x0000000508087210 */ /* 0x000fe20007f3e0ff */
[----:B----4-:R-:W-:-:S02]  /*67560*/  IMAD.MOV.U32 R10, RZ, RZ, R3 ;  /* 0x000000ffff0a7224 */ /* 0x010fc400078e0003 */
[----:B------:R-:W-:Y:S02]  /*67570*/  IMAD.MOV.U32 R11, RZ, RZ, R15 ;  /* 0x000000ffff0b7224 */ /* 0x000fe400078e000f */
[----:B------:R-:W4:Y:S01]  /*67580*/  LDL.LU R15, [R1+0x1480] ;  /* 0x00148000010f7983 */ /* 0x000f220000300800 */
[----:B------:R-:W-:-:S03]  /*67590*/  IADD3 R22, P2, R22, R5, RZ ;  /* 0x0000000516167210 */ /* 0x000fc60007f5e0ff */
[----:B------:R-:W4:Y:S01]  /*675a0*/  LDL.LU R3, [R1+0x14c0] ;  /* 0x0014c00001037983 */ /* 0x000f220000300800 */
[----:B---3--:R-:W-:-:S03]  /*675b0*/  IMAD.X R16, R16, 0x1, R0, P1 ;  /* 0x0000000110107824 */ /* 0x008fc600008e0600 */
[----:B------:R-:W-:Y:S01]  /*675c0*/  STL [R1+0x1300], R8 ;  /* 0x0013000801007387 */ /* 0x000fe20000100800 */
[----:B------:R-:W-:-:S03]  /*675d0*/  IMAD.X R23, R23, 0x1, R0, P2 ;  /* 0x0000000117177824 */ /* 0x000fc600010e0600 */
[----:B------:R1:W-:Y:S04]  /*675e0*/  LDGSTS.E [R4+0x5200], desc[UR60][R10.64], P0 ;  /* 0x052000000a047fae */ /* 0x0003e8000812187c */
[----:B------:R3:W-:Y:S04]  /*675f0*/  STL [R1+0x12fc], R16 ;  /* 0x0012fc1001007387 */ /* 0x0007e80000100800 */
[----:B------:R-:W-:Y:S01]  /*67600*/  STL [R1+0x1340], R22 ;  /* 0x0013401601007387 */ /* 0x000fe20000100800 */
[----:B-1----:R-:W-:-:S03]  /*67610*/  MOV R11, R16 ;  /* 0x00000010000b7202 */ /* 0x002fc60000000f00 */
[----:B---3--:R-:W3:Y:S01]  /*67620*/  LDL.LU R16, [R1+0x147c] ;  /* 0x00147c0001107983 */ /* 0x008ee20000300800 */
[----:B------:R-:W-:-:S03]  /*67630*/  IMAD.MOV.U32 R10, RZ, RZ, R8 ;  /* 0x000000ffff0a7224 */ /* 0x000fc600078e0008 */
[----:B------:R-:W-:Y:S04]  /*67640*/  STL [R1+0x133c], R23 ;  /* 0x00133c1701007387 */ /* 0x000fe80000100800 */
[----:B------:R-:W3:Y:S01]  /*67650*/  LDL.LU R8, [R1+0x14bc] ;  /* 0x0014bc0001087983 */ /* 0x000ee20000300800 */
[----:B------:R-:W-:-:S03]  /*67660*/  IADD3 R6, P1, R6, R5, RZ ;  /* 0x0000000506067210 */ /* 0x000fc60007f3e0ff */
[----:B------:R1:W-:Y:S01]  /*67670*/  LDGSTS.E [R4+0x5600], desc[UR60][R10.64], P0 ;  /* 0x056000000a047fae */ /* 0x0003e2000812187c */
[----:B------:R-:W-:-:S03]  /*67680*/  IADD3 R13, P2, R13, R5, RZ ;  /* 0x000000050d0d7210 */ /* 0x000fc60007f5e0ff */
[----:B------:R1:W-:Y:S02]  /*67690*/  STL [R1+0x1380], R6 ;  /* 0x0013800601007387 */ /* 0x0003e40000100800 */
[----:B-1----:R-:W-:Y:S02]  /*676a0*/  IMAD.MOV.U32 R10, RZ, RZ, R22 ;  /* 0x000000ffff0a7224 */ /* 0x002fe400078e0016 */
[----:B------:R-:W-:Y:S02]  /*676b0*/  IMAD.MOV.U32 R11, RZ, RZ, R23 ;  /* 0x000000ffff0b7224 */ /* 0x000fe400078e0017 */
[----:B------:R-:W-:-:S03]  /*676c0*/  IMAD.X R20, R20, 0x1, R0, P1 ;  /* 0x0000000114147824 */ /* 0x000fc600008e0600 */
[----:B------:R1:W-:Y:S04]  /*676d0*/  LDGSTS.E [R4+0x5a00], desc[UR60][R10.64], P0 ;  /* 0x05a000000a047fae */ /* 0x0003e8000812187c */
[----:B------:R-:W-:Y:S01]  /*676e0*/  STL [R1+0x137c], R20 ;  /* 0x00137c1401007387 */ /* 0x000fe20000100800 */
[----:B------:R-:W-:-:S03]  /*676f0*/  IMAD.X R14, R14, 0x1, R0, P2 ;  /* 0x000000010e0e7824 */ /* 0x000fc600010e0600 */
[----:B------:R1:W-:Y:S02]  /*67700*/  STL [R1+0x13c0], R13 ;  /* 0x0013c00d01007387 */ /* 0x0003e40000100800 */
[----:B-1----:R-:W-:Y:S02]  /*67710*/  IMAD.MOV.U32 R10, RZ, RZ, R6 ;  /* 0x000000ffff0a7224 */ /* 0x002fe400078e0006 */
[----:B------:R-:W-:Y:S01]  /*67720*/  IMAD.MOV.U32 R11, RZ, RZ, R20 ;  /* 0x000000ffff0b7224 */ /* 0x000fe200078e0014 */
[----:B------:R-:W3:Y:S04]  /*67730*/  LDL.LU R6, [R1+0x1500] ;  /* 0x0015000001067983 */ /* 0x000ee80000300800 */
[----:B------:R1:W-:Y:S04]  /*67740*/  STL [R1+0x13bc], R14 ;  /* 0x0013bc0e01007387 */ /* 0x0003e80000100800 */
[----:B------:R1:W-:Y:S04]  /*67750*/  LDGSTS.E [R4+0x5e00], desc[UR60][R10.64], P0 ;  /* 0x05e000000a047fae */ /* 0x0003e8000812187c */
[----:B------:R-:W3:Y:S01]  /*67760*/  LDL.LU R22, [R1+0x1540] ;  /* 0x0015400001167983 */ /* 0x000ee20000300800 */
[----:B-1----:R-:W-:-:S03]  /*67770*/  MOV R10, R13 ;  /* 0x0000000d000a7202 */ /* 0x002fc60000000f00 */
[----:B------:R-:W3:Y:S04]  /*67780*/  LDL.LU R13, [R1+0x14fc] ;  /* 0x0014fc00010d7983 */ /* 0x000ee80000300800 */
[----:B------:R-:W3:Y:S01]  /*67790*/  LDL.LU R23, [R1+0x153c] ;  /* 0x00153c0001177983 */ /* 0x000ee20000300800 */
[----:B------:R-:W-:-:S03]  /*677a0*/  IMAD.MOV.U32 R11, RZ, RZ, R14 ;  /* 0x000000ffff0b7224 */ /* 0x000fc600078e000e */
[----:B------:R-:W3:Y:S04]  /*677b0*/  LDL.LU R20, [R1+0x1580] ;  /* 0x0015800001147983 */ /* 0x000ee80000300800 */
[----:B------:R1:W-:Y:S04]  /*677c0*/  LDGSTS.E [R4+0x6200], desc[UR60][R10.64], P0 ;  /* 0x062000000a047fae */ /* 0x0003e8000812187c */
[----:B------:R-:W3:Y:S01]  /*677d0*/  LDL.LU R14, [R1+0x15c0] ;  /* 0x0015c000010e7983 */ /* 0x000ee20000300800 */
[-C--:B--2---:R-:W-:Y:S02]  /*677e0*/  IADD3 R19, P1, R19, R5.reuse, RZ ;  /* 0x0000000513137210 */ /* 0x084fe40007f3e0ff */
[----:B------:R-:W-:-:S03]  /*677f0*/  IADD3 R17, P2, R17, R5, RZ ;  /* 0x0000000511117210 */ /* 0x000fc60007f5e0ff */
[--C-:B------:R-:W-:Y:S02]  /*67800*/  IMAD.X R21, R21, 0x1, R0.reuse, P1 ;  /* 0x0000000115157824 */ /* 0x100fe400008e0600 */
[----:B-1----:R-:W-:Y:S02]  /*67810*/  IMAD.MOV.U32 R10, RZ, RZ, R19 ;  /* 0x000000ffff0a7224 */ /* 0x002fe400078e0013 */
[----:B------:R-:W-:Y:S01]  /*67820*/  IMAD.MOV.U32 R11, RZ, RZ, R21 ;  /* 0x000000ffff0b7224 */ /* 0x000fe200078e0015 */
[----:B------:R-:W-:Y:S01]  /*67830*/  STL [R1+0x1400], R19 ;  /* 0x0014001301007387 */ /* 0x000fe20000100800 */
[----:B------:R-:W-:-:S03]  /*67840*/  IMAD.X R18, R18, 0x1, R0, P2 ;  /* 0x0000000112127824 */ /* 0x000fc600010e0600 */
[----:B------:R1:W-:Y:S04]  /*67850*/  STL [R1+0x13fc], R21 ;  /* 0x0013fc1501007387 */ /* 0x0003e80000100800 */
[----:B------:R-:W-:Y:S04]  /*67860*/  STL [R1+0x1440], R17 ;  /* 0x0014401101007387 */ /* 0x000fe80000100800 */
[----:B------:R2:W-:Y:S04]  /*67870*/  LDGSTS.E [R4+0x6600], desc[UR60][R10.64], P0 ;  /* 0x066000000a047fae */ /* 0x0005e8000812187c */
[----:B-1----:R-:W3:Y:S01]  /*67880*/  LDL.LU R21, [R1+0x157c] ;  /* 0x00157c0001157983 */ /* 0x002ee20000300800 */
[----:B----4-:R-:W-:-:S03]  /*67890*/  IADD3 R15, P1, R15, R5, RZ ;  /* 0x000000050f0f7210 */ /* 0x010fc60007f3e0ff */
[----:B------:R-:W-:Y:S01]  /*678a0*/  STL [R1+0x143c], R18 ;  /* 0x00143c1201007387 */ /* 0x000fe20000100800 */
[----:B------:R-:W-:Y:S01]  /*678b0*/  IADD3 R3, P2, R3, R5, RZ ;  /* 0x0000000503037210 */ /* 0x000fe20007f5e0ff */
[----:B--2---:R-:W-:Y:S01]  /*678c0*/  IMAD.MOV.U32 R10, RZ, RZ, R17 ;  /* 0x000000ffff0a7224 */ /* 0x004fe200078e0011 */
[----:B------:R-:W-:Y:S01]  /*678d0*/  MOV R11, R18 ;  /* 0x00000012000b7202 */ /* 0x000fe20000000f00 */
[----:B------:R-:W2:Y:S04]  /*678e0*/  LDL.LU R19, [R1+0x15bc] ;  /* 0x0015bc0001137983 */ /* 0x000ea80000300800 */
[----:B------:R1:W-:Y:S04]  /*678f0*/  STL [R1+0x1480], R15 ;  /* 0x0014800f01007387 */ /* 0x0003e80000100800 */
[----:B------:R4:W-:Y:S01]  /*67900*/  LDGSTS.E [R4+0x6a00], desc[UR60][R10.64], P0 ;  /* 0x06a000000a047fae */ /* 0x0009e2000812187c */
[----:B---3--:R-:W-:-:S02]  /*67910*/  IMAD.X R16, R16, 0x1, R0, P1 ;  /* 0x0000000110107824 */ /* 0x008fc400008e0600 */
[----:B----4-:R-:W-:-:S03]  /*67920*/  IMAD.MOV.U32 R10, RZ, RZ, R15 ;  /* 0x000000ffff0a7224 */ /* 0x010fc600078e000f */
[----:B------:R3:W-:Y:S01]  /*67930*/  STL [R1+0x147c], R16 ;  /* 0x00147c1001007387 */ /* 0x0007e20000100800 */
[----:B------:R-:W-:-:S03]  /*67940*/  IMAD.X R8, R8, 0x1, R0, P2 ;  /* 0x0000000108087824 */ /* 0x000fc600010e0600 */
[----:B------:R-:W-:Y:S01]  /*67950*/  STL [R1+0x14c0], R3 ;  /* 0x0014c00301007387 */ /* 0x000fe20000100800 */
[----:B------:R-:W-:-:S03]  /*67960*/  IMAD.MOV.U32 R11, RZ, RZ, R16 ;  /* 0x000000ffff0b7224 */ /* 0x000fc600078e0010 */
[----:B-1----:R-:W4:Y:S04]  /*67970*/  LDL.LU R15, [R1+0x1600] ;  /* 0x00160000010f7983 */ /* 0x002f280000300800 */
[----:B------:R1:W-:Y:S04]  /*67980*/  STL [R1+0x14bc], R8 ;  /* 0x0014bc0801007387 */ /* 0x0003e80000100800 */
[----:B---3--:R-:W3:Y:S04]  /*67990*/  LDL.LU R16, [R1+0x1640] ;  /* 0x0016400001107983 */ /* 0x008ee80000300800 */
[----:B------:R-:W3:Y:S04]  /*679a0*/  LDL.LU R18, [R1+0x15fc] ;  /* 0x0015fc0001127983 */ /* 0x000ee80000300800 */
[----:B------:R-:W3:Y:S04]  /*679b0*/  LDL.LU R17, [R1+0x163c] ;  /* 0x00163c0001117983 */ /* 0x000ee80000300800 */
[----:B------:R1:W-:Y:S01]  /*679c0*/  LDGSTS.E [R4+0x6e00], desc[UR60][R10.64], P0 ;  /* 0x06e000000a047fae */ /* 0x0003e2000812187c */
[----:B------:R-:W-:Y:S01]  /*679d0*/  IADD3 R6, P1, R6, R5, RZ ;  /* 0x0000000506067210 */ /* 0x000fe20007f3e0ff */
[----:B-1----:R-:W-:-:S02]  /*679e0*/  IMAD.MOV.U32 R10, RZ, RZ, R3 ;  /* 0x000000ffff0a7224 */ /* 0x002fc400078e0003 */
[----:B------:R-:W-:Y:S02]  /*679f0*/  IMAD.MOV.U32 R11, RZ, RZ, R8 ;  /* 0x000000ffff0b7224 */ /* 0x000fe400078e0008 */
[----:B------:R-:W3:Y:S04]  /*67a00*/  LDL.LU R8, [R1+0x1680] ;  /* 0x0016800001087983 */ /* 0x000ee80000300800 */
[----:B------:R-:W3:Y:S01]  /*67a10*/  LDL.LU R3, [R1+0x16c0] ;  /* 0x0016c00001037983 */ /* 0x000ee20000300800 */
[----:B------:R-:W-:-:S03]  /*67a20*/  IADD3 R22, P2, R22, R5, RZ ;  /* 0x0000000516167210 */ /* 0x000fc60007f5e0ff */
[----:B------:R-:W-:Y:S04]  /*67a30*/  STL [R1+0x1500], R6 ;  /* 0x0015000601007387 */ /* 0x000fe80000100800 */
[----:B------:R1:W-:Y:S01]  /*67a40*/  LDGSTS.E [R4+0x7200], desc[UR60][R10.64], P0 ;  /* 0x072000000a047fae */ /* 0x0003e2000812187c */
[----:B------:R-:W-:Y:S01]  /*67a50*/  IADD3.X R13, R13, R0, RZ, P1, !PT ;  /* 0x000000000d0d7210 */ /* 0x000fe20000ffe4ff */
[----:B------:R-:W-:-:S04]  /*67a60*/  IMAD.X R23, R23, 0x1, R0, P2 ;  /* 0x0000000117177824 */ /* 0x000fc800010e0600 */
[----:B------:R1:W-:Y:S02]  /*67a70*/  STL [R1+0x14fc], R13 ;  /* 0x0014fc0d01007387 */ /* 0x0003e40000100800 */
[----:B-1----:R-:W-:Y:S02]  /*67a80*/  IMAD.MOV.U32 R11, RZ, RZ, R13 ;  /* 0x000000ffff0b7224 */ /* 0x002fe400078e000d */
[----:B------:R-:W-:Y:S01]  /*67a90*/  STL [R1+0x1540], R22 ;  /* 0x0015401601007387 */ /* 0x000fe20000100800 */
[----:B------:R-:W-:-:S03]  /*67aa0*/  IMAD.MOV.U32 R10, RZ, RZ, R6 ;  /* 0x000000ffff0a7224 */ /* 0x000fc600078e0006 */
[----:B------:R-:W3:Y:S04]  /*67ab0*/  LDL.LU R13, [R1+0x167c] ;  /* 0x00167c00010d7983 */ /* 0x000ee80000300800 */
[----:B------:R1:W-:Y:S04]  /*67ac0*/  STL [R1+0x153c], R23 ;  /* 0x00153c1701007387 */ /* 0x0003e80000100800 */
        /* <DEDUP_REMOVED lines=9> */
[----:B------:R-:W-:-:S05]  /*67b60*/  IMAD.X R21, R21, 0x1, R0, P1 ;  /* 0x0000000115157824 */ /* 0x000fca00008e0600 */
[----:B------:R-:W-:Y:S01]  /*67b70*/  STL [R1+0x157c], R21 ;  /* 0x00157c1501007387 */ /* 0x000fe20000100800 */
[----:B--2---:R-:W-:-:S03]  /*67b80*/  IADD3.X R19, R19, R0, RZ, P2, !PT ;  /* 0x0000000013137210 */ /* 0x004fc600017fe4ff */
[----:B------:R1:W-:Y:S01]  /*67b90*/  STL [R1+0x15c0], R14 ;  /* 0x0015c00e01007387 */ /* 0x0003e20000100800 */
[----:B------:R-:W-:-:S03]  /*67ba0*/  IMAD.MOV.U32 R11, RZ, RZ, R21 ;  /* 0x000000ffff0b7224 */ /* 0x000fc600078e0015 */
[----:B------:R-:W-:Y:S04]  /*67bb0*/  STL [R1+0x15bc], R19 ;  /* 0x0015bc1301007387 */ /* 0x000fe80000100800 */
[----:B------:R-:W2:Y:S04]  /*67bc0*/  LDL.LU R153, [R1+0x16fc] ;  /* 0x0016fc0001997983 */ /* 0x000ea80000300800 */
[----:B------:R-:W2:Y:S04]  /*67bd0*/  LDL.LU R152, [R1+0x1700] ;  /* 0x0017000001987983 */ /* 0x000ea80000300800 */
[----:B------:R-:W2:Y:S04]  /*67be0*/  LDL.LU R23, [R1+0x173c] ;  /* 0x00173c0001177983 */ /* 0x000ea80000300800 */
[----:B------:R-:W2:Y:S04]  /*67bf0*/  LDL.LU R22, [R1+0x1740] ;  /* 0x0017400001167983 */ /* 0x000ea80000300800 */
[----:B------:R1:W-:Y:S04]  /*67c00*/  LDGSTS.E [R4+0x7e00], desc[UR60][R10.64], P0 ;  /* 0x07e000000a047fae */ /* 0x0003e8000812187c */
[----:B------:R-:W2:Y:S01]  /*67c10*/  LDL.LU R20, [R1+0x1780] ;  /* 0x0017800001147983 */ /* 0x000ea20000300800 */
[-C--:B----4-:R-:W-:Y:S01]  /*67c20*/  IADD3 R15, P1, R15, R5.reuse, RZ ;  /* 0x000000050f0f7210 */ /* 0x090fe20007f3e0ff */
[----:B-1----:R-:W-:Y:S01]  /*67c30*/  IMAD.MOV.U32 R10, RZ, RZ, R14 ;  /* 0x000000ffff0a7224 */ /* 0x002fe200078e000e */
[----:B---3--:R-:W-:Y:S01]  /*67c40*/  IADD3 R16, P2, R16, R5, RZ ;  /* 0x0000000510107210 */ /* 0x008fe20007f5e0ff */
[----:B------:R-:W3:Y:S02]  /*67c50*/  LDL.LU R14, [R1+0x17c0] ;  /* 0x0017c000010e7983 */ /* 0x000ee40000300800 */
[----:B------:R-:W-:-:S02]  /*67c60*/  IMAD.X R18, R18, 0x1, R0, P1 ;  /* 0x0000000112127824 */ /* 0x000fc400008e0600 */
[----:B------:R1:W-:Y:S01]  /*67c70*/  STL [R1+0x1600], R15 ;  /* 0x0016000f01007387 */ /* 0x0003e20000100800 */
[----:B------:R-:W-:-:S03]  /*67c80*/  IMAD.MOV.U32 R11, RZ, RZ, R19 ;  /* 0x000000ffff0b7224 */ /* 0x000fc600078e0013 */
[----:B------:R4:W-:Y:S01]  /*67c90*/  STL [R1+0x15fc], R18 ;  /* 0x0015fc1201007387 */ /* 0x0009e20000100800 */
[----:B------:R-:W-:-:S03]  /*67ca0*/  IMAD.X R17, R17, 0x1, R0, P2 ;  /* 0x0000000111117824 */ /* 0x000fc600010e0600 */
[----:B------:R4:W-:Y:S04]  /*67cb0*/  STL [R1+0x1640], R16 ;  /* 0x0016401001007387 */ /* 0x0009e80000100800 */
[----:B------:R-:W3:Y:S04]  /*67cc0*/  LDL.LU R21, [R1+0x177c] ;  /* 0x00177c0001157983 */ /* 0x000ee80000300800 */
[----:B------:R1:W-:Y:S04]  /*67cd0*/  LDGSTS.E [R4+0x20200], desc[UR60][R10.64], P0 ;  /* 0x202000000a047fae */ /* 0x0003e8000812187c */
[----:B------:R4:W-:Y:S01]  /*67ce0*/  STL [R1+0x163c], R17 ;  /* 0x00163c1101007387 */ /* 0x0009e20000100800 */
[----:B-1----:R-:W-:-:S03]  /*67cf0*/  MOV R10, R15 ;  /* 0x0000000f000a7202 */ /* 0x002fc60000000f00 */
[----:B------:R-:W3:Y:S01]  /*67d00*/  LDL.LU R15, [R1+0x17bc] ;  /* 0x0017bc00010f7983 */ /* 0x000ee20000300800 */
[-C--:B------:R-:W-:Y:S01]  /*67d10*/  IADD3 R8, P1, R8, R5.reuse, RZ ;  /* 0x0000000508087210 */ /* 0x080fe20007f3e0ff */
[----:B------:R-:W-:Y:S01]  /*67d20*/  IMAD.MOV.U32 R11, RZ, RZ, R18 ;  /* 0x000000ffff0b7224 */ /* 0x000fe200078e0012 */
[----:B------:R-:W-:-:S03]  /*67d30*/  IADD3 R3, P2, R3, R5, RZ ;  /* 0x0000000503037210 */ /* 0x000fc60007f5e0ff */
[----:B------:R-:W-:Y:S04]  /*67d40*/  STL [R1+0x1680], R8 ;  /* 0x0016800801007387 */ /* 0x000fe80000100800 */
[----:B------:R1:W-:Y:S02]  /*67d50*/  LDGSTS.E [R4+0x20600], desc[UR60][R10.64], P0 ;  /* 0x206000000a047fae */ /* 0x0003e4000812187c */
[----:B-1----:R-:W-:Y:S02]  /*67d60*/  IMAD.MOV.U32 R10, RZ, RZ, R16 ;  /* 0x000000ffff0a7224 */ /* 0x002fe400078e0010 */
[----:B------:R-:W-:Y:S02]  /*67d70*/  IMAD.X R13, R13, 0x1, R0, P1 ;  /* 0x000000010d0d7824 */ /* 0x000fe400008e0600 */
[----:B------:R-:W-:-:S03]  /*67d80*/  IMAD.MOV.U32 R11, RZ, RZ, R17 ;  /* 0x000000ffff0b7224 */ /* 0x000fc600078e0011 */
[----:B------:R1:W-:Y:S01]  /*67d90*/  STL [R1+0x167c], R13 ;  /* 0x00167c0d01007387 */ /* 0x0003e20000100800 */
[----:B------:R-:W-:-:S03]  /*67da0*/  IMAD.X R6, R6, 0x1, R0, P2 ;  /* 0x0000000106067824 */ /* 0x000fc600010e0600 */
[----:B------:R-:W-:Y:S04]  /*67db0*/  STL [R1+0x16c0], R3 ;  /* 0x0016c00301007387 */ /* 0x000fe80000100800 */
[----:B----4-:R-:W4:Y:S04]  /*67dc0*/  LDL.LU R18, [R1+0x1860] ;  /* 0x0018600001127983 */ /* 0x010f280000300800 */
[----:B------:R1:W-:Y:S04]  /*67dd0*/  STL [R1+0x16bc], R6 ;  /* 0x0016bc0601007387 */ /* 0x0003e80000100800 */
[----:B------:R1:W-:Y:S04]  /*67de0*/  LDGSTS.E [R4+0x20a00], desc[UR60][R10.64], P0 ;  /* 0x20a000000a047fae */ /* 0x0003e8000812187c */
[----:B------:R-:W4:Y:S04]  /*67df0*/  LDL.LU R16, [R1+0x1880] ;  /* 0x0018800001107983 */ /* 0x000f280000300800 */
[----:B------:R-:W4:Y:S01]  /*67e00*/  LDL.LU R19, [R1+0x185c] ;  /* 0x00185c0001137983 */ /* 0x000f220000300800 */
[----:B-1----:R-:W-:Y:S01]  /*67e10*/  IMAD.MOV.U32 R10, RZ, RZ, R8 ;  /* 0x000000ffff0a7224 */ /* 0x002fe200078e0008 */
[----:B------:R-:W-:-:S02]  /*67e20*/  MOV R11, R13 ;  /* 0x0000000d000b7202 */ /* 0x000fc40000000f00 */
[----:B------:R-:W4:Y:S04]  /*67e30*/  LDL.LU R17, [R1+0x187c] ;  /* 0x00187c0001117983 */ /* 0x000f280000300800 */
[----:B------:R-:W4:Y:S04]  /*67e40*/  LDL.LU R13, [R1+0x189c] ;  /* 0x00189c00010d7983 */ /* 0x000f280000300800 */
[----:B------:R-:W4:Y:S04]  /*67e50*/  LDL.LU R8, [R1+0x18a0] ;  /* 0x0018a00001087983 */ /* 0x000f280000300800 */
[----:B------:R1:W-:Y:S02]  /*67e60*/  LDGSTS.E [R4+0x20e00], desc[UR60][R10.64], P0 ;  /* 0x20e000000a047fae */ /* 0x0003e4000812187c */
[----:B-1----:R-:W-:-:S02]  /*67e70*/  IMAD.MOV.U32 R11, RZ, RZ, R6 ;  /* 0x000000ffff0b7224 */ /* 0x002fc400078e0006 */
[----:B------:R-:W-:Y:S01]  /*67e80*/  IMAD.MOV.U32 R10, RZ, RZ, R3 ;  /* 0x000000ffff0a7224 */ /* 0x000fe200078e0003 */
[----:B------:R-:W4:Y:S04]  /*67e90*/  LDL.LU R6, [R1+0x18a4] ;  /* 0x0018a40001067983 */ /* 0x000f280000300800 */
[----:B------:R-:W4:Y:S04]  /*67ea0*/  LDL.LU R3, [R1+0x18a8] ;  /* 0x0018a80001037983 */ /* 0x000f280000300800 */
[----:B------:R1:W-:Y:S01]  /*67eb0*/  LDGSTS.E [R4+0x21200], desc[UR60][R10.64], P0 ;  /* 0x212000000a047fae */ /* 0x0003e2000812187c */
[----:B--2---:R-:W-:-:S05]  /*67ec0*/  IADD3 R152, P1, R152, R5, RZ ;  /* 0x0000000598987210 */ /* 0x004fca0007f3e0ff */
[--C-:B------:R-:W-:Y:S01]  /*67ed0*/  IMAD.X R153, R153, 0x1, R0.reuse, P1 ;  /* 0x0000000199997824 */ /* 0x100fe200008e0600 */
[-C--:B------:R-:W-:Y:S01]  /*67ee0*/  IADD3 R22, P2, R22, R5.reuse, RZ ;  /* 0x0000000516167210 */ /* 0x080fe20007f5e0ff */
[----:B------:R-:W-:Y:S04]  /*67ef0*/  STL [R1+0x1700], R152 ;  /* 0x0017009801007387 */ /* 0x000fe80000100800 */
[----:B------:R-:W-:Y:S01]  /*67f00*/  IMAD.X R23, R23, 0x1, R0, P2 ;  /* 0x0000000117177824 */ /* 0x000fe200010e0600 */
[-C--:B------:R-:W-:Y:S01]  /*67f10*/  IADD3 R20, P1, R20, R5.reuse, RZ ;  /* 0x0000000514147210 */ /* 0x080fe20007f3e0ff */
[----:B------:R-:W-:Y:S04]  /*67f20*/  STL [R1+0x16fc], R153 ;  /* 0x0016fc9901007387 */ /* 0x000fe80000100800 */
[----:B------:R-:W-:Y:S01]  /*67f30*/  STL [R1+0x1740], R22 ;  /* 0x0017401601007387 */ /* 0x000fe20000100800 */
[----:B---3--:R-:W-:-:S03]  /*67f40*/  IADD3 R14, P2, R14, R5, RZ ;  /* 0x000000050e0e7210 */ /* 0x008fc60007f5e0ff */
[----:B------:R-:W-:Y:S04]  /*67f50*/  STL [R1+0x173c], R23 ;  /* 0x00173c1701007387 */ /* 0x000fe80000100800 */
[----:B------:R-:W-:Y:S01]  /*67f60*/  STL [R1+0x1780], R20 ;  /* 0x0017801401007387 */ /* 0x000fe20000100800 */
[----:B------:R-:W-:-:S05]  /*67f70*/  IMAD.X R21, R21, 0x1, R0, P1 ;  /* 0x0000000115157824 */ /* 0x000fca00008e0600 */
[----:B------:R2:W-:Y:S04]  /*67f80*/  STL [R1+0x177c], R21 ;  /* 0x00177c1501007387 */ /* 0x0005e80000100800 */
[----:B------:R-:W-:Y:S04]  /*67f90*/  STL [R1+0x17c0], R14 ;  /* 0x0017c00e01007387 */ /* 0x000fe80000100800 */
[----:B------:R-:W3:Y:S01]  /*67fa0*/  LDL.LU.64 R158, [R1+0x720] ;  /* 0x00072000019e7983 */ /* 0x000ee20000300a00 */
[----:B-1----:R-:W-:Y:S02]  /*67fb0*/  IMAD.MOV.U32 R10, RZ, RZ, R152 ;  /* 0x000000ffff0a7224 */ /* 0x002fe400078e0098 */
[----:B------:R-:W-:-:S02]  /*67fc0*/  IMAD.X R15, R15, 0x1, R0, P2 ;  /* 0x000000010f0f7824 */ /* 0x000fc400010e0600 */
[----:B------:R-:W-:-:S03]  /*67fd0*/  IMAD.MOV.U32 R11, RZ, RZ, R153 ;  /* 0x000000ffff0b7224 */ /* 0x000fc600078e0099 */
[----:B------:R1:W-:Y:S04]  /*67fe0*/  STL [R1+0x17bc], R15 ;  /* 0x0017bc0f01007387 */ /* 0x0003e80000100800 */
[----:B------:R-:W3:Y:S04]  /*67ff0*/  LDL.LU.64 R160, [R1+0x718] ;  /* 0x0007180001a07983 */ /* 0x000ee80000300a00 */
[----:B------:R2:W-:Y:S04]  /*68000*/  LDGSTS.E [R4+0x21600], desc[UR60][R10.64], P0 ;  /* 0x216000000a047fae */ /* 0x0005e8000812187c */
[----:B------:R-:W3:Y:S01]  /*68010*/  LDL.LU.64 R154, [R1+0x690] ;  /* 0x00069000019a7983 */ /* 0x000ee20000300a00 */
[----:B--2---:R-:W-:Y:S01]  /*68020*/  MOV R10, R22 ;  /* 0x00000016000a7202 */ /* 0x004fe20000000f00 */
[----:B------:R-:W-:-:S05]  /*68030*/  IMAD.MOV.U32 R11, RZ, RZ, R23 ;  /* 0x000000ffff0b7224 */ /* 0x000fca00078e0017 */
[----:B------:R2:W-:Y:S01]  /*68040*/  LDGSTS.E [R4+0x21a00], desc[UR60][R10.64], P0 ;  /* 0x21a000000a047fae */ /* 0x0005e2000812187c */
[-C--:B----4-:R-:W-:Y:S01]  /*68050*/  IADD3 R18, P1, R18, R5.reuse, RZ ;  /* 0x0000000512127210 */ /* 0x090fe20007f3e0ff */
[----:B--2---:R-:W-:Y:S02]  /*68060*/  IMAD.MOV.U32 R10, RZ, RZ, R20 ;  /* 0x000000ffff0a7224 */ /* 0x004fe400078e0014 */
[----:B------:R-:W-:Y:S02]  /*68070*/  IMAD.MOV.U32 R11, RZ, RZ, R21 ;  /* 0x000000ffff0b7224 */ /* 0x000fe400078e0015 */
[----:B------:R-:W2:Y:S04]  /*68080*/  LDL.LU.64 R20, [R1+0x710] ;  /* 0x0007100001147983 */ /* 0x000ea80000300a00 */
[----:B------:R4:W-:Y:S01]  /*68090*/  LDGSTS.E [R4+0x21e00], desc[UR60][R10.64], P0 ;  /* 0x21e000000a047fae */ /* 0x0009e2000812187c */
[----:B------:R-:W-:Y:S01]  /*680a0*/  IADD3 R16, P2, R16, R5, RZ ;  /* 0x0000000510107210 */ /* 0x000fe20007f5e0ff */
[----:B------:R-:W-:-:S02]  /*680b0*/  IMAD.X R19, R19, 0x1, R0, P1 ;  /* 0x0000000113137824 */ /* 0x000fc400008e0600 */
[----:B----4-:R-:W-:Y:S01]  /*680c0*/  IMAD.MOV.U32 R10, RZ, RZ, R14 ;  /* 0x000000ffff0a7224 */ /* 0x010fe200078e000e */
[----:B------:R-:W-:Y:S02]  /*680d0*/  MOV R11, R15 ;  /* 0x0000000f000b7202 */ /* 0x000fe40000000f00 */
[----:B-1----:R-:W4:Y:S01]  /*680e0*/  LDL.LU.64 R14, [R1+0x708] ;  /* 0x00070800010e7983 */ /* 0x002f220000300a00 */
[----:B------:R-:W-:Y:S01]  /*680f0*/  IMAD.X R17, R17, 0x1, R0, P2 ;  /* 0x0000000111117824 */ /* 0x000fe200010e0600 */
[----:B------:R-:W-:Y:S02]  /*68100*/  IADD3 R8, P1, R8, R5, RZ ;  /* 0x0000000508087210 */ /* 0x000fe40007f3e0ff */
[----:B------:R-:W-:Y:S02]  /*68110*/  STL [R1+0x1860], R18 ;  /* 0x0018601201007387 */ /* 0x000fe40000100800 */
[----:B------:R-:W-:Y:S02]  /*68120*/  IADD3.X R13, R13, R0, RZ, P1, !PT ;  /* 0x000000000d0d7210 */ /* 0x000fe40000ffe4ff */
[----:B------:R1:W-:Y:S04]  /*68130*/  LDGSTS.E [R4+0x22200], desc[UR60][R10.64], P0 ;  /* 0x222000000a047fae */ /* 0x0003e8000812187c */
[----:B------:R-:W-:Y:S04]  /*68140*/  STL [R1+0x185c], R19 ;  /* 0x00185c1301007387 */ /* 0x000fe80000100800 */
[----:B------:R-:W-:Y:S01]  /*68150*/  STL [R1+0x1880], R16 ;  /* 0x0018801001007387 */ /* 0x000fe20000100800 */
[----:B-1----:R-:W-:-:S03]  /*68160*/  IMAD.MOV.U32 R10, RZ, RZ, R18 ;  /* 0x000000ffff0a7224 */ /* 0x002fc600078e0012 */
[----:B------:R-:W4:Y:S01]  /*68170*/  LDL.LU.64 R22, [R1+0x700] ;  /* 0x0007000001167983 */ /* 0x000f220000300a00 */
[----:B------:R-:W-:Y:S01]  /*68180*/  IMAD.MOV.U32 R11, RZ, RZ, R19 ;  /* 0x000000ffff0b7224 */ /* 0x000fe200078e0013 */
[----:B------:R-:W-:Y:S02]  /*68190*/  IADD3 R3, P2, R3, R5, RZ ;  /* 0x0000000503037210 */ /* 0x000fe40007f5e0ff */
[----:B------:R1:W-:Y:S04]  /*681a0*/  STL [R1+0x187c], R17 ;  /* 0x00187c1101007387 */ /* 0x0003e80000100800 */
[----:B------:R-:W-:Y:S01]  /*681b0*/  STL [R1+0x18a0], R8 ;  /* 0x0018a00801007387 */ /* 0x000fe20000100800 */
[----:B------:R-:W-:-:S03]  /*681c0*/  IMAD.X R6, R6, 0x1, R0, P2 ;  /* 0x0000000106067824 */ /* 0x000fc600010e0600 */
[----:B------:R1:W-:Y:S04]  /*681d0*/  LDGSTS.E [R4+0x22600], desc[UR60][R10.64], P0 ;  /* 0x226000000a047fae */ /* 0x0003e8000812187c */
[----:B------:R-:W-:Y:S04]  /*681e0*/  STL [R1+0x189c], R13 ;  /* 0x00189c0d01007387 */ /* 0x000fe80000100800 */
[----:B------:R3:W-:Y:S01]  /*681f0*/  STL [R1+0x18a8], R3 ;  /* 0x0018a80301007387 */ /* 0x0007e20000100800 */
[----:B-1----:R-:W-:Y:S02]  /*68200*/  IMAD.MOV.U32 R10, RZ, RZ, R16 ;  /* 0x000000ffff0a7224 */ /* 0x002fe400078e0010 */
[----:B------:R-:W-:-:S02]  /*68210*/  IMAD.MOV.U32 R11, RZ, RZ, R17 ;  /* 0x000000ffff0b7224 */ /* 0x000fc400078e0011 */
[----:B------:R-:W4:Y:S04]  /*68220*/  LDL.LU.64 R16, [R1+0x6f8] ;  /* 0x0006f80001107983 */ /* 0x000f280000300a00 */
[----:B------:R1:W-:Y:S04]  /*68230*/  STL [R1+0x18a4], R6 ;  /* 0x0018a40601007387 */ /* 0x0003e80000100800 */
        /* <DEDUP_REMOVED lines=9> */
[----:B-1----:R-:W-:Y:S02]  /*682d0*/  IMAD.MOV.U32 R10, RZ, RZ, R3 ;  /* 0x000000ffff0a7224 */ /* 0x002fe400078e0003 */
[----:B------:R-:W-:-:S05]  /*682e0*/  IMAD.MOV.U32 R11, RZ, RZ, R6 ;  /* 0x000000ffff0b7224 */ /* 0x000fca00078e0006 */
[----:B------:R1:W-:Y:S01]  /*682f0*/  LDGSTS.E [R4+0x23200], desc[UR60][R10.64], P0 ;  /* 0x232000000a047fae */ /* 0x0003e2000812187c */
[----:B---3--:R-:W-:-:S05]  /*68300*/  IADD3 R157, P1, R158, R5, RZ ;  /* 0x000000059e9d7210 */ /* 0x008fca0007f3e0ff */
[----:B------:R-:W-:Y:S01]  /*68310*/  IMAD.X R3, R159, 0x1, R0, P1 ;  /* 0x000000019f037824 */ /* 0x000fe200008e0600 */
[----:B------:R-:W-:-:S04]  /*68320*/  IADD3 R158, P1, R160, R5, RZ ;  /* 0x00000005a09e7210 */ /* 0x000fc80007f3e0ff */
[----:B-1----:R-:W-:Y:S02]  /*68330*/  IADD3.X R10, R161, R0, RZ, P1, !PT ;  /* 0x00000000a10a7210 */ /* 0x002fe40000ffe4ff */
[----:B------:R-:W-:-:S05]  /*68340*/  IADD3 R159, P1, R154, R5, RZ ;  /* 0x000000059a9f7210 */ /* 0x000fca0007f3e0ff */
[----:B------:R-:W-:Y:S01]  /*68350*/  IMAD.X R11, R155, 0x1, R0, P1 ;  /* 0x000000019b0b7824 */ /* 0x000fe200008e0600 */
[----:B--2---:R-:W-:-:S05]  /*68360*/  IADD3 R160, P1, R20, R5, RZ ;  /* 0x0000000514a07210 */ /* 0x004fca0007f3e0ff */
[----:B------:R-:W-:Y:S02]  /*68370*/  IMAD.X R13, R21, 0x1, R0, P1 ;  /* 0x00000001150d7824 */ /* 0x000fe400008e0600 */
[----:B------:R-:W2:Y:S04]  /*68380*/  LDL.LU.64 R20, [R1+0x6d8] ;  /* 0x0006d80001147983 */ /* 0x000ea80000300a00 */
[----:B------:R-:W3:Y:S01]  /*68390*/  LDL.LU.64 R182, [R1+0x6d0] ;  /* 0x0006d00001b67983 */ /* 0x000ee20000300a00 */
[----:B----4-:R-:W-:-:S05]  /*683a0*/  IADD3 R161, P1, R14, R5, RZ ;  /* 0x000000050ea17210 */ /* 0x010fca0007f3e0ff */
[----:B------:R-:W-:Y:S01]  /*683b0*/  IMAD.X R14, R15, 0x1, R0, P1 ;  /* 0x000000010f0e7824 */ /* 0x000fe200008e0600 */
[----:B------:R-:W-:-:S05]  /*683c0*/  IADD3 R162, P1, R22, R5, RZ ;  /* 0x0000000516a27210 */ /* 0x000fca0007f3e0ff */
[----:B------:R-:W-:Y:S02]  /*683d0*/  IMAD.X R15, R23, 0x1, R0, P1 ;  /* 0x00000001170f7824 */ /* 0x000fe400008e0600 */
[----:B------:R-:W4:Y:S04]  /*683e0*/  LDL.LU.64 R22, [R1+0x6c8] ;  /* 0x0006c80001167983 */ /* 0x000f280000300a00 */
[----:B------:R-:W4:Y:S01]  /*683f0*/  LDL.LU.64 R180, [R1+0x6c0] ;  /* 0x0006c00001b47983 */ /* 0x000f220000300a00 */
[----:B------:R-:W-:-:S05]  /*68400*/  IADD3 R163, P1, R16, R5, RZ ;  /* 0x0000000510a37210 */ /* 0x000fca0007f3e0ff */
[----:B------:R-:W-:Y:S01]  /*68410*/  IMAD.X R16, R17, 0x1, R0, P1 ;  /* 0x0000000111107824 */ /* 0x000fe200008e0600 */
[----:B------:R-:W-:-:S05]  /*68420*/  IADD3 R164, P1, R152, R5, RZ ;  /* 0x0000000598a47210 */ /* 0x000fca0007f3e0ff */
[----:B------:R-:W-:Y:S02]  /*68430*/  IMAD.X R17, R153, 0x1, R0, P1 ;  /* 0x0000000199117824 */ /* 0x000fe400008e0600 */
[----:B------:R-:W4:Y:S04]  /*68440*/  LDL.LU.64 R152, [R1+0x6b8] ;  /* 0x0006b80001987983 */ /* 0x000f280000300a00 */
[----:B------:R-:W4:Y:S04]  /*68450*/  LDL.LU.64 R178, [R1+0x6b0] ;  /* 0x0006b00001b27983 */ /* 0x000f280000300a00 */
[----:B------:R-:W4:Y:S04]  /*68460*/  LDL.LU.64 R154, [R1+0x6a8] ;  /* 0x0006a800019a7983 */ /* 0x000f280000300a00 */
[----:B------:R-:W4:Y:S04]  /*68470*/  LDL.LU.64 R176, [R1+0x6a0] ;  /* 0x0006a00001b07983 */ /* 0x000f280000300a00 */
[----:B------:R-:W4:Y:S01]  /*68480*/  LDL.LU.64 R174, [R1+0x698] ;  /* 0x0006980001ae7983 */ /* 0x000f220000300a00 */
[----:B------:R-:W-:-:S04]  /*68490*/  IADD3 R165, P1, R18, R5, RZ ;  /* 0x0000000512a57210 */ /* 0x000fc80007f3e0ff */
[----:B------:R-:W-:Y:S02]  /*684a0*/  IADD3.X R18, R19, R0, RZ, P1, !PT ;  /* 0x0000000013127210 */ /* 0x000fe40000ffe4ff */
[----:B------:R-:W-:-:S05]  /*684b0*/  IADD3 R166, P1, R168, R5, RZ ;  /* 0x00000005a8a67210 */ /* 0x000fca0007f3e0ff */
[----:B------:R-:W-:Y:S01]  /*684c0*/  IMAD.X R19, R169, 0x1, R0, P1 ;  /* 0x00000001a9137824 */ /* 0x000fe200008e0600 */
[----:B------:R-:W-:Y:S01]  /*684d0*/  MOV R206, R158 ;  /* 0x0000009e00ce7202 */ /* 0x000fe20000000f00 */
        /* <DEDUP_REMOVED lines=9> */
[----:B------:R-:W-:-:S03]  /*68570*/  IMAD.MOV.U32 R14, RZ, RZ, R166 ;  /* 0x000000ffff0e7224 */ /* 0x000fc600078e00a6 */
[----:B------:R-:W-:Y:S04]  /*68580*/  LDGSTS.E [R4+0x23e00], desc[UR60][R202.64], P0 ;  /* 0x23e00000ca047fae */ /* 0x000fe8000812187c */
[----:B------:R-:W-:Y:S01]  /*68590*/  LDGSTS.E [R4+0x24200], desc[UR60][R184.64], P0 ;  /* 0x24200000b8047fae */ /* 0x000fe2000812187c */
[----:B--2---:R-:W-:-:S05]  /*685a0*/  IADD3 R167, P1, R20, R5, RZ ;  /* 0x0000000514a77210 */ /* 0x004fca0007f3e0ff */
        /* <DEDUP_REMOVED lines=17> */
[----:B------:R-:W-:-:S04]  /*686c0*/  IMAD.X R156, R175, 0x1, R0, P2 ;  /* 0x00000001af9c7824 */ /* 0x000fc800010e0600 */
[----:B------:R-:W-:Y:S01]  /*686d0*/  IMAD.X R172, R172, 0x1, R0, P1 ;  /* 0x00000001acac7824 */ /* 0x000fe200008e0600 */
[----:B------:R-:W-:Y:S01]  /*686e0*/  STL [R1+0xdc8], R171 ;  /* 0x000dc8ab01007387 */ /* 0x000fe20000100800 */
[----:B------:R-:W-:Y:S02]  /*686f0*/  IMAD.MOV.U32 R174, RZ, RZ, R159 ;  /* 0x000000ffffae7224 */ /* 0x000fe400078e009f */
[----:B------:R-:W-:Y:S01]  /*68700*/  IMAD.MOV.U32 R175, RZ, RZ, R11 ;  /* 0x000000ffffaf7224 */ /* 0x000fe200078e000b */
[----:B------:R-:W-:Y:S01]  /*68710*/  STL [R1+0xdc4], R172 ;  /* 0x000dc4ac01007387 */ /* 0x000fe20000100800 */
[----:B------:R-:W-:Y:S02]  /*68720*/  IMAD.MOV.U32 R182, RZ, RZ, R162 ;  /* 0x000000ffffb67224 */ /* 0x000fe400078e00a2 */
[----:B------:R-:W-:Y:S01]  /*68730*/  IMAD.MOV.U32 R183, RZ, RZ, R15 ;  /* 0x000000ffffb77224 */ /* 0x000fe200078e000f */
[----:B------:R1:W-:Y:S01]  /*68740*/  STL.64 [R1+0x720], R210 ;  /* 0x000720d201007387 */ /* 0x0003e20000100a00 */
[----:B------:R-:W-:-:S02]  /*68750*/  IMAD.MOV.U32 R180, RZ, RZ, R163 ;  /* 0x000000ffffb47224 */ /* 0x000fc400078e00a3 */
[----:B------:R-:W-:Y:S01]  /*68760*/  IMAD.MOV.U32 R181, RZ, RZ, R16 ;  /* 0x000000ffffb57224 */ /* 0x000fe200078e0010 */
[----:B------:R2:W-:Y:S01]  /*68770*/  STL.64 [R1+0x718], R206 ;  /* 0x000718ce01007387 */ /* 0x0005e20000100a00 */
[----:B------:R-:W-:Y:S01]  /*68780*/  IMAD.MOV.U32 R178, RZ, RZ, R164 ;  /* 0x000000ffffb27224 */ /* 0x000fe200078e00a4 */
[----:B------:R-:W-:Y:S01]  /*68790*/  MOV R176, R165 ;  /* 0x000000a500b07202 */ /* 0x000fe20000000f00 */
[----:B------:R-:W-:Y:S01]  /*687a0*/  IMAD.MOV.U32 R179, RZ, RZ, R17 ;  /* 0x000000ffffb37224 */ /* 0x000fe200078e0011 */
[----:B------:R-:W-:Y:S01]  /*687b0*/  STL.64 [R1+0x690], R174 ;  /* 0x000690ae01007387 */ /* 0x000fe20000100a00 */
[----:B------:R-:W-:Y:S02]  /*687c0*/  IMAD.MOV.U32 R177, RZ, RZ, R18 ;  /* 0x000000ffffb17224 */ /* 0x000fe400078e0012 */
[----:B------:R-:W-:Y:S01]  /*687d0*/  IMAD.MOV.U32 R15, RZ, RZ, R19 ;  /* 0x000000ffff0f7224 */ /* 0x000fe200078e0013 */
[----:B------:R3:W-:Y:S01]  /*687e0*/  STL.64 [R1+0x710], R202 ;  /* 0x000710ca01007387 */ /* 0x0007e20000100a00 */
[----:B------:R-:W-:-:S03]  /*687f0*/  IMAD.MOV.U32 R166, RZ, RZ, R167 ;  /* 0x000000ffffa67224 */ /* 0x000fc600078e00a7 */
[----:B------:R4:W-:Y:S01]  /*68800*/  STL.64 [R1+0x708], R184 ;  /* 0x000708b801007387 */ /* 0x0009e20000100a00 */
[----:B------:R-:W-:-:S03]  /*68810*/  IMAD.MOV.U32 R167, RZ, RZ, R20 ;  /* 0x000000ffffa77224 */ /* 0x000fc600078e0014 */
[----:B------:R4:W-:Y:S01]  /*68820*/  STL.64 [R1+0x700], R182 ;  /* 0x000700b601007387 */ /* 0x0009e20000100a00 */
[----:B------:R-:W-:Y:S01]  /*68830*/  IMAD.MOV.U32 R18, RZ, RZ, R168 ;  /* 0x000000ffff127224 */ /* 0x000fe200078e00a8 */
[----:B------:R-:W-:Y:S02]  /*68840*/  MOV R19, R21 ;  /* 0x0000001500137202 */ /* 0x000fe40000000f00 */
[----:B------:R4:W-:Y:S01]  /*68850*/  STL.64 [R1+0x6f8], R180 ;  /* 0x0006f8b401007387 */ /* 0x0009e20000100a00 */
[----:B------:R-:W-:-:S03]  /*68860*/  IMAD.MOV.U32 R162, RZ, RZ, R219 ;  /* 0x000000ffffa27224 */ /* 0x000fc600078e00db */
[----:B------:R4:W-:Y:S01]  /*68870*/  STL.64 [R1+0x6f0], R178 ;  /* 0x0006f0b201007387 */ /* 0x0009e20000100a00 */
[----:B------:R-:W-:-:S03]  /*68880*/  IMAD.MOV.U32 R164, RZ, RZ, R169 ;  /* 0x000000ffffa47224 */ /* 0x000fc600078e00a9 */
[----:B------:R4:W-:Y:S01]  /*68890*/  STL.64 [R1+0x6e8], R176 ;  /* 0x0006e8b001007387 */ /* 0x0009e20000100a00 */
[----:B------:R-:W-:-:S03]  /*688a0*/  IMAD.MOV.U32 R165, RZ, RZ, R22 ;  /* 0x000000ffffa57224 */ /* 0x000fc600078e0016 */
[----:B------:R4:W-:Y:S01]  /*688b0*/  STL.64 [R1+0x6e0], R14 ;  /* 0x0006e00e01007387 */ /* 0x0009e20000100a00 */
[----:B------:R-:W-:-:S03]  /*688c0*/  IMAD.MOV.U32 R160, RZ, RZ, R214 ;  /* 0x000000ffffa07224 */ /* 0x000fc600078e00d6 */
[----:B------:R-:W4:Y:S01]  /*688d0*/  LDL.LU R219, [R1+0x26e4] ;  /* 0x0026e40001db7983 */ /* 0x000f220000300800 */
[----:B------:R-:W-:Y:S01]  /*688e0*/  IMAD.MOV.U32 R163, RZ, RZ, R23 ;  /* 0x000000ffffa37224 */ /* 0x000fe200078e0017 */
[----:B------:R-:W-:Y:S02]  /*688f0*/  MOV R158, R215 ;  /* 0x000000d7009e7202 */ /* 0x000fe40000000f00 */
[----:B------:R-:W-:Y:S01]  /*68900*/  STL.64 [R1+0x6d8], R166 ;  /* 0x0006d8a601007387 */ /* 0x000fe20000100a00 */
[----:B------:R-:W-:-:S03]  /*68910*/  IMAD.MOV.U32 R161, RZ, RZ, R152 ;  /* 0x000000ffffa17224 */ /* 0x000fc600078e0098 */
[----:B------:R-:W4:Y:S01]  /*68920*/  LDL.LU R214, [R1+0x26e0] ;  /* 0x0026e00001d67983 */ /* 0x000f220000300800 */
[----:B------:R-:W-:-:S03]  /*68930*/  IMAD.MOV.U32 R159, RZ, RZ, R153 ;  /* 0x000000ffff9f7224 */ /* 0x000fc600078e0099 */
[----:B------:R4:W-:Y:S01]  /*68940*/  STL.64 [R1+0x6d0], R18 ;  /* 0x0006d01201007387 */ /* 0x0009e20000100a00 */
[----:B------:R-:W-:Y:S02]  /*68950*/  IMAD.MOV.U32 R22, RZ, RZ, R6 ;  /* 0x000000ffff167224 */ /* 0x000fe400078e0006 */
[----:B------:R-:W-:Y:S01]  /*68960*/  IMAD.MOV.U32 R23, RZ, RZ, R154 ;  /* 0x000000ffff177224 */ /* 0x000fe200078e009a */
[----:B------:R-:W4:Y:S01]  /*68970*/  LDL.LU R215, [R1+0x26dc] ;  /* 0x0026dc0001d77983 */ /* 0x000f220000300800 */
[----:B------:R-:W-:Y:S02]  /*68980*/  IMAD.MOV.U32 R16, RZ, RZ, R8 ;  /* 0x000000ffff107224 */ /* 0x000fe400078e0008 */
[----:B------:R-:W-:Y:S01]  /*68990*/  IMAD.MOV.U32 R17, RZ, RZ, R155 ;  /* 0x000000ffff117224 */ /* 0x000fe200078e009b */
[----:B------:R-:W-:Y:S01]  /*689a0*/  STL.64 [R1+0x6c8], R164 ;  /* 0x0006c8a401007387 */ /* 0x000fe20000100a00 */
[----:B------:R-:W-:Y:S01]  /*689b0*/  IMAD.MOV.U32 R10, RZ, RZ, R173 ;  /* 0x000000ffff0a7224 */ /* 0x000fe200078e00ad */
[----:B------:R-:W-:Y:S01]  /*689c0*/  LOP3.LUT R3, R7, 0x50, RZ, 0x3c, !PT ;  /* 0x0000005007037812 */ /* 0x000fe200078e3cff */
[----:B------:R-:W-:Y:S01]  /*689d0*/  IMAD.MOV.U32 R11, RZ, RZ, R156 ;  /* 0x000000ffff0b7224 */ /* 0x000fe200078e009c */
[----:B------:R-:W5:Y:S01]  /*689e0*/  LDL.LU R6, [R1+0x26d8] ;  /* 0x0026d80001067983 */ /* 0x000f620000300800 */
[----:B------:R-:W4:Y:S03]  /*689f0*/  LDC R8, c[0x0][0x238] ;  /* 0x00008e00ff087b82 */ /* 0x000f260000000800 */
        /* <DEDUP_REMOVED lines=9> */
[----:B----4-:R-:W4:Y:S04]  /*68a90*/  LDL.LU.64 R184, [R1+0x26b8] ;  /* 0x0026b80001b87983 */ /* 0x010f280000300a00 */
[----:B------:R-:W-:Y:S04]  /*68aa0*/  LDGSTS.E [R4+0x24600], desc[UR60][R182.64], P0 ;  /* 0x24600000b6047fae */ /* 0x000fe8000812187c */
[----:B------:R-:W-:Y:S04]  /*68ab0*/  LDGSTS.E [R4+0x24a00], desc[UR60][R180.64], P0 ;  /* 0x24a00000b4047fae */ /* 0x000fe8000812187c */
[----:B------:R-:W-:Y:S04]  /*68ac0*/  LDGSTS.E [R4+0x24e00], desc[UR60][R178.64], P0 ;  /* 0x24e00000b2047fae */ /* 0x000fe8000812187c */
[----:B------:R-:W4:Y:S04]  /*68ad0*/  LDL.LU.64 R182, [R1+0x26b0] ;  /* 0x0026b00001b67983 */ /* 0x000f280000300a00 */
[----:B------:R-:W4:Y:S04]  /*68ae0*/  LDL.LU.64 R180, [R1+0x26a8] ;  /* 0x0026a80001b47983 */ /* 0x000f280000300a00 */
[----:B------:R-:W4:Y:S04]  /*68af0*/  LDL.LU.64 R178, [R1+0x26a0] ;  /* 0x0026a00001b27983 */ /* 0x000f280000300a00 */
[----:B------:R-:W-:Y:S04]  /*68b00*/  LDGSTS.E [R4+0x25200], desc[UR60][R176.64], P0 ;  /* 0x25200000b0047fae */ /* 0x000fe8000812187c */
[----:B------:R-:W-:Y:S04]  /*68b10*/  LDGSTS.E [R4+0x25600], desc[UR60][R14.64], P0 ;  /* 0x256000000e047fae */ /* 0x000fe8000812187c */
[----:B------:R-:W-:Y:S04]  /*68b20*/  LDGSTS.E [R4+0x25a00], desc[UR60][R166.64], P0 ;  /* 0x25a00000a6047fae */ /* 0x000fe8000812187c */
[----:B------:R-:W4:Y:S04]  /*68b30*/  LDL.LU.64 R176, [R1+0x2698] ;  /* 0x0026980001b07983 */ /* 0x000f280000300a00 */
[----:B------:R-:W2:Y:S04]  /*68b40*/  LDL.LU R152, [R1+0xe04] ;  /* 0x000e040001987983 */ /* 0x000ea80000300800 */
[----:B------:R-:W3:Y:S04]  /*68b50*/  LDL.LU R14, [R1+0xe08] ;  /* 0x000e0800010e7983 */ /* 0x000ee80000300800 */
[----:B------:R-:W4:Y:S04]  /*68b60*/  LDL.LU R15, [R1+0xe44] ;  /* 0x000e4400010f7983 */ /* 0x000f280000300800 */
[----:B------:R-:W4:Y:S04]  /*68b70*/  LDL.LU R13, [R1+0xe48] ;  /* 0x000e4800010d7983 */ /* 0x000f280000300800 */
[----:B------:R-:W4:Y:S04]  /*68b80*/  LDL.LU R21, [R1+0xe84] ;  /* 0x000e840001157983 */ /* 0x000f280000300800 */
[----:B------:R-:W4:Y:S04]  /*68b90*/  LDL.LU R20, [R1+0xe88] ;  /* 0x000e880001147983 */ /* 0x000f280000300800 */
[----:B------:R-:W-:Y:S04]  /*68ba0*/  LDGSTS.E [R4+0x25e00], desc[UR60][R18.64], P0 ;  /* 0x25e0000012047fae */ /* 0x000fe8000812187c */
[----:B------:R-:W-:Y:S04]  /*68bb0*/  LDGSTS.E [R4+0x26200], desc[UR60][R164.64], P0 ;  /* 0x26200000a4047fae */ /* 0x000fe8000812187c */
[----:B------:R-:W-:Y:S04]  /*68bc0*/  LDGSTS.E [R4+0x26600], desc[UR60][R162.64], P0 ;  /* 0x26600000a2047fae */ /* 0x000fe8000812187c */
[----:B------:R-:W4:Y:S04]  /*68bd0*/  LDL.LU R19, [R1+0xec4] ;  /* 0x000ec40001137983 */ /* 0x000f280000300800 */
[----:B------:R-:W4:Y:S04]  /*68be0*/  LDL.LU R18, [R1+0xec8] ;  /* 0x000ec80001127983 */ /* 0x000f280000300800 */
[----:B------:R-:W-:Y:S04]  /*68bf0*/  LDGSTS.E [R4+0x26a00], desc[UR60][R160.64], P0 ;  /* 0x26a00000a0047fae */ /* 0x000fe8000812187c */
[----:B------:R-:W-:Y:S04]  /*68c00*/  LDGSTS.E [R4+0x26e00], desc[UR60][R158.64], P0 ;  /* 0x26e000009e047fae */ /* 0x000fe8000812187c */
[----:B------:R-:W-:Y:S04]  /*68c10*/  LDGSTS.E [R4+0x27200], desc[UR60][R22.64], P0 ;  /* 0x2720000016047fae */ /* 0x000fe8000812187c */
[----:B------:R-:W-:Y:S01]  /*68c20*/  LDGSTS.E [R4+0x27600], desc[UR60][R16.64], P0 ;  /* 0x2760000010047fae */ /* 0x000fe2000812187c */
[----:B------:R-:W-:-:S03]  /*68c30*/  IMAD.IADD R3, R3, 0x1, R12 ;  /* 0x0000000103037824 */ /* 0x000fc600078e020c */
[----:B------:R1:W-:Y:S04]  /*68c40*/  LDGSTS.E [R4+0x27a00], desc[UR60][R10.64], P0 ;  /* 0x27a000000a047fae */ /* 0x0003e8000812187c */
[----:B------:R-:W-:Y:S04]  /*68c50*/  LDGSTS.E [R4+0x27e00], desc[UR60][R174.64], P0 ;  /* 0x27e00000ae047fae */ /* 0x000fe8000812187c */
[----:B-1----:R-:W4:Y:S04]  /*68c60*/  LDL.LU R16, [R1+0xf08] ;  /* 0x000f080001107983 */ /* 0x002f280000300800 */
[----:B------:R-:W4:Y:S01]  /*68c70*/  LDL.LU R23, [R1+0xf04] ;  /* 0x000f040001177983 */ /* 0x000f220000300800 */
[----:B------:R-:W-:-:S03]  /*68c80*/  IMAD.MOV.U32 R10, RZ, RZ, R171 ;  /* 0x000000ffff0a7224 */ /* 0x000fc600078e00ab */
[----:B------:R-:W4:Y:S01]  /*68c90*/  LDL.LU R22, [R1+0xf44] ;  /* 0x000f440001167983 */ /* 0x000f220000300800 */
[----:B------:R-:W-:-:S03]  /*68ca0*/  IMAD.MOV.U32 R11, RZ, RZ, R172 ;  /* 0x000000ffff0b7224 */ /* 0x000fc600078e00ac */
[----:B------:R-:W4:Y:S04]  /*68cb0*/  LDL.LU R17, [R1+0xf48] ;  /* 0x000f480001117983 */ /* 0x000f280000300800 */
[----:B------:R1:W-:Y:S01]  /*68cc0*/  LDGSTS.E [R3+0x280], desc[UR60][R10.64], P0 ;  /* 0x002800000a037fae */ /* 0x0003e2000812187c */
[----:B---3--:R-:W-:-:S05]  /*68cd0*/  IADD3 R14, P1, R14, R5, RZ ;  /* 0x000000050e0e7210 */ /* 0x008fca0007f3e0ff */
[----:B--2---:R-:W-:Y:S01]  /*68ce0*/  IMAD.X R152, R152, 0x1, R0, P1 ;  /* 0x0000000198987824 */ /* 0x004fe200008e0600 */
[----:B----4-:R-:W-:Y:S01]  /*68cf0*/  IADD3 R13, P2, R13, R5, RZ ;  /* 0x000000050d0d7210 */ /* 0x010fe20007f5e0ff */
[----:B-1----:R-:W-:Y:S02]  /*68d00*/  IMAD.MOV.U32 R10, RZ, RZ, R14 ;  /* 0x000000ffff0a7224 */ /* 0x002fe400078e000e */
[----:B------:R-:W-:Y:S01]  /*68d10*/  IMAD.MOV.U32 R11, RZ, RZ, R152 ;  /* 0x000000ffff0b7224 */ /* 0x000fe200078e0098 */
[----:B------:R-:W-:Y:S01]  /*68d20*/  IADD3.X R15, R15, R0, RZ, P2, !PT ;  /* 0x000000000f0f7210 */ /* 0x000fe200017fe4ff */
[----:B------:R1:W-:Y:S04]  /*68d30*/  STL [R1+0xe08], R14 ;  /* 0x000e080e01007387 */ /* 0x0003e80000100800 */
[----:B------:R-:W-:Y:S04]  /*68d40*/  STL [R1+0xe04], R152 ;  /* 0x000e049801007387 */ /* 0x000fe80000100800 */
[----:B------:R-:W-:Y:S04]  /*68d50*/  STL [R1+0xe48], R13 ;  /* 0x000e480d01007387 */ /* 0x000fe80000100800 */
[----:B-1----:R-:W2:Y:S04]  /*68d60*/  LDL.LU R14, [R1+0xf88] ;  /* 0x000f8800010e7983 */ /* 0x002ea80000300800 */
[----:B------:R1:W-:Y:S04]  /*68d70*/  LDGSTS.E [R3+0x680], desc[UR60][R10.64], P0 ;  /* 0x006800000a037fae */ /* 0x0003e8000812187c */
[----:B------:R3:W-:Y:S01]  /*68d80*/  STL [R1+0xe44], R15 ;  /* 0x000e440f01007387 */ /* 0x0007e20000100800 */
[----:B-1----:R-:W-:-:S02]  /*68d90*/  IMAD.MOV.U32 R11, RZ, RZ, R15 ;  /* 0x000000ffff0b7224 */ /* 0x002fc400078e000f */
[----:B------:R-:W-:Y:S01]  /*68da0*/  IMAD.MOV.U32 R10, RZ, RZ, R13 ;  /* 0x000000ffff0a7224 */ /* 0x000fe200078e000d */
[----:B---3--:R-:W3:Y:S04]  /*68db0*/  LDL.LU R15, [R1+0xf84] ;  /* 0x000f8400010f7983 */ /* 0x008ee80000300800 */
[----:B------:R-:W4:Y:S04]  /*68dc0*/  LDL.LU R13, [R1+0xfc4] ;  /* 0x000fc400010d7983 */ /* 0x000f280000300800 */
[----:B------:R-:W4:Y:S01]  /*68dd0*/  LDL.LU R4, [R1+0xfc8] ;  /* 0x000fc80001047983 */ /* 0x000f220000300800 */
[----:B------:R-:W-:-:S02]  /*68de0*/  IADD3 R20, P1, R20, R5, RZ ;  /* 0x0000000514147210 */ /* 0x000fc40007f3e0ff */
[-C--:B------:R-:W-:Y:S01]  /*68df0*/  IADD3 R18, P2, R18, R5.reuse, RZ ;  /* 0x0000000512127210 */ /* 0x080fe20007f5e0ff */
[----:B------:R1:W-:Y:S02]  /*68e00*/  LDGSTS.E [R3+0xa80], desc[UR60][R10.64], P0 ;  /* 0x00a800000a037fae */ /* 0x0003e4000812187c */
[--C-:B------:R-:W-:Y:S02]  /*68e10*/  IMAD.X R21, R21, 0x1, R0.reuse, P1 ;  /* 0x0000000115157824 */ /* 0x100fe400008e0600 */
[----:B------:R-:W-:Y:S01]  /*68e20*/  IMAD.X R19, R19, 0x1, R0, P2 ;  /* 0x0000000113137824 */ /* 0x000fe200010e0600 */
[----:B------:R1:W-:Y:S01]  /*68e30*/  STL [R1+0xe88], R20 ;  /* 0x000e881401007387 */ /* 0x0003e20000100800 */
[----:B------:R-:W-:-:S03]  /*68e40*/  IADD3 R16, P1, R16, R5, RZ ;  /* 0x0000000510107210 */ /* 0x000fc60007f3e0ff */
[----:B------:R1:W-:Y:S02]  /*68e50*/  STL [R1+0xe84], R21 ;  /* 0x000e841501007387 */ /* 0x0003e40000100800 */
[----:B-1----:R-:W-:Y:S01]  /*68e60*/  MOV R10, R20 ;  /* 0x00000014000a7202 */ /* 0x002fe20000000f00 */
[----:B------:R-:W-:Y:S01]  /*68e70*/  IMAD.MOV.U32 R11, RZ, RZ, R21 ;  /* 0x000000ffff0b7224 */ /* 0x000fe200078e0015 */
[----:B------:R-:W-:Y:S01]  /*68e80*/  STL [R1+0xec8], R18 ;  /* 0x000ec81201007387 */ /* 0x000fe20000100800 */
[----:B------:R-:W-:-:S03]  /*68e90*/  IMAD.X R23, R23, 0x1, R0, P1 ;  /* 0x0000000117177824 */ /* 0x000fc600008e0600 */
[----:B------:R-:W4:Y:S01]  /*68ea0*/  LDL.LU R20, [R1+0x1008] ;  /* 0x0010080001147983 */ /* 0x000f220000300800 */
[----:B------:R-:W-:-:S03]  /*68eb0*/  IADD3 R17, P2, R17, R5, RZ ;  /* 0x0000000511117210 */ /* 0x000fc60007f5e0ff */
[----:B------:R1:W-:Y:S04]  /*68ec0*/  LDGSTS.E [R3+0xe80], desc[UR60][R10.64], P0 ;  /* 0x00e800000a037fae */ /* 0x0003e8000812187c */
[----:B------:R1:W-:Y:S04]  /*68ed0*/  STL [R1+0xec4], R19 ;  /* 0x000ec41301007387 */ /* 0x0003e80000100800 */
[----:B------:R-:W4:Y:S01]  /*68ee0*/  LDL.LU R21, [R1+0x1004] ;  /* 0x0010040001157983 */ /* 0x000f220000300800 */
[----:B-1----:R-:W-:Y:S02]  /*68ef0*/  IMAD.MOV.U32 R10, RZ, RZ, R18 ;  /* 0x000000ffff0a7224 */ /* 0x002fe400078e0012 */
[----:B------:R-:W-:-:S02]  /*68f00*/  IMAD.MOV.U32 R11, RZ, RZ, R19 ;  /* 0x000000ffff0b7224 */ /* 0x000fc400078e0013 */
[----:B------:R-:W4:Y:S01]  /*68f10*/  LDL.LU R19, [R1+0x1044] ;  /* 0x0010440001137983 */ /* 0x000f220000300800 */
[----:B------:R-:W-:-:S03]  /*68f20*/  IMAD.X R22, R22, 0x1, R0, P2 ;  /* 0x0000000116167824 */ /* 0x000fc600010e0600 */
[----:B------:R-:W4:Y:S04]  /*68f30*/  LDL.LU R18, [R1+0x1048] ;  /* 0x0010480001127983 */ /* 0x000f280000300800 */
[----:B------:R1:W-:Y:S04]  /*68f40*/  LDGSTS.E [R3+0x1280], desc[UR60][R10.64], P0 ;  /* 0x012800000a037fae */ /* 0x0003e8000812187c */
[----:B------:R1:W-:Y:S04]  /*68f50*/  STL [R1+0xf08], R16 ;  /* 0x000f081001007387 */ /* 0x0003e80000100800 */
[----:B------:R1:W-:Y:S02]  /*68f60*/  STL [R1+0xf04], R23 ;  /* 0x000f041701007387 */ /* 0x0003e40000100800 */
[----:B-1----:R-:W-:Y:S01]  /*68f70*/  IMAD.MOV.U32 R10, RZ, RZ, R16 ;  /* 0x000000ffff0a7224 */ /* 0x002fe200078e0010 */
[----:B------:R-:W-:Y:S01]  /*68f80*/  MOV R11, R23 ;  /* 0x00000017000b7202 */ /* 0x000fe20000000f00 */
[----:B------:R-:W-:Y:S04]  /*68f90*/  STL [R1+0xf48], R17 ;  /* 0x000f481101007387 */ /* 0x000fe80000100800 */
[----:B------:R-:W4:Y:S04]  /*68fa0*/  LDL.LU R16, [R1+0x1088] ;  /* 0x0010880001107983 */ /* 0x000f280000300800 */
[----:B------:R1:W-:Y:S04]  /*68fb0*/  STL [R1+0xf44], R22 ;  /* 0x000f441601007387 */ /* 0x0003e80000100800 */
[----:B------:R1:W-:Y:S04]  /*68fc0*/  LDGSTS.E [R3+0x1680], desc[UR60][R10.64], P0 ;  /* 0x016800000a037fae */ /* 0x0003e8000812187c */
[----:B------:R-:W4:Y:S01]  /*68fd0*/  LDL.LU R23, [R1+0x1084] ;  /* 0x0010840001177983 */ /* 0x000f220000300800 */
[----:B-1----:R-:W-:-:S02]  /*68fe0*/  IMAD.MOV.U32 R11, RZ, RZ, R22 ;  /* 0x000000ffff0b7224 */ /* 0x002fc400078e0016 */
[----:B------:R-:W-:Y:S01]  /*68ff0*/  IMAD.MOV.U32 R10, RZ, RZ, R17 ;  /* 0x000000ffff0a7224 */ /* 0x000fe200078e0011 */
[----:B------:R-:W4:Y:S04]  /*69000*/  LDL.LU R22, [R1+0x10c4] ;  /* 0x0010c40001167983 */ /* 0x000f280000300800 */
[----:B------:R-:W4:Y:S04]  /*69010*/  LDL.LU R17, [R1+0x10c8] ;  /* 0x0010c80001117983 */ /* 0x000f280000300800 */
[----:B------:R1:W-:Y:S01]  /*69020*/  LDGSTS.E [R3+0x1a80], desc[UR60][R10.64], P0 ;  /* 0x01a800000a037fae */ /* 0x0003e2000812187c */
[----:B--2---:R-:W-:-:S05]  /*69030*/  IADD3 R14, P1, R14, R5, RZ ;  /* 0x000000050e0e7210 */ /* 0x004fca0007f3e0ff */
[----:B-1----:R-:W-:Y:S01]  /*69040*/  IMAD.MOV.U32 R10, RZ, RZ, R14 ;  /* 0x000000ffff0a7224 */ /* 0x002fe200078e000e */
[----:B------:R1:W-:Y:S01]  /*69050*/  STL [R1+0xf88], R14 ;  /* 0x000f880e01007387 */ /* 0x0003e20000100800 */
[----:B---3--:R-:W-:Y:S01]  /*69060*/  IMAD.X R15, R15, 0x1, R0, P1 ;  /* 0x000000010f0f7824 */ /* 0x008fe200008e0600 */
[----:B----4-:R-:W-:-:S03]  /*69070*/  IADD3 R4, P2, R4, R5, RZ ;  /* 0x0000000504047210 */ /* 0x010fc60007f5e0ff */
[----:B------:R-:W-:Y:S01]  /*69080*/  IMAD.MOV.U32 R11, RZ, RZ, R15 ;  /* 0x000000ffff0b7224 */ /* 0x000fe200078e000f */
[----:B------:R2:W-:Y:S01]  /*69090*/  STL [R1+0xf84], R15 ;  /* 0x000f840f01007387 */ /* 0x0005e20000100800 */
[----:B------:R-:W-:-:S03]  /*690a0*/  IMAD.X R13, R13, 0x1, R0, P2 ;  /* 0x000000010d0d7824 */ /* 0x000fc600010e0600 */
[----:B------:R-:W-:Y:S04]  /*690b0*/  STL [R1+0xfc8], R4 ;  /* 0x000fc80401007387 */ /* 0x000fe80000100800 */
[----:B-1----:R-:W3:Y:S04]  /*690c0*/  LDL.LU R14, [R1+0x1108] ;  /* 0x00110800010e7983 */ /* 0x002ee80000300800 */
[----:B------:R1:W-:Y:S04]  /*690d0*/  STL [R1+0xfc4], R13 ;  /* 0x000fc40d01007387 */ /* 0x0003e80000100800 */
[----:B------:R4:W-:Y:S04]  /*690e0*/  LDGSTS.E [R3+0x1e80], desc[UR60][R10.64], P0 ;  /* 0x01e800000a037fae */ /* 0x0009e8000812187c */
[----:B--2---:R-:W2:Y:S01]  /*690f0*/  LDL.LU R15, [R1+0x1104] ;  /* 0x00110400010f7983 */ /* 0x004ea20000300800 */
[----:B----4-:R-:W-:Y:S01]  /*69100*/  IMAD.MOV.U32 R11, RZ, RZ, R13 ;  /* 0x000000ffff0b7224 */ /* 0x010fe200078e000d */
[----:B------:R-:W-:-:S02]  /*69110*/  MOV R10, R4 ;  /* 0x00000004000a7202 */ /* 0x000fc40000000f00 */
[----:B-1----:R-:W4:Y:S04]  /*69120*/  LDL.LU R13, [R1+0x1144] ;  /* 0x00114400010d7983 */ /* 0x002f280000300800 */
[----:B------:R-:W4:Y:S01]  /*69130*/  LDL.LU R4, [R1+0x1148] ;  /* 0x0011480001047983 */ /* 0x000f220000300800 */
[----:B------:R-:W-:-:S03]  /*69140*/  IADD3 R20, P1, R20, R5, RZ ;  /* 0x0000000514147210 */ /* 0x000fc60007f3e0ff */
[----:B------:R1:W-:Y:S02]  /*69150*/  LDGSTS.E [R3+0x2280], desc[UR60][R10.64], P0 ;  /* 0x022800000a037fae */ /* 0x0003e4000812187c */
[--C-:B------:R-:W-:Y:S01]  /*69160*/  IMAD.X R21, R21, 0x1, R0.reuse, P1 ;  /* 0x0000000115157824 */ /* 0x100fe200008e0600 */
[----:B------:R-:W-:Y:S01]  /*69170*/  IADD3 R18, P2, R18, R5, RZ ;  /* 0x0000000512127210 */ /* 0x000fe20007f5e0ff */
[----:B------:R1:W-:Y:S04]  /*69180*/  STL [R1+0x1008], R20 ;  /* 0x0010081401007387 */ /* 0x0003e80000100800 */
[----:B------:R-:W-:Y:S01]  /*69190*/  IMAD.X R19, R19, 0x1, R0, P2 ;  /* 0x0000000113137824 */ /* 0x000fe200010e0600 */
[----:B------:R1:W-:Y:S02]  /*691a0*/  STL [R1+0x1004], R21 ;  /* 0x0010041501007387 */ /* 0x0003e40000100800 */
[----:B-1----:R-:W-:-:S02]  /*691b0*/  IMAD.MOV.U32 R10, RZ, RZ, R20 ;  /* 0x000000ffff0a7224 */ /* 0x002fc400078e0014 */
[----:B------:R-:W-:Y:S01]  /*691c0*/  IMAD.MOV.U32 R11, RZ, RZ, R21 ;  /* 0x000000ffff0b7224 */ /* 0x000fe200078e0015 */
[----:B------:R-:W-:Y:S04]  /*691d0*/  STL [R1+0x1048], R18 ;  /* 0x0010481201007387 */ /* 0x000fe80000100800 */
[----:B------:R-:W4:Y:S04]  /*691e0*/  LDL.LU R20, [R1+0x1188] ;  /* 0x0011880001147983 */ /* 0x000f280000300800 */
[----:B------:R1:W-:Y:S01]  /*691f0*/  LDGSTS.E [R3+0x2680], desc[UR60][R10.64], P0 ;  /* 0x026800000a037fae */ /* 0x0003e2000812187c */
[----:B------:R-:W-:-:S03]  /*69200*/  IADD3 R16, P1, R16, R5, RZ ;  /* 0x0000000510107210 */ /* 0x000fc60007f3e0ff */
[----:B------:R1:W-:Y:S04]  /*69210*/  STL [R1+0x1044], R19 ;  /* 0x0010441301007387 */ /* 0x0003e80000100800 */
[----:B------:R-:W4:Y:S01]  /*69220*/  LDL.LU R21, [R1+0x1184] ;  /* 0x0011840001157983 */ /* 0x000f220000300800 */
[----:B-1----:R-:W-:Y:S01]  /*69230*/  IMAD.MOV.U32 R10, RZ, RZ, R18 ;  /* 0x000000ffff0a7224 */ /* 0x002fe200078e0012 */
[----:B------:R-:W-:Y:S02]  /*69240*/  MOV R11, R19 ;  /* 0x00000013000b7202 */ /* 0x000fe40000000f00 */
[----:B------:R-:W4:Y:S01]  /*69250*/  LDL.LU R19, [R1+0x11c4] ;  /* 0x0011c40001137983 */ /* 0x000f220000300800 */
[----:B------:R-:W-:-:S03]  /*69260*/  IMAD.X R23, R23, 0x1, R0, P1 ;  /* 0x0000000117177824 */ /* 0x000fc600008e0600 */
[----:B------:R-:W4:Y:S04]  /*69270*/  LDL.LU R18, [R1+0x11c8] ;  /* 0x0011c80001127983 */ /* 0x000f280000300800 */
[----:B------:R1:W-:Y:S01]  /*69280*/  LDGSTS.E [R3+0x2a80], desc[UR60][R10.64], P0 ;  /* 0x02a800000a037fae */ /* 0x0003e2000812187c */
[----:B------:R-:W-:-:S03]  /*69290*/  IADD3 R17, P2, R17, R5, RZ ;  /* 0x0000000511117210 */ /* 0x000fc60007f5e0ff */
[----:B------:R1:W-:Y:S02]  /*692a0*/  STL [R1+0x1088], R16 ;  /* 0x0010881001007387 */ /* 0x0003e40000100800 */
[----:B-1----:R-:W-:Y:S02]  /*692b0*/  IMAD.MOV.U32 R10, RZ, RZ, R16 ;  /* 0x000000ffff0a7224 */ /* 0x002fe400078e0010 */
[----:B------:R1:W-:Y:S01]  /*692c0*/  STL [R1+0x1084], R23 ;  /* 0x0010841701007387 */ /* 0x0003e20000100800 */
[----:B------:R-:W-:Y:S02]  /*692d0*/  IMAD.X R22, R22, 0x1, R0, P2 ;  /* 0x0000000116167824 */ /* 0x000fe400010e0600 */
[----:B------:R-:W-:Y:S01]  /*692e0*/  IMAD.MOV.U32 R11, RZ, RZ, R23 ;  /* 0x000000ffff0b7224 */ /* 0x000fe200078e0017 */
[----:B------:R-:W-:Y:S04]  /*692f0*/  STL [R1+0x10c8], R17 ;  /* 0x0010c81101007387 */ /* 0x000fe80000100800 */
[----:B------:R-:W4:Y:S04]  /*69300*/  LDL.LU R16, [R1+0x1208] ;  /* 0x0012080001107983 */ /* 0x000f280000300800 */
[----:B------:R1:W-:Y:S04]  /*69310*/  STL [R1+0x10c4], R22 ;  /* 0x0010c41601007387 */ /* 0x0003e80000100800 */
[----:B------:R1:W-:Y:S04]  /*69320*/  LDGSTS.E [R3+0x2e80], desc[UR60][R10.64], P0 ;  /* 0x02e800000a037fae */ /* 0x0003e8000812187c */
[----:B-1----:R-:W4:Y:S01]  /*69330*/  LDL.LU R23, [R1+0x1204] ;  /* 0x0012040001177983 */ /* 0x002f220000300800 */
[----:B------:R-:W-:-:S02]  /*69340*/  IMAD.MOV.U32 R11, RZ, RZ, R22 ;  /* 0x000000ffff0b7224 */ /* 0x000fc400078e0016 */
[----:B------:R-:W-:Y:S01]  /*69350*/  IMAD.MOV.U32 R10, RZ, RZ, R17 ;  /* 0x000000ffff0a7224 */ /* 0x000fe200078e0011 */
[----:B------:R-:W4:Y:S04]  /*69360*/  LDL.LU R22, [R1+0x1244] ;  /* 0x0012440001167983 */ /* 0x000f280000300800 */
[----:B------:R-:W4:Y:S04]  /*69370*/  LDL.LU R17, [R1+0x1248] ;  /* 0x0012480001117983 */ /* 0x000f280000300800 */
[----:B------:R1:W-:Y:S01]  /*69380*/  LDGSTS.E [R3+0x3280], desc[UR60][R10.64], P0 ;  /* 0x032800000a037fae */ /* 0x0003e2000812187c */
[----:B---3--:R-:W-:-:S05]  /*69390*/  IADD3 R14, P1, R14, R5, RZ ;  /* 0x000000050e0e7210 */ /* 0x008fca0007f3e0ff */
[----:B------:R3:W-:Y:S01]  /*693a0*/  STL [R1+0x1108], R14 ;  /* 0x0011080e01007387 */ /* 0x0007e20000100800 */
[----:B-1----:R-:W-:Y:S01]  /*693b0*/  IMAD.MOV.U32 R10, RZ, RZ, R14 ;  /* 0x000000ffff0a7224 */ /* 0x002fe200078e000e */
[----:B--2---:R-:W-:-:S05]  /*693c0*/  IADD3.X R15, R15, R0, RZ, P1, !PT ;  /* 0x000000000f0f7210 */ /* 0x004fca0000ffe4ff */
[----:B------:R-:W-:Y:S01]  /*693d0*/  IMAD.MOV.U32 R11, RZ, RZ, R15 ;  /* 0x000000ffff0b7224 */ /* 0x000fe200078e000f */
[----:B------:R1:W-:Y:S04]  /*693e0*/  STL [R1+0x1104], R15 ;  /* 0x0011040f01007387 */ /* 0x0003e80000100800 */
[----:B------:R2:W-:Y:S01]  /*693f0*/  LDGSTS.E [R3+0x3680], desc[UR60][R10.64], P0 ;  /* 0x036800000a037fae */ /* 0x0005e2000812187c */
[----:B----4-:R-:W-:-:S05]  /*69400*/  IADD3 R4, P2, R4, R5, RZ ;  /* 0x0000000504047210 */ /* 0x010fca0007f5e0ff */
[----:B------:R-:W-:Y:S01]  /*69410*/  IMAD.X R13, R13, 0x1, R0, P2 ;  /* 0x000000010d0d7824 */ /* 0x000fe200010e0600 */
[----:B------:R-:W-:Y:S04]  /*69420*/  STL [R1+0x1148], R4 ;  /* 0x0011480401007387 */ /* 0x000fe80000100800 */
[----:B---3--:R-:W3:Y:S01]  /*69430*/  LDL.LU R14, [R1+0x1288] ;  /* 0x00128800010e7983 */ /* 0x008ee20000300800 */
[----:B--2---:R-:W-:-:S03]  /*69440*/  IMAD.MOV.U32 R11, RZ, RZ, R13 ;  /* 0x000000ffff0b7224 */ /* 0x004fc600078e000d */
[----:B------:R2:W-:Y:S01]  /*69450*/  STL [R1+0x1144], R13 ;  /* 0x0011440d01007387 */ /* 0x0005e20000100800 */
[----:B------:R-:W-:-:S03]  /*69460*/  IMAD.MOV.U32 R10, RZ, RZ, R4 ;  /* 0x000000ffff0a7224 */ /* 0x000fc600078e0004 */
[----:B-1----:R-:W4:Y:S04]  /*69470*/  LDL.LU R15, [R1+0x1284] ;  /* 0x00128400010f7983 */ /* 0x002f280000300800 */
[----:B------:R1:W-:Y:S04]  /*69480*/  LDGSTS.E [R3+0x3a80], desc[UR60][R10.64], P0 ;  /* 0x03a800000a037fae */ /* 0x0003e8000812187c */
[----:B--2---:R-:W2:Y:S04]  /*69490*/  LDL.LU R13, [R1+0x12c4] ;  /* 0x0012c400010d7983 */ /* 0x004ea80000300800 */
[----:B------:R-:W2:Y:S01]  /*694a0*/  LDL.LU R4, [R1+0x12c8] ;  /* 0x0012c80001047983 */ /* 0x000ea20000300800 */
[----:B------:R-:W-:-:S05]  /*694b0*/  IADD3 R20, P1, R20, R5, RZ ;  /* 0x0000000514147210 */ /* 0x000fca0007f3e0ff */
[----:B------:R-:W-:Y:S02]  /*694c0*/  IMAD.X R21, R21, 0x1, R0, P1 ;  /* 0x0000000115157824 */ /* 0x000fe400008e0600 */
[----:B-1----:R-:W-:Y:S02]  /*694d0*/  IMAD.MOV.U32 R10, RZ, RZ, R20 ;  /* 0x000000ffff0a7224 */ /* 0x002fe400078e0014 */
[----:B------:R-:W-:Y:S01]  /*694e0*/  IMAD.MOV.U32 R11, RZ, RZ, R21 ;  /* 0x000000ffff0b7224 */ /* 0x000fe200078e0015 */
[----:B------:R-:W-:Y:S01]  /*694f0*/  IADD3 R18, P2, R18, R5, RZ ;  /* 0x0000000512127210 */ /* 0x000fe20007f5e0ff */
[----:B------:R1:W-:Y:S03]  /*69500*/  STL [R1+0x1188], R20 ;  /* 0x0011881401007387 */ /* 0x0003e60000100800 */
[----:B------:R-:W-:Y:S01]  /*69510*/  IADD3.X R19, R19, R0, RZ, P2, !PT ;  /* 0x0000000013137210 */ /* 0x000fe200017fe4ff */
[----:B------:R1:W-:Y:S04]  /*69520*/  LDGSTS.E [R3+0x3e80], desc[UR60][R10.64], P0 ;  /* 0x03e800000a037fae */ /* 0x0003e8000812187c */
[----:B------:R1:W-:Y:S04]  /*69530*/  STL [R1+0x1184], R21 ;  /* 0x0011841501007387 */ /* 0x0003e80000100800 */
[----:B------:R-:W-:Y:S01]  /*69540*/  STL [R1+0x11c8], R18 ;  /* 0x0011c81201007387 */ /* 0x000fe20000100800 */
[----:B-1----:R-:W-:-:S03]  /*69550*/  IMAD.MOV.U32 R10, RZ, RZ, R18 ;  /* 0x000000ffff0a7224 */ /* 0x002fc600078e0012 */
[----:B------:R-:W2:Y:S01]  /*69560*/  LDL.LU R20, [R1+0x1308] ;  /* 0x0013080001147983 */ /* 0x000ea20000300800 */
[----:B------:R-:W-:Y:S01]  /*69570*/  IMAD.MOV.U32 R11, RZ, RZ, R19 ;  /* 0x000000ffff0b7224 */ /* 0x000fe200078e0013 */
[----:B------:R-:W-:Y:S02]  /*69580*/  IADD3 R16, P1, R16, R5, RZ ;  /* 0x0000000510107210 */ /* 0x000fe40007f3e0ff */
[----:B------:R1:W-:Y:S04]  /*69590*/  STL [R1+0x11c4], R19 ;  /* 0x0011c41301007387 */ /* 0x0003e80000100800 */
[----:B------:R-:W2:Y:S04]  /*695a0*/  LDL.LU R21, [R1+0x1304] ;  /* 0x0013040001157983 */ /* 0x000ea80000300800 */
[----:B------:R1:W-:Y:S01]  /*695b0*/  LDGSTS.E [R3+0x4280], desc[UR60][R10.64], P0 ;  /* 0x042800000a037fae */ /* 0x0003e2000812187c */
[----:B------:R-:W-:-:S03]  /*695c0*/  IMAD.X R23, R23, 0x1, R0, P1 ;  /* 0x0000000117177824 */ /* 0x000fc600008e0600 */
[----:B-1----:R-:W2:Y:S04]  /*695d0*/  LDL.LU R19, [R1+0x1344] ;  /* 0x0013440001137983 */ /* 0x002ea80000300800 */
[----:B------:R-:W2:Y:S01]  /*695e0*/  LDL.LU R18, [R1+0x1348] ;  /* 0x0013480001127983 */ /* 0x000ea20000300800 */
[----:B------:R-:W-:Y:S01]  /*695f0*/  MOV R10, R16 ;  /* 0x00000010000a7202 */ /* 0x000fe20000000f00 */
[----:B------:R-:W-:Y:S01]  /*69600*/  IMAD.MOV.U32 R11, RZ, RZ, R23 ;  /* 0x000000ffff0b7224 */ /* 0x000fe200078e0017 */
[----:B------:R-:W-:Y:S01]  /*69610*/  IADD3 R17, P2, R17, R5, RZ ;  /* 0x0000000511117210 */ /* 0x000fe20007f5e0ff */
[----:B------:R1:W-:Y:S04]  /*69620*/  STL [R1+0x1208], R16 ;  /* 0x0012081001007387 */ /* 0x0003e80000100800 */
[----:B------:R-:W-:Y:S01]  /*69630*/  IMAD.X R22, R22, 0x1, R0, P2 ;  /* 0x0000000116167824 */ /* 0x000fe200010e0600 */
[----:B------:R-:W-:Y:S04]  /*69640*/  STL [R1+0x1204], R23 ;  /* 0x0012041701007387 */ /* 0x000fe80000100800 */
[----:B------:R1:W-:Y:S04]  /*69650*/  STL [R1+0x1248], R17 ;  /* 0x0012481101007387 */ /* 0x0003e80000100800 */
[----:B-1----:R-:W2:Y:S04]  /*69660*/  LDL.LU R16, [R1+0x1388] ;  /* 0x0013880001107983 */ /* 0x002ea80000300800 */
[----:B------:R1:W-:Y:S04]  /*69670*/  LDGSTS.E [R3+0x4680], desc[UR60][R10.64], P0 ;  /* 0x046800000a037fae */ /* 0x0003e8000812187c */
[----:B------:R-:W-:Y:S01]  /*69680*/  STL [R1+0x1244], R22 ;  /* 0x0012441601007387 */ /* 0x000fe20000100800 */
[----:B-1----:R-:W-:-:S03]  /*69690*/  IMAD.MOV.U32 R10, RZ, RZ, R17 ;  /* 0x000000ffff0a7224 */ /* 0x002fc600078e0011 */
[----:B------:R-:W2:Y:S01]  /*696a0*/  LDL.LU R17, [R1+0x1384] ;  /* 0x0013840001117983 */ /* 0x000ea20000300800 */
[----:B------:R-:W-:-:S03]  /*696b0*/  IMAD.MOV.U32 R11, RZ, RZ, R22 ;  /* 0x000000ffff0b7224 */ /* 0x000fc600078e0016 */
[----:B------:R-:W2:Y:S04]  /*696c0*/  LDL.LU R153, [R1+0x13c4] ;  /* 0x0013c40001997983 */ /* 0x000ea80000300800 */
[----:B------:R-:W2:Y:S04]  /*696d0*/  LDL.LU R152, [R1+0x13c8] ;  /* 0x0013c80001987983 */ /* 0x000ea80000300800 */
[----:B------:R1:W-:Y:S01]  /*696e0*/  LDGSTS.E [R3+0x4a80], desc[UR60][R10.64], P0 ;  /* 0x04a800000a037fae */ /* 0x0003e2000812187c */
[----:B---3--:R-:W-:-:S05]  /*696f0*/  IADD3 R14, P1, R14, R5, RZ ;  /* 0x000000050e0e7210 */ /* 0x008fca0007f3e0ff */
[----:B----4-:R-:W-:Y:S01]  /*69700*/  IMAD.X R15, R15, 0x1, R0, P1 ;  /* 0x000000010f0f7824 */ /* 0x010fe200008e0600 */
[----:B------:R3:W-:Y:S01]  /*69710*/  STL [R1+0x1288], R14 ;  /* 0x0012880e01007387 */ /* 0x0007e20000100800 */
[----:B-1----:R-:W-:-:S03]  /*69720*/  IMAD.MOV.U32 R10, RZ, RZ, R14 ;  /* 0x000000ffff0a7224 */ /* 0x002fc600078e000e */
[----:B------:R-:W-:Y:S02]  /*69730*/  MOV R11, R15 ;  /* 0x0000000f000b7202 */ /* 0x000fe40000000f00 */
[----:B--2---:R-:W-:Y:S01]  /*69740*/  IADD3 R4, P2, R4, R5, RZ ;  /* 0x0000000504047210 */ /* 0x004fe20007f5e0ff */
[----:B------:R1:W-:Y:S04]  /*69750*/  STL [R1+0x1284], R15 ;  /* 0x0012840f01007387 */ /* 0x0003e80000100800 */
[----:B------:R-:W-:Y:S01]  /*69760*/  IMAD.X R13, R13, 0x1, R0, P2 ;  /* 0x000000010d0d7824 */ /* 0x000fe200010e0600 */
[----:B------:R-:W-:Y:S04]  /*69770*/  STL [R1+0x12c8], R4 ;  /* 0x0012c80401007387 */ /* 0x000fe80000100800 */
[----:B---3--:R-:W2:Y:S04]  /*69780*/  LDL.LU R14, [R1+0x1408] ;  /* 0x00140800010e7983 */ /* 0x008ea80000300800 */
[----:B------:R3:W-:Y:S04]  /*69790*/  STL [R1+0x12c4], R13 ;  /* 0x0012c40d01007387 */ /* 0x0007e80000100800 */
[----:B------:R4:W-:Y:S04]  /*697a0*/  LDGSTS.E [R3+0x4e80], desc[UR60][R10.64], P0 ;  /* 0x04e800000a037fae */ /* 0x0009e8000812187c */
[----:B-1----:R-:W2:Y:S01]  /*697b0*/  LDL.LU R15, [R1+0x1404] ;  /* 0x00140400010f7983 */ /* 0x002ea20000300800 */
[----:B----4-:R-:W-:-:S02]  /*697c0*/  IMAD.MOV.U32 R11, RZ, RZ, R13 ;  /* 0x000000ffff0b7224 */ /* 0x010fc400078e000d */
[----:B------:R-:W-:Y:S01]  /*697d0*/  IMAD.MOV.U32 R10, RZ, RZ, R4 ;  /* 0x000000ffff0a7224 */ /* 0x000fe200078e0004 */
[----:B---3--:R-:W3:Y:S04]  /*697e0*/  LDL.LU R13, [R1+0x1444] ;  /* 0x00144400010d7983 */ /* 0x008ee80000300800 */
[----:B------:R-:W4:Y:S01]  /*697f0*/  LDL.LU R4, [R1+0x1448] ;  /* 0x0014480001047983 */ /* 0x000f220000300800 */
[----:B------:R-:W-:-:S03]  /*69800*/  IADD3 R20, P1, R20, R5, RZ ;  /* 0x0000000514147210 */ /* 0x000fc60007f3e0ff */
[----:B------:R1:W-:Y:S02]  /*69810*/  LDGSTS.E [R3+0x5280], desc[UR60][R10.64], P0 ;  /* 0x052800000a037fae */ /* 0x0003e4000812187c */
[----:B------:R-:W-:Y:S02]  /*69820*/  IMAD.X R21, R21, 0x1, R0, P1 ;  /* 0x0000000115157824 */ /* 0x000fe400008e0600 */
[----:B------:R1:W-:Y:S04]  /*69830*/  STL [R1+0x1308], R20 ;  /* 0x0013081401007387 */ /* 0x0003e80000100800 */
[----:B------:R1:W-:Y:S02]  /*69840*/  STL [R1+0x1304], R21 ;  /* 0x0013041501007387 */ /* 0x0003e40000100800 */
[----:B-1----:R-:W-:Y:S01]  /*69850*/  IMAD.MOV.U32 R10, RZ, RZ, R20 ;  /* 0x000000ffff0a7224 */ /* 0x002fe200078e0014 */
[----:B------:R-:W-:Y:S01]  /*69860*/  IADD3 R18, P2, R18, R5, RZ ;  /* 0x0000000512127210 */ /* 0x000fe20007f5e0ff */
[----:B------:R-:W-:-:S04]  /*69870*/  IMAD.MOV.U32 R11, RZ, RZ, R21 ;  /* 0x000000ffff0b7224 */ /* 0x000fc800078e0015 */
[----:B------:R-:W-:Y:S01]  /*69880*/  IMAD.X R19, R19, 0x1, R0, P2 ;  /* 0x0000000113137824 */ /* 0x000fe200010e0600 */
[----:B------:R-:W-:Y:S04]  /*69890*/  STL [R1+0x1348], R18 ;  /* 0x0013481201007387 */ /* 0x000fe80000100800 */
[----:B------:R-:W3:Y:S04]  /*698a0*/  LDL.LU R20, [R1+0x1488] ;  /* 0x0014880001147983 */ /* 0x000ee80000300800 */
[----:B------:R1:W-:Y:S04]  /*698b0*/  STL [R1+0x1344], R19 ;  /* 0x0013441301007387 */ /* 0x0003e80000100800 */
[----:B------:R1:W-:Y:S04]  /*698c0*/  LDGSTS.E [R3+0x5680], desc[UR60][R10.64], P0 ;  /* 0x056800000a037fae */ /* 0x0003e8000812187c */
[----:B------:R-:W3:Y:S01]  /*698d0*/  LDL.LU R21, [R1+0x1484] ;  /* 0x0014840001157983 */ /* 0x000ee20000300800 */
[----:B------:R-:W-:-:S02]  /*698e0*/  IADD3 R16, P1, R16, R5, RZ ;  /* 0x0000000510107210 */ /* 0x000fc40007f3e0ff */
[----:B-1----:R-:W-:Y:S01]  /*698f0*/  MOV R10, R18 ;  /* 0x00000012000a7202 */ /* 0x002fe20000000f00 */
[----:B------:R-:W-:Y:S02]  /*69900*/  IMAD.MOV.U32 R11, RZ, RZ, R19 ;  /* 0x000000ffff0b7224 */ /* 0x000fe400078e0013 */
[----:B------:R-:W3:Y:S04]  /*69910*/  LDL.LU R19, [R1+0x14c4] ;  /* 0x0014c40001137983 */ /* 0x000ee80000300800 */
[----:B------:R-:W3:Y:S01]  /*69920*/  LDL.LU R18, [R1+0x14c8] ;  /* 0x0014c80001127983 */ /* 0x000ee20000300800 */
[----:B------:R-:W-:-:S03]  /*69930*/  IMAD.X R17, R17, 0x1, R0, P1 ;  /* 0x0000000111117824 */ /* 0x000fc600008e0600 */
[----:B------:R-:W-:Y:S01]  /*69940*/  STL [R1+0x1388], R16 ;  /* 0x0013881001007387 */ /* 0x000fe20000100800 */
[----:B------:R-:W-:-:S03]  /*69950*/  IADD3 R152, P2, R152, R5, RZ ;  /* 0x0000000598987210 */ /* 0x000fc60007f5e0ff */
[----:B------:R1:W-:Y:S02]  /*69960*/  STL [R1+0x1384], R17 ;  /* 0x0013841101007387 */ /* 0x0003e40000100800 */
[----:B------:R-:W-:Y:S02]  /*69970*/  IMAD.X R153, R153, 0x1, R0, P2 ;  /* 0x0000000199997824 */ /* 0x000fe400010e0600 */
[----:B------:R1:W-:Y:S04]  /*69980*/  LDGSTS.E [R3+0x5a80], desc[UR60][R10.64], P0 ;  /* 0x05a800000a037fae */ /* 0x0003e8000812187c */
[----:B------:R-:W-:Y:S04]  /*69990*/  STL [R1+0x13c8], R152 ;  /* 0x0013c89801007387 */ /* 0x000fe80000100800 */
[----:B------:R-:W3:Y:S01]  /*699a0*/  LDL.LU R23, [R1+0x1504] ;  /* 0x0015040001177983 */ /* 0x000ee20000300800 */
[----:B-1----:R-:W-:-:S03]  /*699b0*/  IMAD.MOV.U32 R10, RZ, RZ, R16 ;  /* 0x000000ffff0a7224 */ /* 0x002fc600078e0010 */
[----:B------:R-:W-:Y:S01]  /*699c0*/  STL [R1+0x13c4], R153 ;  /* 0x0013c49901007387 */ /* 0x000fe20000100800 */
[----:B------:R-:W-:-:S03]  /*699d0*/  IMAD.MOV.U32 R11, RZ, RZ, R17 ;  /* 0x000000ffff0b7224 */ /* 0x000fc600078e0011 */
[----:B------:R-:W3:Y:S04]  /*699e0*/  LDL.LU R22, [R1+0x1508] ;  /* 0x0015080001167983 */ /* 0x000ee80000300800 */
[----:B------:R1:W-:Y:S04]  /*699f0*/  LDGSTS.E [R3+0x5e80], desc[UR60][R10.64], P0 ;  /* 0x05e800000a037fae */ /* 0x0003e8000812187c */
[----:B------:R-:W3:Y:S04]  /*69a00*/  LDL.LU R17, [R1+0x1544] ;  /* 0x0015440001117983 */ /* 0x000ee80000300800 */
[----:B------:R-:W3:Y:S01]  /*69a10*/  LDL.LU R16, [R1+0x1548] ;  /* 0x0015480001107983 */ /* 0x000ee20000300800 */
[----:B-1----:R-:W-:Y:S01]  /*69a20*/  IMAD.MOV.U32 R10, RZ, RZ, R152 ;  /* 0x000000ffff0a7224 */ /* 0x002fe200078e0098 */
[----:B------:R-:W-:-:S05]  /*69a30*/  MOV R11, R153 ;  /* 0x00000099000b7202 */ /* 0x000fca0000000f00 */
[----:B------:R1:W-:Y:S01]  /*69a40*/  LDGSTS.E [R3+0x6280], desc[UR60][R10.64], P0 ;  /* 0x062800000a037fae */ /* 0x0003e2000812187c */
[----:B--2---:R-:W-:-:S05]  /*69a50*/  IADD3 R14, P1, R14, R5, RZ ;  /* 0x000000050e0e7210 */ /* 0x004fca0007f3e0ff */
[----:B-1----:R-:W-:Y:S01]  /*69a60*/  IMAD.MOV.U32 R10, RZ, RZ, R14 ;  /* 0x000000ffff0a7224 */ /* 0x002fe200078e000e */
[----:B------:R1:W-:Y:S01]  /*69a70*/  STL [R1+0x1408], R14 ;  /* 0x0014080e01007387 */ /* 0x0003e20000100800 */
[----:B------:R-:W-:-:S04]  /*69a80*/  IMAD.X R15, R15, 0x1, R0, P1 ;  /* 0x000000010f0f7824 */ /* 0x000fc800008e0600 */
[----:B------:R-:W-:Y:S01]  /*69a90*/  IMAD.MOV.U32 R11, RZ, RZ, R15 ;  /* 0x000000ffff0b7224 */ /* 0x000fe200078e000f */
[----:B------:R2:W-:Y:S04]  /*69aa0*/  STL [R1+0x1404], R15 ;  /* 0x0014040f01007387 */ /* 0x0005e80000100800 */
[----:B------:R1:W-:Y:S01]  /*69ab0*/  LDGSTS.E [R3+0x6680], desc[UR60][R10.64], P0 ;  /* 0x066800000a037fae */ /* 0x0003e2000812187c */
[----:B----4-:R-:W-:-:S05]  /*69ac0*/  IADD3 R4, P2, R4, R5, RZ ;  /* 0x0000000504047210 */ /* 0x010fca0007f5e0ff */
[----:B---3--:R-:W-:Y:S01]  /*69ad0*/  IMAD.X R13, R13, 0x1, R0, P2 ;  /* 0x000000010d0d7824 */ /* 0x008fe200010e0600 */
[----:B------:R-:W-:Y:S01]  /*69ae0*/  STL [R1+0x1448], R4 ;  /* 0x0014480401007387 */ /* 0x000fe20000100800 */
[----:B-1----:R-:W-:-:S03]  /*69af0*/  IMAD.MOV.U32 R10, RZ, RZ, R4 ;  /* 0x000000ffff0a7224 */ /* 0x002fc600078e0004 */
[----:B------:R-:W3:Y:S01]  /*69b00*/  LDL.LU R14, [R1+0x1588] ;  /* 0x00158800010e7983 */ /* 0x000ee20000300800 */
[----:B------:R-:W-:-:S03]  /*69b10*/  IMAD.MOV.U32 R11, RZ, RZ, R13 ;  /* 0x000000ffff0b7224 */ /* 0x000fc600078e000d */
[----:B------:R1:W-:Y:S04]  /*69b20*/  STL [R1+0x1444], R13 ;  /* 0x0014440d01007387 */ /* 0x0003e80000100800 */
[----:B--2---:R-:W2:Y:S04]  /*69b30*/  LDL.LU R15, [R1+0x1584] ;  /* 0x00158400010f7983 */ /* 0x004ea80000300800 */
[----:B------:R4:W-:Y:S04]  /*69b40*/  LDGSTS.E [R3+0x6a80], desc[UR60][R10.64], P0 ;  /* 0x06a800000a037fae */ /* 0x0009e8000812187c */
[----:B-1----:R-:W2:Y:S04]  /*69b50*/  LDL.LU R13, [R1+0x15c4] ;  /* 0x0015c400010d7983 */ /* 0x002ea80000300800 */
[----:B------:R-:W2:Y:S01]  /*69b60*/  LDL.LU R4, [R1+0x15c8] ;  /* 0x0015c80001047983 */ /* 0x000ea20000300800 */
[----:B------:R-:W-:-:S05]  /*69b70*/  IADD3 R20, P1, R20, R5, RZ ;  /* 0x0000000514147210 */ /* 0x000fca0007f3e0ff */
[----:B----4-:R-:W-:Y:S01]  /*69b80*/  IMAD.MOV.U32 R10, RZ, RZ, R20 ;  /* 0x000000ffff0a7224 */ /* 0x010fe200078e0014 */
[----:B------:R-:W-:Y:S01]  /*69b90*/  IADD3.X R21, R21, R0, RZ, P1, !PT ;  /* 0x0000000015157210 */ /* 0x000fe20000ffe4ff */
[----:B------:R1:W-:Y:S04]  /*69ba0*/  STL [R1+0x1488], R20 ;  /* 0x0014881401007387 */ /* 0x0003e80000100800 */
[----:B------:R-:W-:Y:S01]  /*69bb0*/  IMAD.MOV.U32 R11, RZ, RZ, R21 ;  /* 0x000000ffff0b7224 */ /* 0x000fe200078e0015 */
[----:B------:R4:W-:Y:S04]  /*69bc0*/  STL [R1+0x1484], R21 ;  /* 0x0014841501007387 */ /* 0x0009e80000100800 */
[----:B------:R1:W-:Y:S01]  /*69bd0*/  LDGSTS.E [R3+0x6e80], desc[UR60][R10.64], P0 ;  /* 0x06e800000a037fae */ /* 0x0003e2000812187c */
[----:B------:R-:W-:-:S05]  /*69be0*/  IADD3 R18, P2, R18, R5, RZ ;  /* 0x0000000512127210 */ /* 0x000fca0007f5e0ff */
[----:B------:R-:W-:Y:S01]  /*69bf0*/  IMAD.X R19, R19, 0x1, R0, P2 ;  /* 0x0000000113137824 */ /* 0x000fe200010e0600 */
[----:B------:R-:W-:Y:S01]  /*69c00*/  STL [R1+0x14c8], R18 ;  /* 0x0014c81201007387 */ /* 0x000fe20000100800 */
[----:B-1----:R-:W-:Y:S02]  /*69c10*/  IMAD.MOV.U32 R10, RZ, RZ, R18 ;  /* 0x000000ffff0a7224 */ /* 0x002fe400078e0012 */
[----:B------:R-:W-:Y:S01]  /*69c20*/  IMAD.MOV.U32 R11, RZ, RZ, R19 ;  /* 0x000000ffff0b7224 */ /* 0x000fe200078e0013 */
[----:B------:R-:W2:Y:S04]  /*69c30*/  LDL.LU R20, [R1+0x1608] ;  /* 0x0016080001147983 */ /* 0x000ea80000300800 */
[----:B------:R1:W-:Y:S04]  /*69c40*/  STL [R1+0x14c4], R19 ;  /* 0x0014c41301007387 */ /* 0x0003e80000100800 */
[----:B----4-:R-:W4:Y:S04]  /*69c50*/  LDL.LU R21, [R1+0x1604] ;  /* 0x0016040001157983 */ /* 0x010f280000300800 */
[----:B------:R1:W-:Y:S04]  /*69c60*/  LDGSTS.E [R3+0x7280], desc[UR60][R10.64], P0 ;  /* 0x072800000a037fae */ /* 0x0003e8000812187c */
[----:B-1----:R-:W4:Y:S04]  /*69c70*/  LDL.LU R19, [R1+0x1644] ;  /* 0x0016440001137983 */ /* 0x002f280000300800 */
[----:B------:R-:W4:Y:S01]  /*69c80*/  LDL.LU R18, [R1+0x1648] ;  /* 0x0016480001127983 */ /* 0x000f220000300800 */
[----:B------:R-:W-:-:S05]  /*69c90*/  IADD3 R22, P1, R22, R5, RZ ;  /* 0x0000000516167210 */ /* 0x000fca0007f3e0ff */
[----:B------:R-:W-:Y:S02]  /*69ca0*/  IMAD.X R23, R23, 0x1, R0, P1 ;  /* 0x0000000117177824 */ /* 0x000fe400008e0600 */
[----:B------:R-:W-:Y:S02]  /*69cb0*/  IMAD.MOV.U32 R10, RZ, RZ, R22 ;  /* 0x000000ffff0a7224 */ /* 0x000fe400078e0016 */
[----:B------:R-:W-:Y:S01]  /*69cc0*/  IMAD.MOV.U32 R11, RZ, RZ, R23 ;  /* 0x000000ffff0b7224 */ /* 0x000fe200078e0017 */
[----:B------:R-:W-:Y:S01]  /*69cd0*/  IADD3 R16, P2, R16, R5, RZ ;  /* 0x0000000510107210 */ /* 0x000fe20007f5e0ff */
[----:B------:R-:W-:Y:S03]  /*69ce0*/  STL [R1+0x1508], R22 ;  /* 0x0015081601007387 */ /* 0x000fe60000100800 */
[----:B------:R-:W-:Y:S01]  /*69cf0*/  IADD3.X R17, R17, R0, RZ, P2, !PT ;  /* 0x0000000011117210 */ /* 0x000fe200017fe4ff */
[----:B------:R-:W-:Y:S04]  /*69d00*/  STL [R1+0x1504], R23 ;  /* 0x0015041701007387 */ /* 0x000fe80000100800 */
[----:B------:R-:W-:Y:S04]  /*69d10*/  STL [R1+0x1548], R16 ;  /* 0x0015481001007387 */ /* 0x000fe80000100800 */
[----:B------:R1:W-:Y:S04]  /*69d20*/  LDGSTS.E [R3+0x7680], desc[UR60][R10.64], P0 ;  /* 0x076800000a037fae */ /* 0x0003e8000812187c */
[----:B------:R1:W-:Y:S02]  /*69d30*/  STL [R1+0x1544], R17 ;  /* 0x0015441101007387 */ /* 0x0003e40000100800 */
[----:B-1----:R-:W-:-:S02]  /*69d40*/  IMAD.MOV.U32 R11, RZ, RZ, R17 ;  /* 0x000000ffff0b7224 */ /* 0x002fc400078e0011 */
[----:B------:R-:W-:Y:S01]  /*69d50*/  IMAD.MOV.U32 R10, RZ, RZ, R16 ;  /* 0x000000ffff0a7224 */ /* 0x000fe200078e0010 */
[----:B------:R-:W4:Y:S04]  /*69d60*/  LDL.LU R17, [R1+0x1684] ;  /* 0x0016840001117983 */ /* 0x000f280000300800 */
[----:B------:R-:W4:Y:S04]  /*69d70*/  LDL.LU R16, [R1+0x1688] ;  /* 0x0016880001107983 */ /* 0x000f280000300800 */
[----:B------:R-:W4:Y:S04]  /*69d80*/  LDL.LU R153, [R1+0x16c4] ;  /* 0x0016c40001997983 */ /* 0x000f280000300800 */
[----:B------:R-:W4:Y:S04]  /*69d90*/  LDL.LU R152, [R1+0x16c8] ;  /* 0x0016c80001987983 */ /* 0x000f280000300800 */
[----:B------:R1:W-:Y:S01]  /*69da0*/  LDGSTS.E [R3+0x7a80], desc[UR60][R10.64], P0 ;  /* 0x07a800000a037fae */ /* 0x0003e2000812187c */
[----:B---3--:R-:W-:-:S04]  /*69db0*/  IADD3 R14, P1, R14, R5, RZ ;  /* 0x000000050e0e7210 */ /* 0x008fc80007f3e0ff */
[----:B-1----:R-:W-:Y:S01]  /*69dc0*/  MOV R10, R14 ;  /* 0x0000000e000a7202 */ /* 0x002fe20000000f00 */
[----:B--2---:R-:W-:Y:S01]  /*69dd0*/  IMAD.X R15, R15, 0x1, R0, P1 ;  /* 0x000000010f0f7824 */ /* 0x004fe200008e0600 */
[----:B------:R1:W-:Y:S03]  /*69de0*/  STL [R1+0x1588], R14 ;  /* 0x0015880e01007387 */ /* 0x0003e60000100800 */
[----:B------:R-:W-:Y:S01]  /*69df0*/  IMAD.MOV.U32 R11, RZ, RZ, R15 ;  /* 0x000000ffff0b7224 */ /* 0x000fe200078e000f */
[----:B------:R2:W-:Y:S04]  /*69e00*/  STL [R1+0x1584], R15 ;  /* 0x0015840f01007387 */ /* 0x0005e80000100800 */
[----:B------:R3:W-:Y:S01]  /*69e10*/  LDGSTS.E [R3+0x7e80], desc[UR60][R10.64], P0 ;  /* 0x07e800000a037fae */ /* 0x0007e2000812187c */
[----:B------:R-:W-:-:S05]  /*69e20*/  IADD3 R4, P2, R4, R5, RZ ;  /* 0x0000000504047210 */ /* 0x000fca0007f5e0ff */
[----:B------:R-:W-:Y:S01]  /*69e30*/  IMAD.X R13, R13, 0x1, R0, P2 ;  /* 0x000000010d0d7824 */ /* 0x000fe200010e0600 */
[----:B------:R-:W-:Y:S04]  /*69e40*/  STL [R1+0x15c8], R4 ;  /* 0x0015c80401007387 */ /* 0x000fe80000100800 */
[----:B-1----:R-:W4:Y:S01]  /*69e50*/  LDL.LU R14, [R1+0x1708] ;  /* 0x00170800010e7983 */ /* 0x002f220000300800 */
[----:B---3--:R-:W-:-:S03]  /*69e60*/  IMAD.MOV.U32 R11, RZ, RZ, R13 ;  /* 0x000000ffff0b7224 */ /* 0x008fc600078e000d */
[----:B------:R1:W-:Y:S01]  /*69e70*/  STL [R1+0x15c4], R13 ;  /* 0x0015c40d01007387 */ /* 0x0003e20000100800 */
[----:B------:R-:W-:-:S03]  /*69e80*/  IMAD.MOV.U32 R10, RZ, RZ, R4 ;  /* 0x000000ffff0a7224 */ /* 0x000fc600078e0004 */
[----:B--2---:R-:W2:Y:S04]  /*69e90*/  LDL.LU R15, [R1+0x1704] ;  /* 0x00170400010f7983 */ /* 0x004ea80000300800 */
[----:B------:R3:W-:Y:S04]  /*69ea0*/  LDGSTS.E [R3+0x20280], desc[UR60][R10.64], P0 ;  /* 0x202800000a037fae */ /* 0x0007e8000812187c */
[----:B-1----:R-:W2:Y:S04]  /*69eb0*/  LDL.LU R13, [R1+0x1744] ;  /* 0x00174400010d7983 */ /* 0x002ea80000300800 */
[----:B------:R-:W2:Y:S01]  /*69ec0*/  LDL.LU R4, [R1+0x1748] ;  /* 0x0017480001047983 */ /* 0x000ea20000300800 */
[----:B------:R-:W-:-:S05]  /*69ed0*/  IADD3 R20, P1, R20, R5, RZ ;  /* 0x0000000514147210 */ /* 0x000fca0007f3e0ff */
[----:B----4-:R-:W-:Y:S01]  /*69ee0*/  IMAD.X R21, R21, 0x1, R0, P1 ;  /* 0x0000000115157824 */ /* 0x010fe200008e0600 */
[----:B------:R-:W-:Y:S01]  /*69ef0*/  STL [R1+0x1608], R20 ;  /* 0x0016081401007387 */ /* 0x000fe20000100800 */
[----:B---3--:R-:W-:-:S03]  /*69f00*/  IMAD.MOV.U32 R10, RZ, RZ, R20 ;  /* 0x000000ffff0a7224 */ /* 0x008fc600078e0014 */
[----:B------:R1:W-:Y:S01]  /*69f10*/  STL [R1+0x1604], R21 ;  /* 0x0016041501007387 */ /* 0x0003e20000100800 */
[----:B------:R-:W-:Y:S02]  /*69f20*/  IADD3 R18, P2, R18, R5, RZ ;  /* 0x0000000512127210 */ /* 0x000fe40007f5e0ff */
[----:B------:R-:W-:-:S03]  /*69f30*/  MOV R11, R21 ;  /* 0x00000015000b7202 */ /* 0x000fc60000000f00 */
[----:B------:R-:W-:Y:S01]  /*69f40*/  IMAD.X R19, R19, 0x1, R0, P2 ;  /* 0x0000000113137824 */ /* 0x000fe200010e0600 */
[----:B------:R-:W-:Y:S04]  /*69f50*/  STL [R1+0x1648], R18 ;  /* 0x0016481201007387 */ /* 0x000fe80000100800 */
[----:B------:R-:W3:Y:S04]  /*69f60*/  LDL.LU R23, [R1+0x1784] ;  /* 0x0017840001177983 */ /* 0x000ee80000300800 */
[----:B------:R4:W-:Y:S04]  /*69f70*/  STL [R1+0x1644], R19 ;  /* 0x0016441301007387 */ /* 0x0009e80000100800 */
[----:B------:R-:W3:Y:S04]  /*69f80*/  LDL.LU R22, [R1+0x1788] ;  /* 0x0017880001167983 */ /* 0x000ee80000300800 */
[----:B-1----:R-:W3:Y:S04]  /*69f90*/  LDL.LU R21, [R1+0x17c4] ;  /* 0x0017c40001157983 */ /* 0x002ee80000300800 */
[----:B------:R-:W3:Y:S04]  /*69fa0*/  LDL.LU R20, [R1+0x17c8] ;  /* 0x0017c80001147983 */ /* 0x000ee80000300800 */
[----:B------:R1:W-:Y:S02]  /*69fb0*/  LDGSTS.E [R3+0x20680], desc[UR60][R10.64], P0 ;  /* 0x206800000a037fae */ /* 0x0003e4000812187c */
[----:B-1----:R-:W-:-:S02]  /*69fc0*/  IMAD.MOV.U32 R10, RZ, RZ, R18 ;  /* 0x000000ffff0a7224 */ /* 0x002fc400078e0012 */
[----:B------:R-:W-:Y:S02]  /*69fd0*/  IMAD.MOV.U32 R11, RZ, RZ, R19 ;  /* 0x000000ffff0b7224 */ /* 0x000fe400078e0013 */
[----:B----4-:R-:W4:Y:S01]  /*69fe0*/  LDL.LU R19, [R1+0x1864] ;  /* 0x0018640001137983 */ /* 0x010f220000300800 */
[----:B------:R-:W-:-:S03]  /*69ff0*/  IADD3 R16, P1, R16, R5, RZ ;  /* 0x0000000510107210 */ /* 0x000fc60007f3e0ff */
[----:B------:R-:W4:Y:S02]  /*6a000*/  LDL.LU R18, [R1+0x1868] ;  /* 0x0018680001127983 */ /* 0x000f240000300800 */
[----:B------:R-:W-:Y:S02]  /*6a010*/  IMAD.X R17, R17, 0x1, R0, P1 ;  /* 0x0000000111117824 */ /* 0x000fe400008e0600 */
[----:B------:R1:W-:Y:S01]  /*6a020*/  LDGSTS.E [R3+0x20a80], desc[UR60][R10.64], P0 ;  /* 0x20a800000a037fae */ /* 0x0003e2000812187c */
[----:B------:R-:W-:-:S03]  /*6a030*/  IADD3 R152, P2, R152, R5, RZ ;  /* 0x0000000598987210 */ /* 0x000fc60007f5e0ff */
[----:B------:R-:W-:Y:S02]  /*6a040*/  STL [R1+0x1688], R16 ;  /* 0x0016881001007387 */ /* 0x000fe40000100800 */
[----:B------:R-:W-:Y:S02]  /*6a050*/  IMAD.X R153, R153, 0x1, R0, P2 ;  /* 0x0000000199997824 */ /* 0x000fe400010e0600 */
[----:B------:R1:W-:Y:S02]  /*6a060*/  STL [R1+0x1684], R17 ;  /* 0x0016841101007387 */ /* 0x0003e40000100800 */
[----:B-1----:R-:W-:Y:S02]  /*6a070*/  IMAD.MOV.U32 R10, RZ, RZ, R16 ;  /* 0x000000ffff0a7224 */ /* 0x002fe400078e0010 */
[----:B------:R-:W-:Y:S01]  /*6a080*/  STL [R1+0x16c8], R152 ;  /* 0x0016c89801007387 */ /* 0x000fe20000100800 */
[----:B------:R-:W-:-:S03]  /*6a090*/  IMAD.MOV.U32 R11, RZ, RZ, R17 ;  /* 0x000000ffff0b7224 */ /* 0x000fc600078e0011 */
[----:B------:R-:W4:Y:S04]  /*6a0a0*/  LDL.LU R17, [R1+0x1884] ;  /* 0x0018840001117983 */ /* 0x000f280000300800 */
[----:B------:R-:W-:Y:S04]  /*6a0b0*/  STL [R1+0x16c4], R153 ;  /* 0x0016c49901007387 */ /* 0x000fe80000100800 */
[----:B------:R-:W4:Y:S04]  /*6a0c0*/  LDL.LU R16, [R1+0x1888] ;  /* 0x0018880001107983 */ /* 0x000f280000300800 */
[----:B------:R1:W-:Y:S02]  /*6a0d0*/  LDGSTS.E [R3+0x20e80], desc[UR60][R10.64], P0 ;  /* 0x20e800000a037fae */ /* 0x0003e4000812187c */
[----:B-1----:R-:W-:Y:S01]  /*6a0e0*/  MOV R10, R152 ;  /* 0x00000098000a7202 */ /* 0x002fe20000000f00 */
[----:B------:R-:W-:-:S05]  /*6a0f0*/  IMAD.MOV.U32 R11, RZ, RZ, R153 ;  /* 0x000000ffff0b7224 */ /* 0x000fca00078e0099 */
[----:B------:R1:W-:Y:S01]  /*6a100*/  LDGSTS.E [R3+0x21280], desc[UR60][R10.64], P0 ;  /* 0x212800000a037fae */ /* 0x0003e2000812187c */
[----:B------:R-:W-:-:S05]  /*6a110*/  IADD3 R14, P1, R14, R5, RZ ;  /* 0x000000050e0e7210 */ /* 0x000fca0007f3e0ff */
[----:B--2---:R-:W-:Y:S01]  /*6a120*/  IMAD.X R15, R15, 0x1, R0, P1 ;  /* 0x000000010f0f7824 */ /* 0x004fe200008e0600 */
[----:B------:R-:W-:Y:S01]  /*6a130*/  STL [R1+0x1708], R14 ;  /* 0x0017080e01007387 */ /* 0x000fe20000100800 */
[----:B-1----:R-:W-:Y:S02]  /*6a140*/  IMAD.MOV.U32 R10, RZ, RZ, R14 ;  /* 0x000000ffff0a7224 */ /* 0x002fe400078e000e */
[----:B------:R-:W-:Y:S01]  /*6a150*/  IMAD.MOV.U32 R11, RZ, RZ, R15 ;  /* 0x000000ffff0b7224 */ /* 0x000fe200078e000f */
[----:B------:R1:W-:Y:S04]  /*6a160*/  STL [R1+0x1704], R15 ;  /* 0x0017040f01007387 */ /* 0x0003e80000100800 */
[----:B------:R2:W-:Y:S01]  /*6a170*/  LDGSTS.E [R3+0x21680], desc[UR60][R10.64], P0 ;  /* 0x216800000a037fae */ /* 0x0005e2000812187c */
[----:B------:R-:W-:-:S05]  /*6a180*/  IADD3 R4, P2, R4, R5, RZ ;  /* 0x0000000504047210 */ /* 0x000fca0007f5e0ff */
[----:B------:R-:W-:Y:S01]  /*6a190*/  IMAD.X R13, R13, 0x1, R0, P2 ;  /* 0x000000010d0d7824 */ /* 0x000fe200010e0600 */
[----:B------:R-:W-:Y:S04]  /*6a1a0*/  STL [R1+0x1748], R4 ;  /* 0x0017480401007387 */ /* 0x000fe80000100800 */
[----:B-1----:R-:W4:Y:S04]  /*6a1b0*/  LDL.LU R15, [R1+0x18ac] ;  /* 0x0018ac00010f7983 */ /* 0x002f280000300800 */
[----:B------:R1:W-:Y:S04]  /*6a1c0*/  STL [R1+0x1744], R13 ;  /* 0x0017440d01007387 */ /* 0x0003e80000100800 */
[----:B------:R-:W4:Y:S01]  /*6a1d0*/  LDL.LU R14, [R1+0x18b0] ;  /* 0x0018b000010e7983 */ /* 0x000f220000300800 */
[----:B--2---:R-:W-:Y:S01]  /*6a1e0*/  MOV R11, R13 ;  /* 0x0000000d000b7202 */ /* 0x004fe20000000f00 */
[----:B------:R-:W-:-:S02]  /*6a1f0*/  IMAD.MOV.U32 R10, RZ, RZ, R4 ;  /* 0x000000ffff0a7224 */ /* 0x000fc400078e0004 */
[----:B-1----:R-:W2:Y:S04]  /*6a200*/  LDL.LU R13, [R1+0x18c4] ;  /* 0x0018c400010d7983 */ /* 0x002ea80000300800 */
[----:B------:R-:W2:Y:S04]  /*6a210*/  LDL.LU R4, [R1+0x18c8] ;  /* 0x0018c80001047983 */ /* 0x000ea80000300800 */
[----:B------:R1:W-:Y:S01]  /*6a220*/  LDGSTS.E [R3+0x21a80], desc[UR60][R10.64], P0 ;  /* 0x21a800000a037fae */ /* 0x0003e2000812187c */
[----:B---3--:R-:W-:-:S05]  /*6a230*/  IADD3 R22, P1, R22, R5, RZ ;  /* 0x0000000516167210 */ /* 0x008fca0007f3e0ff */
[--C-:B------:R-:W-:Y:S01]  /*6a240*/  IMAD.X R23, R23, 0x1, R0.reuse, P1 ;  /* 0x0000000117177824 */ /* 0x100fe200008e0600 */
[-C--:B------:R-:W-:Y:S01]  /*6a250*/  IADD3 R20, P2, R20, R5.reuse, RZ ;  /* 0x0000000514147210 */ /* 0x080fe20007f5e0ff */
[----:B------:R-:W-:Y:S04]  /*6a260*/  STL [R1+0x1788], R22 ;  /* 0x0017881601007387 */ /* 0x000fe80000100800 */
[----:B------:R-:W-:Y:S01]  /*6a270*/  IMAD.X R21, R21, 0x1, R0, P2 ;  /* 0x0000000115157824 */ /* 0x000fe200010e0600 */
[----:B------:R-:W-:Y:S01]  /*6a280*/  STL [R1+0x1784], R23 ;  /* 0x0017841701007387 */ /* 0x000fe20000100800 */
[----:B-1----:R-:W-:Y:S02]  /*6a290*/  IMAD.MOV.U32 R10, RZ, RZ, R22 ;  /* 0x000000ffff0a7224 */ /* 0x002fe400078e0016 */
[----:B------:R-:W-:Y:S01]  /*6a2a0*/  IMAD.MOV.U32 R11, RZ, RZ, R23 ;  /* 0x000000ffff0b7224 */ /* 0x000fe200078e0017 */
[----:B------:R-:W-:Y:S04]  /*6a2b0*/  STL [R1+0x17c8], R20 ;  /* 0x0017c81401007387 */ /* 0x000fe80000100800 */
[----:B------:R1:W-:Y:S04]  /*6a2c0*/  STL [R1+0x17c4], R21 ;  /* 0x0017c41501007387 */ /* 0x0003e80000100800 */
[----:B------:R-:W3:Y:S04]  /*6a2d0*/  LDL.LU.64 R158, [R1+0x678] ;  /* 0x00067800019e7983 */ /* 0x000ee80000300a00 */
[----:B------:R1:W-:Y:S01]  /*6a2e0*/  LDGSTS.E [R3+0x21e80], desc[UR60][R10.64], P0 ;  /* 0x21e800000a037fae */ /* 0x0003e2000812187c */
[----:B----4-:R-:W-:-:S04]  /*6a2f0*/  IADD3 R18, P1, R18, R5, RZ ;  /* 0x0000000512127210 */ /* 0x010fc80007f3e0ff */
[----:B------:R-:W-:Y:S01]  /*6a300*/  IADD3.X R19, R19, R0, RZ, P1, !PT ;  /* 0x0000000013137210 */ /* 0x000fe20000ffe4ff */
[----:B------:R-:W-:Y:S01]  /*6a310*/  STL [R1+0x1868], R18 ;  /* 0x0018681201007387 */ /* 0x000fe20000100800 */
[----:B-1----:R-:W-:-:S03]  /*6a320*/  IMAD.MOV.U32 R10, RZ, RZ, R20 ;  /* 0x000000ffff0a7224 */ /* 0x002fc600078e0014 */
[----:B------:R-:W-:Y:S01]  /*6a330*/  STL [R1+0x1864], R19 ;  /* 0x0018641301007387 */ /* 0x000fe20000100800 */
[----:B------:R-:W-:-:S05]  /*6a340*/  IMAD.MOV.U32 R11, RZ, RZ, R21 ;  /* 0x000000ffff0b7224 */ /* 0x000fca00078e0015 */
[----:B------:R1:W-:Y:S01]  /*6a350*/  LDGSTS.E [R3+0x22280], desc[UR60][R10.64], P0 ;  /* 0x222800000a037fae */ /* 0x0003e2000812187c */
[----:B------:R-:W-:-:S05]  /*6a360*/  IADD3 R16, P2, R16, R5, RZ ;  /* 0x0000000510107210 */ /* 0x000fca0007f5e0ff */
[----:B------:R-:W-:Y:S01]  /*6a370*/  STL [R1+0x1888], R16 ;  /* 0x0018881001007387 */ /* 0x000fe20000100800 */
[----:B------:R-:W-:-:S03]  /*6a380*/  IMAD.X R17, R17, 0x1, R0, P2 ;  /* 0x0000000111117824 */ /* 0x000fc600010e0600 */
[----:B------:R-:W4:Y:S01]  /*6a390*/  LDL.LU.64 R20, [R1+0x660] ;  /* 0x0006600001147983 */ /* 0x000f220000300a00 */
[----:B-1----:R-:W-:Y:S02]  /*6a3a0*/  IMAD.MOV.U32 R10, RZ, RZ, R18 ;  /* 0x000000ffff0a7224 */ /* 0x002fe400078e0012 */
[----:B------:R-:W-:Y:S01]  /*6a3b0*/  IMAD.MOV.U32 R11, RZ, RZ, R19 ;  /* 0x000000ffff0b7224 */ /* 0x000fe200078e0013 */
[----:B------:R-:W-:Y:S04]  /*6a3c0*/  STL [R1+0x1884], R17 ;  /* 0x0018841101007387 */ /* 0x000fe80000100800 */
[----:B------:R-:W4:Y:S04]  /*6a3d0*/  LDL.LU.64 R156, [R1+0x648] ;  /* 0x00064800019c7983 */ /* 0x000f280000300a00 */
[----:B------:R1:W-:Y:S04]  /*6a3e0*/  LDGSTS.E [R3+0x22680], desc[UR60][R10.64], P0 ;  /* 0x226800000a037fae */ /* 0x0003e8000812187c */
[----:B------:R-:W4:Y:S01]  /*6a3f0*/  LDL.LU.64 R22, [R1+0x630] ;  /* 0x0006300001167983 */ /* 0x000f220000300a00 */
[----:B-1----:R-:W-:-:S02]  /*6a400*/  IMAD.MOV.U32 R10, RZ, RZ, R16 ;  /* 0x000000ffff0a7224 */ /* 0x002fc400078e0010 */
[----:B------:R-:W-:-:S05]  /*6a410*/  IMAD.MOV.U32 R11, RZ, RZ, R17 ;  /* 0x000000ffff0b7224 */ /* 0x000fca00078e0011 */
[----:B------:R1:W-:Y:S01]  /*6a420*/  LDGSTS.E [R3+0x22a80], desc[UR60][R10.64], P0 ;  /* 0x22a800000a037fae */ /* 0x0003e2000812187c */
[----:B------:R-:W-:-:S05]  /*6a430*/  IADD3 R14, P1, R14, R5, RZ ;  /* 0x000000050e0e7210 */ /* 0x000fca0007f3e0ff */
[----:B------:R-:W-:Y:S01]  /*6a440*/  IMAD.X R15, R15, 0x1, R0, P1 ;  /* 0x000000010f0f7824 */ /* 0x000fe200008e0600 */
[----:B------:R-:W-:Y:S01]  /*6a450*/  STL [R1+0x18b0], R14 ;  /* 0x0018b00e01007387 */ /* 0x000fe20000100800 */
[----:B--2---:R-:W-:-:S03]  /*6a460*/  IADD3 R4, P2, R4, R5, RZ ;  /* 0x0000000504047210 */ /* 0x004fc60007f5e0ff */
[----:B------:R2:W-:Y:S01]  /*6a470*/  STL [R1+0x18ac], R15 ;  /* 0x0018ac0f01007387 */ /* 0x0005e20000100800 */
[----:B-1----:R-:W-:Y:S02]  /*6a480*/  IMAD.MOV.U32 R10, RZ, RZ, R14 ;  /* 0x000000ffff0a7224 */ /* 0x002fe400078e000e */
[----:B------:R-:W-:Y:S01]  /*6a490*/  IMAD.MOV.U32 R11, RZ, RZ, R15 ;  /* 0x000000ffff0b7224 */ /* 0x000fe200078e000f */
[----:B------:R1:W-:Y:S01]  /*6a4a0*/  STL [R1+0x18c8], R4 ;  /* 0x0018c80401007387 */ /* 0x0003e20000100800 */
[----:B------:R-:W-:-:S03]  /*6a4b0*/  IADD3.X R13, R13, R0, RZ, P2, !PT ;  /* 0x000000000d0d7210 */ /* 0x000fc600017fe4ff */
[----:B------:R1:W-:Y:S04]  /*6a4c0*/  LDGSTS.E [R3+0x22e80], desc[UR60][R10.64], P0 ;  /* 0x22e800000a037fae */ /* 0x0003e8000812187c */
[----:B--2---:R-:W2:Y:S04]  /*6a4d0*/  LDL.LU.64 R14, [R1+0x618] ;  /* 0x00061800010e7983 */ /* 0x004ea80000300a00 */
[----:B------:R4:W-:Y:S04]  /*6a4e0*/  STL [R1+0x18c4], R13 ;  /* 0x0018c40d01007387 */ /* 0x0009e80000100800 */
[----:B------:R-:W2:Y:S04]  /*6a4f0*/  LDL.LU.64 R152, [R1+0x610] ;  /* 0x0006100001987983 */ /* 0x000ea80000300a00 */
[----:B------:R-:W2:Y:S04]  /*6a500*/  LDL.LU.64 R16, [R1+0x608] ;  /* 0x0006080001107983 */ /* 0x000ea80000300a00 */
[----:B------:R-:W2:Y:S01]  /*6a510*/  LDL.LU.64 R154, [R1+0x600] ;  /* 0x00060000019a7983 */ /* 0x000ea20000300a00 */
[----:B-1----:R-:W-:-:S02]  /*6a520*/  IMAD.MOV.U32 R10, RZ, RZ, R4 ;  /* 0x000000ffff0a7224 */ /* 0x002fc400078e0004 */
[----:B------:R-:W-:Y:S01]  /*6a530*/  IMAD.MOV.U32 R11, RZ, RZ, R13 ;  /* 0x000000ffff0b7224 */ /* 0x000fe200078e000d */
[----:B------:R-:W2:Y:S04]  /*6a540*/  LDL.LU R166, [R1+0xdd0] ;  /* 0x000dd00001a67983 */ /* 0x000ea80000300800 */
[----:B------:R1:W-:Y:S04]  /*6a550*/  LDGSTS.E [R3+0x23280], desc[UR60][R10.64], P0 ;  /* 0x232800000a037fae */ /* 0x0003e8000812187c */
[----:B------:R-:W2:Y:S01]  /*6a560*/  LDL.LU R165, [R1+0xe10] ;  /* 0x000e100001a57983 */ /* 0x000ea20000300800 */
[----:B---3--:R-:W-:-:S05]  /*6a570*/  IADD3 R18, P1, R158, R5, RZ ;  /* 0x000000059e127210 */ /* 0x008fca0007f3e0ff */
[----:B------:R-:W-:Y:S02]  /*6a580*/  IMAD.X R4, R159, 0x1, R0, P1 ;  /* 0x000000019f047824 */ /* 0x000fe400008e0600 */
[----:B------:R-:W-:Y:S02]  /*6a590*/  IMAD.MOV.U32 R174, RZ, RZ, R18 ;  /* 0x000000ffffae7224 */ /* 0x000fe400078e0012 */
[----:B------:R-:W-:Y:S01]  /*6a5a0*/  IMAD.MOV.U32 R175, RZ, RZ, R4 ;  /* 0x000000ffffaf7224 */ /* 0x000fe200078e0004 */
[----:B----4-:R-:W-:-:S05]  /*6a5b0*/  IADD3 R19, P1, R20, R5, RZ ;  /* 0x0000000514137210 */ /* 0x010fca0007f3e0ff */
[----:B-1----:R-:W-:Y:S01]  /*6a5c0*/  IMAD.X R10, R21, 0x1, R0, P1 ;  /* 0x00000001150a7824 */ /* 0x002fe200008e0600 */
[----:B------:R-:W-:-:S04]  /*6a5d0*/  IADD3 R20, P1, R156, R5, RZ ;  /* 0x000000059c147210 */ /* 0x000fc80007f3e0ff */
[----:B------:R-:W-:Y:S02]  /*6a5e0*/  IADD3.X R11, R157, R0, RZ, P1, !PT ;  /* 0x000000009d0b7210 */ /* 0x000fe40000ffe4ff */
[----:B------:R-:W-:-:S05]  /*6a5f0*/  IADD3 R21, P1, R22, R5, RZ ;  /* 0x0000000516157210 */ /* 0x000fca0007f3e0ff */
[----:B------:R-:W-:Y:S02]  /*6a600*/  IMAD.X R13, R23, 0x1, R0, P1 ;  /* 0x00000001170d7824 */ /* 0x000fe400008e0600 */
[----:B------:R-:W-:Y:S02]  /*6a610*/  IMAD.MOV.U32 R168, RZ, RZ, R19 ;  /* 0x000000ffffa87224 */ /* 0x000fe400078e0013 */
[----:B------:R-:W-:Y:S01]  /*6a620*/  IMAD.MOV.U32 R169, RZ, RZ, R10 ;  /* 0x000000ffffa97224 */ /* 0x000fe200078e000a */
[----:B------:R-:W-:Y:S01]  /*6a630*/  MOV R172, R20 ;  /* 0x0000001400ac7202 */ /* 0x000fe20000000f00 */
[----:B------:R-:W-:Y:S02]  /*6a640*/  IMAD.MOV.U32 R173, RZ, RZ, R11 ;  /* 0x000000ffffad7224 */ /* 0x000fe400078e000b */
[----:B------:R-:W-:Y:S01]  /*6a650*/  IMAD.MOV.U32 R10, RZ, RZ, R168 ;  /* 0x000000ffff0a7224 */ /* 0x000fe200078e00a8 */
[----:B------:R1:W-:Y:S01]  /*6a660*/  STL.64 [R1+0x660], R168 ;  /* 0x000660a801007387 */ /* 0x0003e20000100a00 */
[----:B------:R-:W-:-:S02]  /*6a670*/  IMAD.MOV.U32 R11, RZ, RZ, R169 ;  /* 0x000000ffff0b7224 */ /* 0x000fc400078e00a9 */
[----:B------:R-:W-:Y:S01]  /*6a680*/  IMAD.MOV.U32 R18, RZ, RZ, R21 ;  /* 0x000000ffff127224 */ /* 0x000fe200078e0015 */
[----:B------:R-:W-:Y:S01]  /*6a690*/  STL.64 [R1+0x678], R174 ;  /* 0x000678ae01007387 */ /* 0x000fe20000100a00 */
[----:B------:R-:W-:-:S03]  /*6a6a0*/  IMAD.MOV.U32 R19, RZ, RZ, R13 ;  /* 0x000000ffff137224 */ /* 0x000fc600078e000d */
[----:B------:R-:W-:Y:S01]  /*6a6b0*/  STL.64 [R1+0x648], R172 ;  /* 0x000648ac01007387 */ /* 0x000fe20000100a00 */
[----:B--2---:R-:W-:-:S05]  /*6a6c0*/  IADD3 R22, P1, R14, R5, RZ ;  /* 0x000000050e167210 */ /* 0x004fca0007f3e0ff */
[----:B------:R-:W-:Y:S01]  /*6a6d0*/  IMAD.X R14, R15, 0x1, R0, P1 ;  /* 0x000000010f0e7824 */ /* 0x000fe200008e0600 */
[----:B------:R-:W-:-:S05]  /*6a6e0*/  IADD3 R23, P1, R152, R5, RZ ;  /* 0x0000000598177210 */ /* 0x000fca0007f3e0ff */
[----:B------:R-:W-:Y:S01]  /*6a6f0*/  IMAD.X R15, R153, 0x1, R0, P1 ;  /* 0x00000001990f7824 */ /* 0x000fe200008e0600 */
[----:B------:R-:W-:Y:S01]  /*6a700*/  IADD3 R152, P1, R16, R5, RZ ;  /* 0x0000000510987210 */ /* 0x000fe20007f3e0ff */
[----:B-1----:R-:W-:Y:S01]  /*6a710*/  IMAD.MOV.U32 R168, RZ, RZ, R22 ;  /* 0x000000ffffa87224 */ /* 0x002fe200078e0016 */
[----:B------:R-:W-:-:S03]  /*6a720*/  MOV R169, R14 ;  /* 0x0000000e00a97202 */ /* 0x000fc60000000f00 */
[----:B------:R-:W-:Y:S01]  /*6a730*/  IMAD.X R16, R17, 0x1, R0, P1 ;  /* 0x0000000111107824 */ /* 0x000fe200008e0600 */
[----:B------:R-:W-:Y:S01]  /*6a740*/  IADD3 R153, P1, R154, R5, RZ ;  /* 0x000000059a997210 */ /* 0x000fe20007f3e0ff */
[----:B------:R1:W-:Y:S01]  /*6a750*/  STL.64 [R1+0x618], R168 ;  /* 0x000618a801007387 */ /* 0x0003e20000100a00 */
[----:B------:R-:W-:-:S03]  /*6a760*/  IMAD.MOV.U32 R22, RZ, RZ, R168 ;  /* 0x000000ffff167224 */ /* 0x000fc600078e00a8 */
[----:B------:R-:W-:Y:S02]  /*6a770*/  IMAD.X R17, R155, 0x1, R0, P1 ;  /* 0x000000019b117824 */ /* 0x000fe400008e0600 */
[----:B------:R-:W-:Y:S02]  /*6a780*/  IMAD.MOV.U32 R14, RZ, RZ, R23 ;  /* 0x000000ffff0e7224 */ /* 0x000fe400078e0017 */
[----:B------:R-:W-:Y:S01]  /*6a790*/  IMAD.MOV.U32 R20, RZ, RZ, R152 ;  /* 0x000000ffff147224 */ /* 0x000fe200078e0098 */
[----:B------:R2:W-:Y:S01]  /*6a7a0*/  STL.64 [R1+0x630], R18 ;  /* 0x0006301201007387 */ /* 0x0005e20000100a00 */
[----:B------:R-:W-:Y:S02]  /*6a7b0*/  IMAD.MOV.U32 R23, RZ, RZ, R169 ;  /* 0x000000ffff177224 */ /* 0x000fe400078e00a9 */
[----:B-1----:R-:W-:Y:S01]  /*6a7c0*/  IMAD.MOV.U32 R168, RZ, RZ, R153 ;  /* 0x000000ffffa87224 */ /* 0x002fe200078e0099 */
[----:B------:R-:W-:Y:S01]  /*6a7d0*/  MOV R169, R17 ;  /* 0x0000001100a97202 */ /* 0x000fe20000000f00 */
[----:B------:R-:W-:-:S02]  /*6a7e0*/  IMAD.MOV.U32 R21, RZ, RZ, R16 ;  /* 0x000000ffff157224 */ /* 0x000fc400078e0010 */
[----:B------:R-:W-:Y:S02]  /*6a7f0*/  IMAD.MOV.U32 R152, RZ, RZ, R174 ;  /* 0x000000ffff987224 */ /* 0x000fe400078e00ae */
[----:B------:R-:W-:Y:S02]  /*6a800*/  IMAD.MOV.U32 R153, RZ, RZ, R175 ;  /* 0x000000ffff997224 */ /* 0x000fe400078e00af */
[----:B------:R-:W3:Y:S01]  /*6a810*/  LDL.LU.64 R174, [R1+0x2690] ;  /* 0x0026900001ae7983 */ /* 0x000ee20000300a00 */
[----:B------:R-:W-:Y:S02]  /*6a820*/  IMAD.MOV.U32 R16, RZ, RZ, R172 ;  /* 0x000000ffff107224 */ /* 0x000fe400078e00ac */
[----:B------:R-:W-:Y:S01]  /*6a830*/  IMAD.MOV.U32 R17, RZ, RZ, R173 ;  /* 0x000000ffff117224 */ /* 0x000fe200078e00ad */
[----:B------:R-:W-:Y:S04]  /*6a840*/  LDGSTS.E [R3+0x23680], desc[UR60][R152.64], P0 ;  /* 0x2368000098037fae */ /* 0x000fe8000812187c */
[----:B------:R-:W4:Y:S04]  /*6a850*/  LDL.LU.64 R172, [R1+0x2688] ;  /* 0x0026880001ac7983 */ /* 0x000f280000300a00 */
[----:B------:R1:W-:Y:S04]  /*6a860*/  STL.64 [R1+0x610], R14 ;  /* 0x0006100e01007387 */ /* 0x0003e80000100a00 */
[----:B------:R1:W-:Y:S04]  /*6a870*/  STL.64 [R1+0x608], R20 ;  /* 0x0006081401007387 */ /* 0x0003e80000100a00 */
[----:B------:R-:W-:Y:S04]  /*6a880*/  STL.64 [R1+0x600], R168 ;  /* 0x000600a801007387 */ /* 0x000fe80000100a00 */
[----:B------:R1:W-:Y:S04]  /*6a890*/  LDGSTS.E [R3+0x23a80], desc[UR60][R10.64], P0 ;  /* 0x23a800000a037fae */ /* 0x0003e8000812187c */
[----:B------:R-:W-:Y:S04]  /*6a8a0*/  LDGSTS.E [R3+0x23e80], desc[UR60][R16.64], P0 ;  /* 0x23e8000010037fae */ /* 0x000fe8000812187c */
[----:B------:R3:W-:Y:S04]  /*6a8b0*/  LDGSTS.E [R3+0x24280], desc[UR60][R18.64], P0 ;  /* 0x2428000012037fae */ /* 0x0007e8000812187c */
[----:B------:R-:W3:Y:S01]  /*6a8c0*/  LDL.LU R10, [R1+0xdcc] ;  /* 0x000dcc00010a7983 */ /* 0x000ee20000300800 */
[----:B------:R-:W-:-:S03]  /*6a8d0*/  IADD3 R154, P1, R250, R5, RZ ;  /* 0x00000005fa9a7210 */ /* 0x000fc60007f3e0ff */
[----:B------:R-:W-:Y:S04]  /*6a8e0*/  LDGSTS.E [R3+0x24680], desc[UR60][R22.64], P0 ;  /* 0x2468000016037fae */ /* 0x000fe8000812187c */
[----:B--2---:R-:W2:Y:S01]  /*6a8f0*/  LDL.LU R18, [R1+0xe0c] ;  /* 0x000e0c0001127983 */ /* 0x004ea20000300800 */
[----:B------:R-:W-:Y:S01]  /*6a900*/  IMAD.X R250, R251, 0x1, R0, P1 ;  /* 0x00000001fbfa7824 */ /* 0x000fe200008e0600 */
[----:B------:R-:W-:Y:S02]  /*6a910*/  IADD3 R155, P1, R248, R5, RZ ;  /* 0x00000005f89b7210 */ /* 0x000fe40007f3e0ff */
[----:B------:R-:W4:Y:S02]  /*6a920*/  LDL.LU R17, [R1+0xe4c] ;  /* 0x000e4c0001117983 */ /* 0x000f240000300800 */
[----:B------:R-:W-:-:S02]  /*6a930*/  IADD3.X R248, R249, R0, RZ, P1, !PT ;  /* 0x00000000f9f87210 */ /* 0x000fc40000ffe4ff */
[-C--:B------:R-:W-:Y:S01]  /*6a940*/  IADD3 R156, P1, R246, R5.reuse, RZ ;  /* 0x00000005f69c7210 */ /* 0x080fe20007f3e0ff */
[----:B------:R-:W4:Y:S04]  /*6a950*/  LDL.LU R16, [R1+0xe50] ;  /* 0x000e500001107983 */ /* 0x000f280000300800 */
[--C-:B------:R-:W-:Y:S01]  /*6a960*/  IMAD.X R246, R247, 0x1, R0.reuse, P1 ;  /* 0x00000001f7f67824 */ /* 0x100fe200008e0600 */
[-C--:B------:R-:W-:Y:S01]  /*6a970*/  IADD3 R157, P1, R244, R5.reuse, RZ ;  /* 0x00000005f49d7210 */ /* 0x080fe20007f3e0ff */
[----:B------:R-:W4:Y:S04]  /*6a980*/  LDL.LU R152, [R1+0xe8c] ;  /* 0x000e8c0001987983 */ /* 0x000f280000300800 */
[--C-:B------:R-:W-:Y:S01]  /*6a990*/  IMAD.X R244, R245, 0x1, R0.reuse, P1 ;  /* 0x00000001f5f47824 */ /* 0x100fe200008e0600 */
[-C--:B------:R-:W-:Y:S01]  /*6a9a0*/  IADD3 R158, P1, R242, R5.reuse, RZ ;  /* 0x00000005f29e7210 */ /* 0x080fe20007f3e0ff */
[----:B------:R-:W4:Y:S04]  /*6a9b0*/  LDL.LU R23, [R1+0xe90] ;  /* 0x000e900001177983 */ /* 0x000f280000300800 */
[--C-:B------:R-:W-:Y:S01]  /*6a9c0*/  IMAD.X R242, R243, 0x1, R0.reuse, P1 ;  /* 0x00000001f3f27824 */ /* 0x100fe200008e0600 */
[-C--:B------:R-:W-:Y:S01]  /*6a9d0*/  IADD3 R159, P1, R240, R5.reuse, RZ ;  /* 0x00000005f09f7210 */ /* 0x080fe20007f3e0ff */
[----:B------:R-:W-:Y:S04]  /*6a9e0*/  LDGSTS.E [R3+0x24a80], desc[UR60][R14.64], P0 ;  /* 0x24a800000e037fae */ /* 0x000fe8000812187c */
[----:B------:R-:W-:Y:S01]  /*6a9f0*/  IMAD.X R240, R241, 0x1, R0, P1 ;  /* 0x00000001f1f07824 */ /* 0x000fe200008e0600 */
[-C--:B------:R-:W-:Y:S01]  /*6aa00*/  IADD3 R160, P1, R238, R5.reuse, RZ ;  /* 0x00000005eea07210 */ /* 0x080fe20007f3e0ff */
[----:B------:R-:W-:Y:S01]  /*6aa10*/  IMAD.MOV.U32 R251, RZ, RZ, R250 ;  /* 0x000000fffffb7224 */ /* 0x000fe200078e00fa */
[----:B------:R-:W-:Y:S01]  /*6aa20*/  MOV R249, R248 ;  /* 0x000000f800f97202 */ /* 0x000fe20000000f00 */
[----:B------:R-:W-:Y:S01]  /*6aa30*/  IMAD.MOV.U32 R247, RZ, RZ, R246 ;  /* 0x000000fffff77224 */ /* 0x000fe200078e00f6 */
[----:B------:R-:W-:Y:S01]  /*6aa40*/  LDGSTS.E [R3+0x24e80], desc[UR60][R20.64], P0 ;  /* 0x24e8000014037fae */ /* 0x000fe2000812187c */
[----:B------:R-:W-:Y:S01]  /*6aa50*/  IMAD.X R238, R239, 0x1, R0, P1 ;  /* 0x00000001efee7824 */ /* 0x000fe200008e0600 */
[----:B------:R-:W-:-:S02]  /*6aa60*/  IADD3 R161, P1, R236, R5, RZ ;  /* 0x00000005eca17210 */ /* 0x000fc40007f3e0ff */
[----:B-1----:R-:W4:Y:S03]  /*6aa70*/  LDL.LU R15, [R1+0xecc] ;  /* 0x000ecc00010f7983 */ /* 0x002f260000300800 */
[----:B------:R-:W-:Y:S01]  /*6aa80*/  IMAD.X R236, R237, 0x1, R0, P1 ;  /* 0x00000001edec7824 */ /* 0x000fe200008e0600 */
[----:B------:R-:W4:Y:S01]  /*6aa90*/  LDL.LU R14, [R1+0xed0] ;  /* 0x000ed000010e7983 */ /* 0x000f220000300800 */
[----:B------:R-:W-:-:S03]  /*6aaa0*/  IADD3 R162, P1, R234, R5, RZ ;  /* 0x00000005eaa27210 */ /* 0x000fc60007f3e0ff */
[----:B------:R-:W4:Y:S01]  /*6aab0*/  LDL.LU R22, [R1+0xf0c] ;  /* 0x000f0c0001167983 */ /* 0x000f220000300800 */
[----:B------:R-:W-:-:S03]  /*6aac0*/  IADD3.X R234, R235, R0, RZ, P1, !PT ;  /* 0x00000000ebea7210 */ /* 0x000fc60000ffe4ff */
[----:B------:R-:W4:Y:S01]  /*6aad0*/  LDL.LU R13, [R1+0xf10] ;  /* 0x000f1000010d7983 */ /* 0x000f220000300800 */
[-C--:B------:R-:W-:Y:S01]  /*6aae0*/  IADD3 R163, P1, R232, R5.reuse, RZ ;  /* 0x00000005e8a37210 */ /* 0x080fe20007f3e0ff */
[----:B------:R-:W-:Y:S02]  /*6aaf0*/  IMAD.MOV.U32 R250, RZ, RZ, R154 ;  /* 0x000000fffffa7224 */ /* 0x000fe400078e009a */
[----:B------:R-:W-:Y:S01]  /*6ab00*/  IMAD.MOV.U32 R248, RZ, RZ, R155 ;  /* 0x000000fffff87224 */ /* 0x000fe200078e009b */
[----:B------:R-:W-:Y:S01]  /*6ab10*/  LDGSTS.E [R3+0x25280], desc[UR60][R168.64], P0 ;  /* 0x25280000a8037fae */ /* 0x000fe2000812187c */
[----:B------:R-:W-:Y:S01]  /*6ab20*/  IMAD.X R232, R233, 0x1, R0, P1 ;  /* 0x00000001e9e87824 */ /* 0x000fe200008e0600 */
[-C--:B------:R-:W-:Y:S01]  /*6ab30*/  IADD3 R164, P1, R230, R5.reuse, RZ ;  /* 0x00000005e6a47210 */ /* 0x080fe20007f3e0ff */
[----:B------:R-:W-:Y:S01]  /*6ab40*/  IMAD.MOV.U32 R246, RZ, RZ, R156 ;  /* 0x000000fffff67224 */ /* 0x000fe200078e009c */
[-C--:B------:R-:W-:Y:S01]  /*6ab50*/  IADD3 R165, P2, R165, R5.reuse, RZ ;  /* 0x00000005a5a57210 */ /* 0x080fe20007f5e0ff */
[----:B------:R-:W-:Y:S01]  /*6ab60*/  IMAD.MOV.U32 R245, RZ, RZ, R244 ;  /* 0x000000fffff57224 */ /* 0x000fe200078e00f4 */
[----:B------:R-:W-:Y:S01]  /*6ab70*/  LDGSTS.E [R3+0x25680], desc[UR60][R250.64], P0 ;  /* 0x25680000fa037fae */ /* 0x000fe2000812187c */
[----:B------:R-:W-:Y:S01]  /*6ab80*/  IMAD.X R230, R231, 0x1, R0, P1 ;  /* 0x00000001e7e67824 */ /* 0x000fe200008e0600 */
[----:B------:R-:W-:Y:S01]  /*6ab90*/  IADD3 R166, P1, R166, R5, RZ ;  /* 0x00000005a6a67210 */ /* 0x000fe20007f3e0ff */
[----:B------:R-:W-:Y:S01]  /*6aba0*/  IMAD.MOV.U32 R244, RZ, RZ, R157 ;  /* 0x000000fffff47224 */ /* 0x000fe200078e009d */
[----:B------:R-:W-:Y:S01]  /*6abb0*/  LDGSTS.E [R3+0x25a80], desc[UR60][R248.64], P0 ;  /* 0x25a80000f8037fae */ /* 0x000fe2000812187c */
[----:B------:R-:W-:Y:S01]  /*6abc0*/  IMAD.MOV.U32 R243, RZ, RZ, R242 ;  /* 0x000000fffff37224 */ /* 0x000fe200078e00f2 */
[----:B------:R-:W-:Y:S01]  /*6abd0*/  MOV R242, R158 ;  /* 0x0000009e00f27202 */ /* 0x000fe20000000f00 */
[----:B------:R-:W-:-:S02]  /*6abe0*/  IMAD.MOV.U32 R241, RZ, RZ, R240 ;  /* 0x000000fffff17224 */ /* 0x000fc400078e00f0 */
[----:B------:R-:W-:Y:S01]  /*6abf0*/  IMAD.MOV.U32 R239, RZ, RZ, R238 ;  /* 0x000000ffffef7224 */ /* 0x000fe200078e00ee */
[----:B------:R-:W-:Y:S01]  /*6ac00*/  MOV R235, R234 ;  /* 0x000000ea00eb7202 */ /* 0x000fe20000000f00 */
[----:B------:R-:W-:Y:S01]  /*6ac10*/  IMAD.MOV.U32 R240, RZ, RZ, R159 ;  /* 0x000000fffff07224 */ /* 0x000fe200078e009f */
[----:B------:R-:W-:Y:S01]  /*6ac20*/  LDGSTS.E [R3+0x25e80], desc[UR60][R246.64], P0 ;  /* 0x25e80000f6037fae */ /* 0x000fe2000812187c */
[----:B------:R-:W-:Y:S01]  /*6ac30*/  IMAD.MOV.U32 R238, RZ, RZ, R160 ;  /* 0x000000ffffee7224 */ /* 0x000fe200078e00a0 */
[----:B------:R-:W-:Y:S01]  /*6ac40*/  LOP3.LUT R4, R7, 0x60, RZ, 0x3c, !PT ;  /* 0x0000006007047812 */ /* 0x000fe200078e3cff */
[----:B------:R-:W-:Y:S01]  /*6ac50*/  IMAD.MOV.U32 R237, RZ, RZ, R236 ;  /* 0x000000ffffed7224 */ /* 0x000fe200078e00ec */
[----:B------:R-:W-:Y:S01]  /*6ac60*/  LDGSTS.E [R3+0x26280], desc[UR60][R244.64], P0 ;  /* 0x26280000f4037fae */ /* 0x000fe2000812187c */
[----:B------:R-:W-:Y:S02]  /*6ac70*/  IMAD.MOV.U32 R236, RZ, RZ, R161 ;  /* 0x000000ffffec7224 */ /* 0x000fe400078e00a1 */
[----:B------:R-:W-:Y:S01]  /*6ac80*/  IMAD.MOV.U32 R234, RZ, RZ, R162 ;  /* 0x000000ffffea7224 */ /* 0x000fe200078e00a2 */
[----:B------:R-:W-:Y:S01]  /*6ac90*/  STL [R1+0xdd0], R166 ;  /* 0x000dd0a601007387 */ /* 0x000fe20000100800 */
[----:B------:R-:W-:-:S02]  /*6aca0*/  IMAD.MOV.U32 R233, RZ, RZ, R232 ;  /* 0x000000ffffe97224 */ /* 0x000fc400078e00e8 */
[----:B------:R-:W-:Y:S01]  /*6acb0*/  IMAD.MOV.U32 R232, RZ, RZ, R163 ;  /* 0x000000ffffe87224 */ /* 0x000fe200078e00a3 */
[----:B------:R-:W-:Y:S01]  /*6acc0*/  LDGSTS.E [R3+0x26680], desc[UR60][R242.64], P0 ;  /* 0x26680000f2037fae */ /* 0x000fe2000812187c */
[----:B------:R-:W-:Y:S01]  /*6acd0*/  IMAD.MOV.U32 R231, RZ, RZ, R230 ;  /* 0x000000ffffe77224 */ /* 0x000fe200078e00e6 */
[----:B------:R-:W-:Y:S01]  /*6ace0*/  IADD3 R4, R4, R12, RZ ;  /* 0x0000000c04047210 */ /* 0x000fe20007ffe0ff */
[----:B------:R-:W-:Y:S01]  /*6acf0*/  IMAD.MOV.U32 R230, RZ, RZ, R164 ;  /* 0x000000ffffe67224 */ /* 0x000fe200078e00a4 */
[----:B------:R-:W-:Y:S04]  /*6ad00*/  STL [R1+0xe10], R165 ;  /* 0x000e10a501007387 */ /* 0x000fe80000100800 */
[----:B------:R-:W-:Y:S04]  /*6ad10*/  LDGSTS.E [R3+0x26a80], desc[UR60][R240.64], P0 ;  /* 0x26a80000f0037fae */ /* 0x000fe8000812187c */
[----:B------:R-:W-:Y:S04]  /*6ad20*/  LDGSTS.E [R3+0x26e80], desc[UR60][R238.64], P0 ;  /* 0x26e80000ee037fae */ /* 0x000fe8000812187c */
[----:B------:R-:W-:Y:S04]  /*6ad30*/  LDGSTS.E [R3+0x27280], desc[UR60][R236.64], P0 ;  /* 0x27280000ec037fae */ /* 0x000fe8000812187c */
[----:B------:R-:W-:Y:S04]  /*6ad40*/  LDGSTS.E [R3+0x27680], desc[UR60][R234.64], P0 ;  /* 0x27680000ea037fae */ /* 0x000fe8000812187c */
[----:B------:R-:W-:Y:S04]  /*6ad50*/  LDGSTS.E [R3+0x27a80], desc[UR60][R232.64], P0 ;  /* 0x27a80000e8037fae */ /* 0x000fe8000812187c */
[----:B------:R-:W-:Y:S01]  /*6ad60*/  LDGSTS.E [R3+0x27e80], desc[UR60][R230.64], P0 ;  /* 0x27e80000e6037fae */ /* 0x000fe2000812187c */
[----:B---3--:R-:W-:-:S04]  /*6ad70*/  IMAD.X R10, R10, 0x1, R0, P1 ;  /* 0x000000010a0a7824 */ /* 0x008fc800008e0600 */
[----:B------:R-:W-:Y:S01]  /*6ad80*/  IMAD.MOV.U32 R11, RZ, RZ, R10 ;  /* 0x000000ffff0b7224 */ /* 0x000fe200078e000a */
[----:B------:R1:W-:Y:S01]  /*6ad90*/  STL [R1+0xdcc], R10 ;  /* 0x000dcc0a01007387 */ /* 0x0003e20000100800 */
[----:B--2---:R-:W-:-:S03]  /*6ada0*/  IMAD.X R18, R18, 0x1, R0, P2 ;  /* 0x0000000112127824 */ /* 0x004fc600010e0600 */
[----:B------:R-:W2:Y:S04]  /*6adb0*/  LDL.LU R21, [R1+0xf4c] ;  /* 0x000f4c0001157983 */ /* 0x000ea80000300800 */
[----:B------:R-:W3:Y:S01]  /*6adc0*/  LDL.LU R20, [R1+0xf50] ;  /* 0x000f500001147983 */ /* 0x000ee20000300800 */
[----:B-1----:R-:W-:-:S03]  /*6add0*/  IMAD.MOV.U32 R10, RZ, RZ, R166 ;  /* 0x000000ffff0a7224 */ /* 0x002fc600078e00a6 */
[----:B------:R1:W-:Y:S04]  /*6ade0*/  STL [R1+0xe0c], R18 ;  /* 0x000e0c1201007387 */ /* 0x0003e80000100800 */
[----:B------:R1:W-:Y:S04]  /*6adf0*/  LDGSTS.E [R4+0x300], desc[UR60][R10.64], P0 ;  /* 0x003000000a047fae */ /* 0x0003e8000812187c */
[----:B------:R-:W2:Y:S01]  /*6ae00*/  LDL.LU R19, [R1+0xf8c] ;  /* 0x000f8c0001137983 */ /* 0x000ea20000300800 */
[----:B-1----:R-:W-:-:S03]  /*6ae10*/  IMAD.MOV.U32 R11, RZ, RZ, R18 ;  /* 0x000000ffff0b7224 */ /* 0x002fc600078e0012 */
[----:B------:R-:W2:Y:S01]  /*6ae20*/  LDL.LU R18, [R1+0xf90] ;  /* 0x000f900001127983 */ /* 0x000ea20000300800 */
[-C--:B----4-:R-:W-:Y:S01]  /*6ae30*/  IADD3 R16, P1, R16, R5.reuse, RZ ;  /* 0x0000000510107210 */ /* 0x090fe20007f3e0ff */
[----:B------:R-:W-:Y:S01]  /*6ae40*/  IMAD.MOV.U32 R10, RZ, RZ, R165 ;  /* 0x000000ffff0a7224 */ /* 0x000fe200078e00a5 */
[----:B------:R-:W-:-:S03]  /*6ae50*/  IADD3 R23, P2, R23, R5, RZ ;  /* 0x0000000517177210 */ /* 0x000fc60007f5e0ff */
[----:B------:R-:W-:Y:S01]  /*6ae60*/  IMAD.X R17, R17, 0x1, R0, P1 ;  /* 0x0000000111117824 */ /* 0x000fe200008e0600 */
[----:B------:R1:W-:Y:S01]  /*6ae70*/  LDGSTS.E [R4+0x700], desc[UR60][R10.64], P0 ;  /* 0x007000000a047fae */ /* 0x0003e2000812187c */
[----:B------:R-:W-:-:S03]  /*6ae80*/  IADD3.X R152, R152, R0, RZ, P2, !PT ;  /* 0x0000000098987210 */ /* 0x000fc600017fe4ff */
[----:B------:R-:W-:Y:S01]  /*6ae90*/  STL [R1+0xe50], R16 ;  /* 0x000e501001007387 */ /* 0x000fe20000100800 */
[-C--:B------:R-:W-:Y:S01]  /*6aea0*/  IADD3 R14, P1, R14, R5.reuse, RZ ;  /* 0x000000050e0e7210 */ /* 0x080fe20007f3e0ff */
[----:B-1----:R-:W-:Y:S02]  /*6aeb0*/  IMAD.MOV.U32 R10, RZ, RZ, R16 ;  /* 0x000000ffff0a7224 */ /* 0x002fe400078e0010 */
[----:B------:R-:W-:Y:S01]  /*6aec0*/  IMAD.MOV.U32 R11, RZ, RZ, R17 ;  /* 0x000000ffff0b7224 */ /* 0x000fe200078e0011 */
[----:B------:R1:W-:Y:S01]  /*6aed0*/  STL [R1+0xe4c], R17 ;  /* 0x000e4c1101007387 */ /* 0x0003e20000100800 */
[--C-:B------:R-:W-:Y:S01]  /*6aee0*/  IMAD.X R15, R15, 0x1, R0.reuse, P1 ;  /* 0x000000010f0f7824 */ /* 0x100fe200008e0600 */
[----:B------:R-:W-:Y:S02]  /*6aef0*/  IADD3 R13, P2, R13, R5, RZ ;  /* 0x000000050d0d7210 */ /* 0x000fe40007f5e0ff */
[----:B------:R4:W-:Y:S04]  /*6af00*/  LDGSTS.E [R4+0xb00], desc[UR60][R10.64], P0 ;  /* 0x00b000000a047fae */ /* 0x0009e8000812187c */
[----:B------:R-:W-:Y:S01]  /*6af10*/  STL [R1+0xe90], R23 ;  /* 0x000e901701007387 */ /* 0x000fe20000100800 */
[----:B------:R-:W-:-:S03]  /*6af20*/  IMAD.X R22, R22, 0x1, R0, P2 ;  /* 0x0000000116167824 */ /* 0x000fc600010e0600 */
[----:B-1----:R-:W2:Y:S01]  /*6af30*/  LDL.LU R17, [R1+0xfcc] ;  /* 0x000fcc0001117983 */ /* 0x002ea20000300800 */
[----:B----4-:R-:W-:Y:S02]  /*6af40*/  IMAD.MOV.U32 R10, RZ, RZ, R23 ;  /* 0x000000ffff0a7224 */ /* 0x010fe400078e0017 */
[----:B------:R-:W-:Y:S01]  /*6af50*/  IMAD.MOV.U32 R11, RZ, RZ, R152 ;  /* 0x000000ffff0b7224 */ /* 0x000fe200078e0098 */
[----:B------:R-:W-:Y:S04]  /*6af60*/  STL [R1+0xe8c], R152 ;  /* 0x000e8c9801007387 */ /* 0x000fe80000100800 */
[----:B------:R-:W4:Y:S04]  /*6af70*/  LDL.LU R16, [R1+0xfd0] ;  /* 0x000fd00001107983 */ /* 0x000f280000300800 */
[----:B------:R-:W-:Y:S04]  /*6af80*/  STL [R1+0xed0], R14 ;  /* 0x000ed00e01007387 */ /* 0x000fe80000100800 */
[----:B------:R1:W-:Y:S04]  /*6af90*/  LDGSTS.E [R4+0xf00], desc[UR60][R10.64], P0 ;  /* 0x00f000000a047fae */ /* 0x0003e8000812187c */
[----:B------:R1:W-:Y:S04]  /*6afa0*/  STL [R1+0xecc], R15 ;  /* 0x000ecc0f01007387 */ /* 0x0003e80000100800 */
[----:B------:R1:W-:Y:S02]  /*6afb0*/  STL [R1+0xf10], R13 ;  /* 0x000f100d01007387 */ /* 0x0003e40000100800 */
[----:B-1----:R-:W-:Y:S01]  /*6afc0*/  IMAD.MOV.U32 R11, RZ, RZ, R15 ;  /* 0x000000ffff0b7224 */ /* 0x002fe200078e000f */
[----:B------:R-:W-:Y:S01]  /*6afd0*/  MOV R10, R14 ;  /* 0x0000000e000a7202 */ /* 0x000fe20000000f00 */
[----:B------:R-:W4:Y:S04]  /*6afe0*/  LDL.LU R15, [R1+0x100c] ;  /* 0x00100c00010f7983 */ /* 0x000f280000300800 */
[----:B------:R-:W-:Y:S04]  /*6aff0*/  STL [R1+0xf0c], R22 ;  /* 0x000f0c1601007387 */ /* 0x000fe80000100800 */
[----:B------:R-:W4:Y:S04]  /*6b000*/  LDL.LU R14, [R1+0x1010] ;  /* 0x00101000010e7983 */ /* 0x000f280000300800 */
[----:B------:R1:W-:Y:S02]  /*6b010*/  LDGSTS.E [R4+0x1300], desc[UR60][R10.64], P0 ;  /* 0x013000000a047fae */ /* 0x0003e4000812187c */
[----:B-1----:R-:W-:-:S02]  /*6b020*/  IMAD.MOV.U32 R10, RZ, RZ, R13 ;  /* 0x000000ffff0a7224 */ /* 0x002fc400078e000d */
[----:B------:R-:W-:Y:S01]  /*6b030*/  IMAD.MOV.U32 R11, RZ, RZ, R22 ;  /* 0x000000ffff0b7224 */ /* 0x000fe200078e0016 */
[----:B------:R-:W4:Y:S04]  /*6b040*/  LDL.LU R13, [R1+0x104c] ;  /* 0x00104c00010d7983 */ /* 0x000f280000300800 */
[----:B------:R-:W4:Y:S04]  /*6b050*/  LDL.LU R3, [R1+0x1050] ;  /* 0x0010500001037983 */ /* 0x000f280000300800 */
[----:B------:R1:W-:Y:S01]  /*6b060*/  LDGSTS.E [R4+0x1700], desc[UR60][R10.64], P0 ;  /* 0x017000000a047fae */ /* 0x0003e2000812187c */
[----:B---3--:R-:W-:-:S05]  /*6b070*/  IADD3 R20, P1, R20, R5, RZ ;  /* 0x0000000514147210 */ /* 0x008fca0007f3e0ff */
[----:B--2---:R-:W-:Y:S01]  /*6b080*/  IMAD.X R21, R21, 0x1, R0, P1 ;  /* 0x0000000115157824 */ /* 0x004fe200008e0600 */
[----:B------:R-:W-:Y:S01]  /*6b090*/  STL [R1+0xf50], R20 ;  /* 0x000f501401007387 */ /* 0x000fe20000100800 */
[----:B-1----:R-:W-:-:S03]  /*6b0a0*/  IMAD.MOV.U32 R10, RZ, RZ, R20 ;  /* 0x000000ffff0a7224 */ /* 0x002fc600078e0014 */
[----:B------:R1:W-:Y:S01]  /*6b0b0*/  STL [R1+0xf4c], R21 ;  /* 0x000f4c1501007387 */ /* 0x0003e20000100800 */
[----:B------:R-:W-:-:S05]  /*6b0c0*/  MOV R11, R21 ;  /* 0x00000015000b7202 */ /* 0x000fca0000000f00 */
[----:B------:R2:W-:Y:S01]  /*6b0d0*/  LDGSTS.E [R4+0x1b00], desc[UR60][R10.64], P0 ;  /* 0x01b000000a047fae */ /* 0x0005e2000812187c */
[----:B------:R-:W-:-:S05]  /*6b0e0*/  IADD3 R18, P2, R18, R5, RZ ;  /* 0x0000000512127210 */ /* 0x000fca0007f5e0ff */
[----:B------:R-:W-:Y:S01]  /*6b0f0*/  IMAD.X R19, R19, 0x1, R0, P2 ;  /* 0x0000000113137824 */ /* 0x000fe200010e0600 */
[----:B------:R-:W-:Y:S04]  /*6b100*/  STL [R1+0xf90], R18 ;  /* 0x000f901201007387 */ /* 0x000fe80000100800 */
[----:B-1----:R-:W3:Y:S04]  /*6b110*/  LDL.LU R21, [R1+0x108c] ;  /* 0x00108c0001157983 */ /* 0x002ee80000300800 */
[----:B------:R1:W-:Y:S04]  /*6b120*/  STL [R1+0xf8c], R19 ;  /* 0x000f8c1301007387 */ /* 0x0003e80000100800 */
[----:B------:R-:W3:Y:S01]  /*6b130*/  LDL.LU R20, [R1+0x1090] ;  /* 0x0010900001147983 */ /* 0x000ee20000300800 */
[----:B--2---:R-:W-:-:S02]  /*6b140*/  IMAD.MOV.U32 R11, RZ, RZ, R19 ;  /* 0x000000ffff0b7224 */ /* 0x004fc400078e0013 */
[----:B------:R-:W-:Y:S01]  /*6b150*/  IMAD.MOV.U32 R10, RZ, RZ, R18 ;  /* 0x000000ffff0a7224 */ /* 0x000fe200078e0012 */
[----:B-1----:R-:W2:Y:S04]  /*6b160*/  LDL.LU R19, [R1+0x10cc] ;  /* 0x0010cc0001137983 */ /* 0x002ea80000300800 */
[----:B------:R-:W2:Y:S04]  /*6b170*/  LDL.LU R18, [R1+0x10d0] ;  /* 0x0010d00001127983 */ /* 0x000ea80000300800 */
[----:B------:R1:W-:Y:S01]  /*6b180*/  LDGSTS.E [R4+0x1f00], desc[UR60][R10.64], P0 ;  /* 0x01f000000a047fae */ /* 0x0003e2000812187c */
[----:B----4-:R-:W-:-:S05]  /*6b190*/  IADD3 R16, P1, R16, R5, RZ ;  /* 0x0000000510107210 */ /* 0x010fca0007f3e0ff */
[----:B------:R-:W-:Y:S01]  /*6b1a0*/  IMAD.X R17, R17, 0x1, R0, P1 ;  /* 0x0000000111117824 */ /* 0x000fe200008e0600 */
[----:B------:R-:W-:Y:S01]  /*6b1b0*/  STL [R1+0xfd0], R16 ;  /* 0x000fd01001007387 */ /* 0x000fe20000100800 */
[----:B-1----:R-:W-:-:S03]  /*6b1c0*/  IMAD.MOV.U32 R10, RZ, RZ, R16 ;  /* 0x000000ffff0a7224 */ /* 0x002fc600078e0010 */
[----:B------:R1:W-:Y:S01]  /*6b1d0*/  STL [R1+0xfcc], R17 ;  /* 0x000fcc1101007387 */ /* 0x0003e20000100800 */
[----:B------:R-:W-:-:S05]  /*6b1e0*/  IMAD.MOV.U32 R11, RZ, RZ, R17 ;  /* 0x000000ffff0b7224 */ /* 0x000fca00078e0011 */
[----:B------:R4:W-:Y:S01]  /*6b1f0*/  LDGSTS.E [R4+0x2300], desc[UR60][R10.64], P0 ;  /* 0x023000000a047fae */ /* 0x0009e2000812187c */
[----:B------:R-:W-:-:S05]  /*6b200*/  IADD3 R14, P2, R14, R5, RZ ;  /* 0x000000050e0e7210 */ /* 0x000fca0007f5e0ff */
[----:B------:R-:W-:Y:S01]  /*6b210*/  IMAD.X R15, R15, 0x1, R0, P2 ;  /* 0x000000010f0f7824 */ /* 0x000fe200010e0600 */
[----:B------:R-:W-:Y:S04]  /*6b220*/  STL [R1+0x1010], R14 ;  /* 0x0010100e01007387 */ /* 0x000fe80000100800 */
[----:B------:R-:W2:Y:S04]  /*6b230*/  LDL.LU R23, [R1+0x110c] ;  /* 0x00110c0001177983 */ /* 0x000ea80000300800 */
[----:B------:R1:W-:Y:S04]  /*6b240*/  STL [R1+0x100c], R15 ;  /* 0x00100c0f01007387 */ /* 0x0003e80000100800 */
[----:B------:R-:W2:Y:S01]  /*6b250*/  LDL.LU R22, [R1+0x1110] ;  /* 0x0011100001167983 */ /* 0x000ea20000300800 */
[----:B----4-:R-:W-:Y:S01]  /*6b260*/  IMAD.MOV.U32 R11, RZ, RZ, R15 ;  /* 0x000000ffff0b7224 */ /* 0x010fe200078e000f */
[----:B------:R-:W-:-:S02]  /*6b270*/  MOV R10, R14 ;  /* 0x0000000e000a7202 */ /* 0x000fc40000000f00 */
[----:B-1----:R-:W4:Y:S04]  /*6b280*/  LDL.LU R17, [R1+0x114c] ;  /* 0x00114c0001117983 */ /* 0x002f280000300800 */
[----:B------:R-:W4:Y:S04]  /*6b290*/  LDL.LU R16, [R1+0x1150] ;  /* 0x0011500001107983 */ /* 0x000f280000300800 */
[----:B------:R-:W4:Y:S04]  /*6b2a0*/  LDL.LU R15, [R1+0x118c] ;  /* 0x00118c00010f7983 */ /* 0x000f280000300800 */
[----:B------:R-:W4:Y:S01]  /*6b2b0*/  LDL.LU R14, [R1+0x1190] ;  /* 0x00119000010e7983 */ /* 0x000f220000300800 */
[----:B------:R-:W-:-:S03]  /*6b2c0*/  IADD3 R3, P1, R3, R5, RZ ;  /* 0x0000000503037210 */ /* 0x000fc60007f3e0ff */
[----:B------:R1:W-:Y:S02]  /*6b2d0*/  LDGSTS.E [R4+0x2700], desc[UR60][R10.64], P0 ;  /* 0x027000000a047fae */ /* 0x0003e4000812187c */
[----:B------:R-:W-:Y:S02]  /*6b2e0*/  IMAD.X R13, R13, 0x1, R0, P1 ;  /* 0x000000010d0d7824 */ /* 0x000fe400008e0600 */
[----:B------:R-:W-:Y:S04]  /*6b2f0*/  STL [R1+0x1050], R3 ;  /* 0x0010500301007387 */ /* 0x000fe80000100800 */
[----:B------:R3:W-:Y:S01]  /*6b300*/  STL [R1+0x104c], R13 ;  /* 0x00104c0d01007387 */ /* 0x0007e20000100800 */
[----:B-1----:R-:W-:Y:S02]  /*6b310*/  IMAD.MOV.U32 R10, RZ, RZ, R3 ;  /* 0x000000ffff0a7224 */ /* 0x002fe400078e0003 */
[----:B------:R-:W-:-:S05]  /*6b320*/  IMAD.MOV.U32 R11, RZ, RZ, R13 ;  /* 0x000000ffff0b7224 */ /* 0x000fca00078e000d */
[----:B------:R1:W-:Y:S01]  /*6b330*/  LDGSTS.E [R4+0x2b00], desc[UR60][R10.64], P0 ;  /* 0x02b000000a047fae */ /* 0x0003e2000812187c */
[----:B---3--:R-:W-:-:S05]  /*6b340*/  IADD3 R20, P2, R20, R5, RZ ;  /* 0x0000000514147210 */ /* 0x008fca0007f5e0ff */
[----:B------:R-:W-:Y:S01]  /*6b350*/  IMAD.X R21, R21, 0x1, R0, P2 ;  /* 0x0000000115157824 */ /* 0x000fe200010e0600 */
[----:B------:R-:W-:Y:S04]  /*6b360*/  STL [R1+0x1090], R20 ;  /* 0x0010901401007387 */ /* 0x000fe80000100800 */
[----:B------:R-:W3:Y:S01]  /*6b370*/  LDL.LU R13, [R1+0x11cc] ;  /* 0x0011cc00010d7983 */ /* 0x000ee20000300800 */
[----:B-1----:R-:W-:-:S03]  /*6b380*/  MOV R11, R21 ;  /* 0x00000015000b7202 */ /* 0x002fc60000000f00 */
[----:B------:R1:W-:Y:S01]  /*6b390*/  STL [R1+0x108c], R21 ;  /* 0x00108c1501007387 */ /* 0x0003e20000100800 */
[----:B------:R-:W-:-:S03]  /*6b3a0*/  IMAD.MOV.U32 R10, RZ, RZ, R20 ;  /* 0x000000ffff0a7224 */ /* 0x000fc600078e0014 */
[----:B------:R-:W3:Y:S01]  /*6b3b0*/  LDL.LU R3, [R1+0x11d0] ;  /* 0x0011d00001037983 */ /* 0x000ee20000300800 */
[----:B--2---:R-:W-:-:S03]  /*6b3c0*/  IADD3 R18, P1, R18, R5, RZ ;  /* 0x0000000512127210 */ /* 0x004fc60007f3e0ff */
[----:B------:R2:W-:Y:S04]  /*6b3d0*/  LDGSTS.E [R4+0x2f00], desc[UR60][R10.64], P0 ;  /* 0x02f000000a047fae */ /* 0x0005e8000812187c */
[----:B-1----:R-:W3:Y:S04]  /*6b3e0*/  LDL.LU R21, [R1+0x120c] ;  /* 0x00120c0001157983 */ /* 0x002ee80000300800 */
[----:B------:R-:W3:Y:S01]  /*6b3f0*/  LDL.LU R20, [R1+0x1210] ;  /* 0x0012100001147983 */ /* 0x000ee20000300800 */
[----:B------:R-:W-:Y:S02]  /*6b400*/  IMAD.X R19, R19, 0x1, R0, P1 ;  /* 0x0000000113137824 */ /* 0x000fe400008e0600 */
[----:B--2---:R-:W-:-:S02]  /*6b410*/  IMAD.MOV.U32 R10, RZ, RZ, R18 ;  /* 0x000000ffff0a7224 */ /* 0x004fc400078e0012 */
[----:B------:R-:W-:Y:S01]  /*6b420*/  IMAD.MOV.U32 R11, RZ, RZ, R19 ;  /* 0x000000ffff0b7224 */ /* 0x000fe200078e0013 */
[----:B------:R-:W-:Y:S04]  /*6b430*/  STL [R1+0x10d0], R18 ;  /* 0x0010d01201007387 */ /* 0x000fe80000100800 */
[----:B------:R1:W-:Y:S04]  /*6b440*/  STL [R1+0x10cc], R19 ;  /* 0x0010cc1301007387 */ /* 0x0003e80000100800 */
[----:B------:R2:W-:Y:S01]  /*6b450*/  LDGSTS.E [R4+0x3300], desc[UR60][R10.64], P0 ;  /* 0x033000000a047fae */ /* 0x0005e2000812187c */
[----:B------:R-:W-:-:S05]  /*6b460*/  IADD3 R22, P2, R22, R5, RZ ;  /* 0x0000000516167210 */ /* 0x000fca0007f5e0ff */
[----:B------:R-:W-:Y:S01]  /*6b470*/  IMAD.X R23, R23, 0x1, R0, P2 ;  /* 0x0000000117177824 */ /* 0x000fe200010e0600 */
[-C--:B----4-:R-:W-:Y:S01]  /*6b480*/  IADD3 R16, P1, R16, R5.reuse, RZ ;  /* 0x0000000510107210 */ /* 0x090fe20007f3e0ff */
[----:B------:R-:W-:Y:S01]  /*6b490*/  STL [R1+0x1110], R22 ;  /* 0x0011101601007387 */ /* 0x000fe20000100800 */
[----:B--2---:R-:W-:Y:S02]  /*6b4a0*/  IMAD.MOV.U32 R10, RZ, RZ, R22 ;  /* 0x000000ffff0a7224 */ /* 0x004fe400078e0016 */
[----:B------:R-:W-:Y:S01]  /*6b4b0*/  IMAD.MOV.U32 R11, RZ, RZ, R23 ;  /* 0x000000ffff0b7224 */ /* 0x000fe200078e0017 */
[----:B------:R-:W-:Y:S01]  /*6b4c0*/  IADD3.X R17, R17, R0, RZ, P1, !PT ;  /* 0x0000000011117210 */ /* 0x000fe20000ffe4ff */
[----:B-1----:R-:W2:Y:S01]  /*6b4d0*/  LDL.LU R19, [R1+0x124c] ;  /* 0x00124c0001137983 */ /* 0x002ea20000300800 */
[----:B------:R-:W-:-:S03]  /*6b4e0*/  IADD3 R14, P2, R14, R5, RZ ;  /* 0x000000050e0e7210 */ /* 0x000fc60007f5e0ff */
[----:B------:R-:W-:Y:S02]  /*6b4f0*/  STL [R1+0x110c], R23 ;  /* 0x00110c1701007387 */ /* 0x000fe40000100800 */
[----:B------:R-:W-:Y:S02]  /*6b500*/  IMAD.X R15, R15, 0x1, R0, P2 ;  /* 0x000000010f0f7824 */ /* 0x000fe400010e0600 */
[----:B------:R-:W4:Y:S04]  /*6b510*/  LDL.LU R18, [R1+0x1250] ;  /* 0x0012500001127983 */ /* 0x000f280000300800 */
[----:B------:R-:W-:Y:S04]  /*6b520*/  STL [R1+0x1150], R16 ;  /* 0x0011501001007387 */ /* 0x000fe80000100800 */
        /* <DEDUP_REMOVED lines=14> */
[----:B---3--:R-:W-:-:S05]  /*6b610*/  IADD3 R3, P1, R3, R5, RZ ;  /* 0x0000000503037210 */ /* 0x008fca0007f3e0ff */
[----:B------:R-:W-:Y:S01]  /*6b620*/  IMAD.X R13, R13, 0x1, R0, P1 ;  /* 0x000000010d0d7824 */ /* 0x000fe200008e0600 */
[----:B------:R-:W-:Y:S01]  /*6b630*/  STL [R1+0x11d0], R3 ;  /* 0x0011d00301007387 */ /* 0x000fe20000100800 */
[----:B------:R-:W-:-:S03]  /*6b640*/  IADD3 R20, P2, R20, R5, RZ ;  /* 0x0000000514147210 */ /* 0x000fc60007f5e0ff */
[----:B------:R3:W-:Y:S01]  /*6b650*/  STL [R1+0x11cc], R13 ;  /* 0x0011cc0d01007387 */ /* 0x0007e20000100800 */
[----:B------:R-:W-:Y:S01]  /*6b660*/  IADD3.X R21, R21, R0, RZ, P2, !PT ;  /* 0x0000000015157210 */ /* 0x000fe200017fe4ff */
[----:B-1----:R-:W-:Y:S02]  /*6b670*/  IMAD.MOV.U32 R11, RZ, RZ, R13 ;  /* 0x000000ffff0b7224 */ /* 0x002fe400078e000d */
[----:B------:R-:W-:Y:S01]  /*6b680*/  STL [R1+0x1210], R20 ;  /* 0x0012101401007387 */ /* 0x000fe20000100800 */
[----:B------:R-:W-:-:S03]  /*6b690*/  IMAD.MOV.U32 R10, RZ, RZ, R3 ;  /* 0x000000ffff0a7224 */ /* 0x000fc600078e0003 */
[----:B---3--:R-:W3:Y:S04]  /*6b6a0*/  LDL.LU R13, [R1+0x130c] ;  /* 0x00130c00010d7983 */ /* 0x008ee80000300800 */
[----:B------:R1:W-:Y:S04]  /*6b6b0*/  STL [R1+0x120c], R21 ;  /* 0x00120c1501007387 */ /* 0x0003e80000100800 */
[----:B------:R-:W3:Y:S04]  /*6b6c0*/  LDL.LU R3, [R1+0x1310] ;  /* 0x0013100001037983 */ /* 0x000ee80000300800 */
[----:B------:R1:W-:Y:S02]  /*6b6d0*/  LDGSTS.E [R4+0x4300], desc[UR60][R10.64], P0 ;  /* 0x043000000a047fae */ /* 0x0003e4000812187c */
[----:B-1----:R-:W-:-:S02]  /*6b6e0*/  IMAD.MOV.U32 R11, RZ, RZ, R21 ;  /* 0x000000ffff0b7224 */ /* 0x002fc400078e0015 */
[----:B------:R-:W-:Y:S01]  /*6b6f0*/  IMAD.MOV.U32 R10, RZ, RZ, R20 ;  /* 0x000000ffff0a7224 */ /* 0x000fe200078e0014 */
[----:B------:R-:W3:Y:S04]  /*6b700*/  LDL.LU R21, [R1+0x134c] ;  /* 0x00134c0001157983 */ /* 0x000ee80000300800 */
[----:B------:R-:W3:Y:S04]  /*6b710*/  LDL.LU R20, [R1+0x1350] ;  /* 0x0013500001147983 */ /* 0x000ee80000300800 */
[----:B------:R1:W-:Y:S01]  /*6b720*/  LDGSTS.E [R4+0x4700], desc[UR60][R10.64], P0 ;  /* 0x047000000a047fae */ /* 0x0003e2000812187c */
[----:B----4-:R-:W-:-:S05]  /*6b730*/  IADD3 R18, P1, R18, R5, RZ ;  /* 0x0000000512127210 */ /* 0x010fca0007f3e0ff */
[----:B--2---:R-:W-:Y:S01]  /*6b740*/  IMAD.X R19, R19, 0x1, R0, P1 ;  /* 0x0000000113137824 */ /* 0x004fe200008e0600 */
[----:B------:R-:W-:Y:S01]  /*6b750*/  STL [R1+0x1250], R18 ;  /* 0x0012501201007387 */ /* 0x000fe20000100800 */
[----:B-1----:R-:W-:-:S03]  /*6b760*/  MOV R10, R18 ;  /* 0x00000012000a7202 */ /* 0x002fc60000000f00 */
[----:B------:R1:W-:Y:S01]  /*6b770*/  STL [R1+0x124c], R19 ;  /* 0x00124c1301007387 */ /* 0x0003e20000100800 */
[----:B------:R-:W-:-:S05]  /*6b780*/  IMAD.MOV.U32 R11, RZ, RZ, R19 ;  /* 0x000000ffff0b7224 */ /* 0x000fca00078e0013 */
[----:B------:R2:W-:Y:S01]  /*6b790*/  LDGSTS.E [R4+0x4b00], desc[UR60][R10.64], P0 ;  /* 0x04b000000a047fae */ /* 0x0005e2000812187c */
[----:B------:R-:W-:-:S05]  /*6b7a0*/  IADD3 R16, P2, R16, R5, RZ ;  /* 0x0000000510107210 */ /* 0x000fca0007f5e0ff */
[----:B------:R-:W-:Y:S01]  /*6b7b0*/  IMAD.X R17, R17, 0x1, R0, P2 ;  /* 0x0000000111117824 */ /* 0x000fe200010e0600 */
[----:B------:R-:W-:Y:S04]  /*6b7c0*/  STL [R1+0x1290], R16 ;  /* 0x0012901001007387 */ /* 0x000fe80000100800 */
[----:B------:R-:W4:Y:S04]  /*6b7d0*/  LDL.LU R23, [R1+0x138c] ;  /* 0x00138c0001177983 */ /* 0x000f280000300800 */
[----:B------:R1:W-:Y:S04]  /*6b7e0*/  STL [R1+0x128c], R17 ;  /* 0x00128c1101007387 */ /* 0x0003e80000100800 */
[----:B------:R-:W4:Y:S01]  /*6b7f0*/  LDL.LU R22, [R1+0x1390] ;  /* 0x0013900001167983 */ /* 0x000f220000300800 */
[----:B--2---:R-:W-:-:S03]  /*6b800*/  IMAD.MOV.U32 R11, RZ, RZ, R17 ;  /* 0x000000ffff0b7224 */ /* 0x004fc600078e0011 */
[----:B-1----:R-:W2:Y:S01]  /*6b810*/  LDL.LU R19, [R1+0x13cc] ;  /* 0x0013cc0001137983 */ /* 0x002ea20000300800 */
[----:B------:R-:W-:-:S03]  /*6b820*/  IMAD.MOV.U32 R10, RZ, RZ, R16 ;  /* 0x000000ffff0a7224 */ /* 0x000fc600078e0010 */
[----:B------:R-:W2:Y:S04]  /*6b830*/  LDL.LU R18, [R1+0x13d0] ;  /* 0x0013d00001127983 */ /* 0x000ea80000300800 */
[----:B------:R-:W2:Y:S04]  /*6b840*/  LDL.LU R17, [R1+0x140c] ;  /* 0x00140c0001117983 */ /* 0x000ea80000300800 */
[----:B------:R-:W2:Y:S01]  /*6b850*/  LDL.LU R16, [R1+0x1410] ;  /* 0x0014100001107983 */ /* 0x000ea20000300800 */
[----:B------:R-:W-:-:S03]  /*6b860*/  IADD3 R14, P1, R14, R5, RZ ;  /* 0x000000050e0e7210 */ /* 0x000fc60007f3e0ff */
[----:B------:R1:W-:Y:S02]  /*6b870*/  LDGSTS.E [R4+0x4f00], desc[UR60][R10.64], P0 ;  /* 0x04f000000a047fae */ /* 0x0003e4000812187c */
[----:B------:R-:W-:Y:S02]  /*6b880*/  IMAD.X R15, R15, 0x1, R0, P1 ;  /* 0x000000010f0f7824 */ /* 0x000fe400008e0600 */
[----:B------:R-:W-:Y:S04]  /*6b890*/  STL [R1+0x12d0], R14 ;  /* 0x0012d00e01007387 */ /* 0x000fe80000100800 */
[----:B------:R3:W-:Y:S01]  /*6b8a0*/  STL [R1+0x12cc], R15 ;  /* 0x0012cc0f01007387 */ /* 0x0007e20000100800 */
[----:B-1----:R-:W-:Y:S01]  /*6b8b0*/  IMAD.MOV.U32 R10, RZ, RZ, R14 ;  /* 0x000000ffff0a7224 */ /* 0x002fe200078e000e */
[----:B------:R-:W-:-:S05]  /*6b8c0*/  MOV R11, R15 ;  /* 0x0000000f000b7202 */ /* 0x000fca0000000f00 */
[----:B------:R1:W-:Y:S01]  /*6b8d0*/  LDGSTS.E [R4+0x5300], desc[UR60][R10.64], P0 ;  /* 0x053000000a047fae */ /* 0x0003e2000812187c */
[----:B---3--:R-:W-:-:S05]  /*6b8e0*/  IADD3 R3, P2, R3, R5, RZ ;  /* 0x0000000503037210 */ /* 0x008fca0007f5e0ff */
[----:B------:R-:W-:Y:S01]  /*6b8f0*/  IMAD.X R13, R13, 0x1, R0, P2 ;  /* 0x000000010d0d7824 */ /* 0x000fe200010e0600 */
[----:B------:R-:W-:Y:S04]  /*6b900*/  STL [R1+0x1310], R3 ;  /* 0x0013100301007387 */ /* 0x000fe80000100800 */
[----:B------:R-:W3:Y:S01]  /*6b910*/  LDL.LU R15, [R1+0x144c] ;  /* 0x00144c00010f7983 */ /* 0x000ee20000300800 */
[----:B-1----:R-:W-:-:S03]  /*6b920*/  IMAD.MOV.U32 R11, RZ, RZ, R13 ;  /* 0x000000ffff0b7224 */ /* 0x002fc600078e000d */
[----:B------:R1:W-:Y:S01]  /*6b930*/  STL [R1+0x130c], R13 ;  /* 0x00130c0d01007387 */ /* 0x0003e20000100800 */
[----:B------:R-:W-:-:S03]  /*6b940*/  IMAD.MOV.U32 R10, RZ, RZ, R3 ;  /* 0x000000ffff0a7224 */ /* 0x000fc600078e0003 */
[----:B------:R-:W3:Y:S04]  /*6b950*/  LDL.LU R14, [R1+0x1450] ;  /* 0x00145000010e7983 */ /* 0x000ee80000300800 */
[----:B------:R1:W-:Y:S04]  /*6b960*/  LDGSTS.E [R4+0x5700], desc[UR60][R10.64], P0 ;  /* 0x057000000a047fae */ /* 0x0003e8000812187c */
[----:B-1----:R-:W3:Y:S04]  /*6b970*/  LDL.LU R13, [R1+0x148c] ;  /* 0x00148c00010d7983 */ /* 0x002ee80000300800 */
[----:B------:R-:W3:Y:S01]  /*6b980*/  LDL.LU R3, [R1+0x1490] ;  /* 0x0014900001037983 */ /* 0x000ee20000300800 */
[----:B------:R-:W-:-:S05]  /*6b990*/  IADD3 R20, P1, R20, R5, RZ ;  /* 0x0000000514147210 */ /* 0x000fca0007f3e0ff */
[----:B------:R-:W-:Y:S02]  /*6b9a0*/  IMAD.X R21, R21, 0x1, R0, P1 ;  /* 0x0000000115157824 */ /* 0x000fe400008e0600 */
[----:B------:R-:W-:Y:S02]  /*6b9b0*/  IMAD.MOV.U32 R10, RZ, RZ, R20 ;  /* 0x000000ffff0a7224 */ /* 0x000fe400078e0014 */
[----:B------:R-:W-:Y:S01]  /*6b9c0*/  IMAD.MOV.U32 R11, RZ, RZ, R21 ;  /* 0x000000ffff0b7224 */ /* 0x000fe200078e0015 */
[----:B------:R-:W-:Y:S04]  /*6b9d0*/  STL [R1+0x1350], R20 ;  /* 0x0013501401007387 */ /* 0x000fe80000100800 */
[----:B------:R1:W-:Y:S04]  /*6b9e0*/  STL [R1+0x134c], R21 ;  /* 0x00134c1501007387 */ /* 0x0003e80000100800 */
[----:B------:R1:W-:Y:S01]  /*6b9f0*/  LDGSTS.E [R4+0x5b00], desc[UR60][R10.64], P0 ;  /* 0x05b000000a047fae */ /* 0x0003e2000812187c */
[----:B----4-:R-:W-:-:S05]  /*6ba00*/  IADD3 R22, P2, R22, R5, RZ ;  /* 0x0000000516167210 */ /* 0x010fca0007f5e0ff */
[--C-:B------:R-:W-:Y:S01]  /*6ba10*/  IMAD.X R23, R23, 0x1, R0.reuse, P2 ;  /* 0x0000000117177824 */ /* 0x100fe200010e0600 */
[-C--:B--2---:R-:W-:Y:S01]  /*6ba20*/  IADD3 R18, P1, R18, R5.reuse, RZ ;  /* 0x0000000512127210 */ /* 0x084fe20007f3e0ff */
[----:B------:R-:W-:Y:S01]  /*6ba30*/  STL [R1+0x1390], R22 ;  /* 0x0013901601007387 */ /* 0x000fe20000100800 */
[----:B-1----:R-:W-:Y:S01]  /*6ba40*/  MOV R10, R22 ;  /* 0x00000016000a7202 */ /* 0x002fe20000000f00 */
[----:B------:R-:W-:Y:S02]  /*6ba50*/  IMAD.MOV.U32 R11, RZ, RZ, R23 ;  /* 0x000000ffff0b7224 */ /* 0x000fe400078e0017 */
[----:B------:R-:W-:Y:S01]  /*6ba60*/  IMAD.X R19, R19, 0x1, R0, P1 ;  /* 0x0000000113137824 */ /* 0x000fe200008e0600 */
[----:B------:R-:W2:Y:S01]  /*6ba70*/  LDL.LU R21, [R1+0x14cc] ;  /* 0x0014cc0001157983 */ /* 0x000ea20000300800 */
        /* <DEDUP_REMOVED lines=24> */
[----:B-1----:R-:W-:Y:S02]  /*6bc00*/  IMAD.MOV.U32 R11, RZ, RZ, R15 ;  /* 0x000000ffff0b7224 */ /* 0x002fe400078e000f */
[----:B------:R-:W-:Y:S01]  /*6bc10*/  IMAD.X R13, R13, 0x1, R0, P2 ;  /* 0x000000010d0d7824 */ /* 0x000fe200010e0600 */
[----:B------:R-:W-:Y:S01]  /*6bc20*/  STL [R1+0x1490], R3 ;  /* 0x0014900301007387 */ /* 0x000fe20000100800 */
[----:B------:R-:W-:-:S03]  /*6bc30*/  IMAD.MOV.U32 R10, RZ, RZ, R14 ;  /* 0x000000ffff0a7224 */ /* 0x000fc600078e000e */
[----:B---3--:R-:W3:Y:S04]  /*6bc40*/  LDL.LU R15, [R1+0x158c] ;  /* 0x00158c00010f7983 */ /* 0x008ee80000300800 */
[----:B------:R1:W-:Y:S04]  /*6bc50*/  STL [R1+0x148c], R13 ;  /* 0x00148c0d01007387 */ /* 0x0003e80000100800 */
[----:B------:R-:W3:Y:S04]  /*6bc60*/  LDL.LU R14, [R1+0x1590] ;  /* 0x00159000010e7983 */ /* 0x000ee80000300800 */
[----:B------:R1:W-:Y:S02]  /*6bc70*/  LDGSTS.E [R4+0x6b00], desc[UR60][R10.64], P0 ;  /* 0x06b000000a047fae */ /* 0x0003e4000812187c */
[----:B-1----:R-:W-:-:S02]  /*6bc80*/  IMAD.MOV.U32 R10, RZ, RZ, R3 ;  /* 0x000000ffff0a7224 */ /* 0x002fc400078e0003 */
[----:B------:R-:W-:Y:S02]  /*6bc90*/  IMAD.MOV.U32 R11, RZ, RZ, R13 ;  /* 0x000000ffff0b7224 */ /* 0x000fe400078e000d */
[----:B------:R-:W3:Y:S04]  /*6bca0*/  LDL.LU R13, [R1+0x15cc] ;  /* 0x0015cc00010d7983 */ /* 0x000ee80000300800 */
[----:B------:R-:W3:Y:S04]  /*6bcb0*/  LDL.LU R3, [R1+0x15d0] ;  /* 0x0015d00001037983 */ /* 0x000ee80000300800 */
[----:B------:R1:W-:Y:S01]  /*6bcc0*/  LDGSTS.E [R4+0x6f00], desc[UR60][R10.64], P0 ;  /* 0x06f000000a047fae */ /* 0x0003e2000812187c */
[----:B----4-:R-:W-:-:S04]  /*6bcd0*/  IADD3 R20, P1, R20, R5, RZ ;  /* 0x0000000514147210 */ /* 0x010fc80007f3e0ff */
[----:B--2---:R-:W-:Y:S01]  /*6bce0*/  IADD3.X R21, R21, R0, RZ, P1, !PT ;  /* 0x0000000015157210 */ /* 0x004fe20000ffe4ff */
        /* <DEDUP_REMOVED lines=25> */
[----:B---3--:R-:W-:-:S04]  /*6be80*/  IADD3 R14, P2, R14, R5, RZ ;  /* 0x000000050e0e7210 */ /* 0x008fc80007f5e0ff */
[----:B------:R-:W-:Y:S01]  /*6be90*/  IADD3.X R15, R15, R0, RZ, P2, !PT ;  /* 0x000000000f0f7210 */ /* 0x000fe200017fe4ff */
        /* <DEDUP_REMOVED lines=10> */
[----:B------:R-:W-:Y:S01]  /*6bf40*/  IMAD.X R13, R13, 0x1, R0, P1 ;  /* 0x000000010d0d7824 */ /* 0x000fe200008e0600 */
[----:B------:R-:W-:Y:S01]  /*6bf50*/  STL [R1+0x15d0], R3 ;  /* 0x0015d00301007387 */ /* 0x000fe20000100800 */
[----:B------:R-:W-:Y:S02]  /*6bf60*/  MOV R10, R3 ;  /* 0x00000003000a7202 */ /* 0x000fe40000000f00 */
[----:B------:R-:W-:Y:S01]  /*6bf70*/  IMAD.MOV.U32 R11, RZ, RZ, R13 ;  /* 0x000000ffff0b7224 */ /* 0x000fe200078e000d */
[----:B------:R1:W-:Y:S04]  /*6bf80*/  STL [R1+0x15cc], R13 ;  /* 0x0015cc0d01007387 */ /* 0x0003e80000100800 */
[----:B------:R1:W-:Y:S01]  /*6bf90*/  LDGSTS.E [R4+0x20300], desc[UR60][R10.64], P0 ;  /* 0x203000000a047fae */ /* 0x0003e2000812187c */
[----:B----4-:R-:W-:-:S05]  /*6bfa0*/  IADD3 R22, P2, R22, R5, RZ ;  /* 0x0000000516167210 */ /* 0x010fca0007f5e0ff */
[--C-:B------:R-:W-:Y:S01]  /*6bfb0*/  IMAD.X R23, R23, 0x1, R0.reuse, P2 ;  /* 0x0000000117177824 */ /* 0x100fe200010e0600 */
[-C--:B--2---:R-:W-:Y:S01]  /*6bfc0*/  IADD3 R20, P1, R20, R5.reuse, RZ ;  /* 0x0000000514147210 */ /* 0x084fe20007f3e0ff */
[----:B------:R-:W-:Y:S04]  /*6bfd0*/  STL [R1+0x1610], R22 ;  /* 0x0016101601007387 */ /* 0x000fe80000100800 */
[----:B------:R-:W-:Y:S01]  /*6bfe0*/  IMAD.X R21, R21, 0x1, R0, P1 ;  /* 0x0000000115157824 */ /* 0x000fe200008e0600 */
[----:B-1----:R-:W2:Y:S01]  /*6bff0*/  LDL.LU R13, [R1+0x174c] ;  /* 0x00174c00010d7983 */ /* 0x002ea20000300800 */
[----:B------:R-:W-:-:S03]  /*6c000*/  IADD3 R18, P2, R18, R5, RZ ;  /* 0x0000000512127210 */ /* 0x000fc60007f5e0ff */
[----:B------:R1:W-:Y:S02]  /*6c010*/  STL [R1+0x160c], R23 ;  /* 0x00160c1701007387 */ /* 0x0003e40000100800 */
[----:B------:R-:W-:Y:S02]  /*6c020*/  IMAD.X R19, R19, 0x1, R0, P2 ;  /* 0x0000000113137824 */ /* 0x000fe400010e0600 */
[----:B------:R-:W4:Y:S01]  /*6c030*/  LDL.LU R3, [R1+0x1750] ;  /* 0x0017500001037983 */ /* 0x000f220000300800 */
[----:B------:R-:W-:-:S03]  /*6c040*/  IMAD.MOV.U32 R11, RZ, RZ, R23 ;  /* 0x000000ffff0b7224 */ /* 0x000fc600078e0017 */
[----:B------:R-:W-:Y:S01]  /*6c050*/  STL [R1+0x1650], R20 ;  /* 0x0016501401007387 */ /* 0x000fe20000100800 */
[----:B------:R-:W-:-:S03]  /*6c060*/  IMAD.MOV.U32 R10, RZ, RZ, R22 ;  /* 0x000000ffff0a7224 */ /* 0x000fc600078e0016 */
[----:B------:R-:W-:Y:S04]  /*6c070*/  STL [R1+0x164c], R21 ;  /* 0x00164c1501007387 */ /* 0x000fe80000100800 */
[----:B------:R-:W-:Y:S04]  /*6c080*/  STL [R1+0x1690], R18 ;  /* 0x0016901201007387 */ /* 0x000fe80000100800 */
[----:B-1----:R-:W2:Y:S04]  /*6c090*/  LDL.LU R23, [R1+0x178c] ;  /* 0x00178c0001177983 */ /* 0x002ea80000300800 */
[----:B------:R1:W-:Y:S04]  /*6c0a0*/  STL [R1+0x168c], R19 ;  /* 0x00168c1301007387 */ /* 0x0003e80000100800 */
[----:B------:R-:W2:Y:S04]  /*6c0b0*/  LDL.LU R22, [R1+0x1790] ;  /* 0x0017900001167983 */ /* 0x000ea80000300800 */
[----:B------:R1:W-:Y:S02]  /*6c0c0*/  LDGSTS.E [R4+0x20700], desc[UR60][R10.64], P0 ;  /* 0x207000000a047fae */ /* 0x0003e4000812187c */
[----:B-1----:R-:W-:Y:S01]  /*6c0d0*/  IMAD.MOV.U32 R10, RZ, RZ, R20 ;  /* 0x000000ffff0a7224 */ /* 0x002fe200078e0014 */
[----:B------:R-:W-:-:S05]  /*6c0e0*/  MOV R11, R21 ;  /* 0x00000015000b7202 */ /* 0x000fca0000000f00 */
[----:B------:R1:W-:Y:S02]  /*6c0f0*/  LDGSTS.E [R4+0x20b00], desc[UR60][R10.64], P0 ;  /* 0x20b000000a047fae */ /* 0x0003e4000812187c */
[----:B-1----:R-:W-:Y:S02]  /*6c100*/  IMAD.MOV.U32 R11, RZ, RZ, R19 ;  /* 0x000000ffff0b7224 */ /* 0x002fe400078e0013 */
[----:B------:R-:W-:Y:S01]  /*6c110*/  IMAD.MOV.U32 R10, RZ, RZ, R18 ;  /* 0x000000ffff0a7224 */ /* 0x000fe200078e0012 */
[----:B------:R-:W2:Y:S04]  /*6c120*/  LDL.LU R19, [R1+0x17cc] ;  /* 0x0017cc0001137983 */ /* 0x000ea80000300800 */
[----:B------:R-:W2:Y:S04]  /*6c130*/  LDL.LU R18, [R1+0x17d0] ;  /* 0x0017d00001127983 */ /* 0x000ea80000300800 */
[----:B------:R1:W-:Y:S01]  /*6c140*/  LDGSTS.E [R4+0x20f00], desc[UR60][R10.64], P0 ;  /* 0x20f000000a047fae */ /* 0x0003e2000812187c */
[----:B---3--:R-:W-:-:S05]  /*6c150*/  IADD3 R16, P1, R16, R5, RZ ;  /* 0x0000000510107210 */ /* 0x008fca0007f3e0ff */
[----:B------:R-:W-:Y:S01]  /*6c160*/  IMAD.X R17, R17, 0x1, R0, P1 ;  /* 0x0000000111117824 */ /* 0x000fe200008e0600 */
[----:B------:R-:W-:Y:S01]  /*6c170*/  STL [R1+0x16d0], R16 ;  /* 0x0016d01001007387 */ /* 0x000fe20000100800 */
[----:B------:R-:W-:-:S03]  /*6c180*/  IADD3 R14, P2, R14, R5, RZ ;  /* 0x000000050e0e7210 */ /* 0x000fc60007f5e0ff */
[----:B------:R-:W-:Y:S02]  /*6c190*/  STL [R1+0x16cc], R17 ;  /* 0x0016cc1101007387 */ /* 0x000fe40000100800 */
[----:B------:R-:W-:Y:S02]  /*6c1a0*/  IMAD.X R15, R15, 0x1, R0, P2 ;  /* 0x000000010f0f7824 */ /* 0x000fe400010e0600 */
[----:B------:R-:W-:Y:S04]  /*6c1b0*/  STL [R1+0x1710], R14 ;  /* 0x0017100e01007387 */ /* 0x000fe80000100800 */
[----:B------:R-:W3:Y:S04]  /*6c1c0*/  LDL.LU R21, [R1+0x186c] ;  /* 0x00186c0001157983 */ /* 0x000ee80000300800 */
[----:B------:R1:W-:Y:S04]  /*6c1d0*/  STL [R1+0x170c], R15 ;  /* 0x00170c0f01007387 */ /* 0x0003e80000100800 */
[----:B------:R-:W3:Y:S01]  /*6c1e0*/  LDL.LU R20, [R1+0x1870] ;  /* 0x0018700001147983 */ /* 0x000ee20000300800 */
[----:B-1----:R-:W-:-:S02]  /*6c1f0*/  IMAD.MOV.U32 R10, RZ, RZ, R16 ;  /* 0x000000ffff0a7224 */ /* 0x002fc400078e0010 */
[----:B------:R-:W-:-:S05]  /*6c200*/  IMAD.MOV.U32 R11, RZ, RZ, R17 ;  /* 0x000000ffff0b7224 */ /* 0x000fca00078e0011 */
[----:B------:R1:W-:Y:S02]  /*6c210*/  LDGSTS.E [R4+0x21300], desc[UR60][R10.64], P0 ;  /* 0x213000000a047fae */ /* 0x0003e4000812187c */
[----:B-1----:R-:W-:Y:S01]  /*6c220*/  MOV R10, R14 ;  /* 0x0000000e000a7202 */ /* 0x002fe20000000f00 */
[----:B------:R-:W-:Y:S02]  /*6c230*/  IMAD.MOV.U32 R11, RZ, RZ, R15 ;  /* 0x000000ffff0b7224 */ /* 0x000fe400078e000f */
[----:B------:R-:W3:Y:S04]  /*6c240*/  LDL.LU R15, [R1+0x188c] ;  /* 0x00188c00010f7983 */ /* 0x000ee80000300800 */
[----:B------:R-:W3:Y:S04]  /*6c250*/  LDL.LU R14, [R1+0x1890] ;  /* 0x00189000010e7983 */ /* 0x000ee80000300800 */
[----:B------:R1:W-:Y:S01]  /*6c260*/  LDGSTS.E [R4+0x21700], desc[UR60][R10.64], P0 ;  /* 0x217000000a047fae */ /* 0x0003e2000812187c */
[----:B----4-:R-:W-:-:S05]  /*6c270*/  IADD3 R3, P1, R3, R5, RZ ;  /* 0x0000000503037210 */ /* 0x010fca0007f3e0ff */
        /* <DEDUP_REMOVED lines=10> */
[----:B------:R-:W-:Y:S04]  /*6c320*/  STL [R1+0x178c], R23 ;  /* 0x00178c1701007387 */ /* 0x000fe80000100800 */
[----:B------:R-:W4:Y:S04]  /*6c330*/  LDL.LU R3, [R1+0x18b8] ;  /* 0x0018b80001037983 */ /* 0x000f280000300800 */
[----:B------:R-:W4:Y:S01]  /*6c340*/  LDL.LU.64 R16, [R1+0x688] ;  /* 0x0006880001107983 */ /* 0x000f220000300a00 */
[----:B--2---:R-:W-:Y:S01]  /*6c350*/  IMAD.MOV.U32 R10, RZ, RZ, R22 ;  /* 0x000000ffff0a7224 */ /* 0x004fe200078e0016 */
[----:B------:R-:W-:-:S02]  /*6c360*/  MOV R11, R23 ;  /* 0x00000017000b7202 */ /* 0x000fc40000000f00 */
[----:B------:R-:W2:Y:S04]  /*6c370*/  LDL.LU.64 R152, [R1+0x670] ;  /* 0x0006700001987983 */ /* 0x000ea80000300a00 */
[----:B------:R1:W-:Y:S01]  /*6c380*/  LDGSTS.E [R4+0x21f00], desc[UR60][R10.64], P0 ;  /* 0x21f000000a047fae */ /* 0x0003e2000812187c */
[----:B------:R-:W-:-:S05]  /*6c390*/  IADD3 R18, P1, R18, R5, RZ ;  /* 0x0000000512127210 */ /* 0x000fca0007f3e0ff */
[----:B------:R-:W-:Y:S01]  /*6c3a0*/  IMAD.X R19, R19, 0x1, R0, P1 ;  /* 0x0000000113137824 */ /* 0x000fe200008e0600 */
[----:B------:R-:W-:Y:S01]  /*6c3b0*/  STL [R1+0x17d0], R18 ;  /* 0x0017d01201007387 */ /* 0x000fe20000100800 */
[----:B-1----:R-:W-:Y:S02]  /*6c3c0*/  IMAD.MOV.U32 R10, RZ, RZ, R18 ;  /* 0x000000ffff0a7224 */ /* 0x002fe400078e0012 */
[----:B------:R-:W-:Y:S01]  /*6c3d0*/  IMAD.MOV.U32 R11, RZ, RZ, R19 ;  /* 0x000000ffff0b7224 */ /* 0x000fe200078e0013 */
[----:B------:R1:W-:Y:S04]  /*6c3e0*/  STL [R1+0x17cc], R19 ;  /* 0x0017cc1301007387 */ /* 0x0003e80000100800 */
[----:B------:R1:W-:Y:S01]  /*6c3f0*/  LDGSTS.E [R4+0x22300], desc[UR60][R10.64], P0 ;  /* 0x223000000a047fae */ /* 0x0003e2000812187c */
[----:B---3--:R-:W-:-:S05]  /*6c400*/  IADD3 R20, P2, R20, R5, RZ ;  /* 0x0000000514147210 */ /* 0x008fca0007f5e0ff */
[----:B------:R-:W-:Y:S01]  /*6c410*/  STL [R1+0x1870], R20 ;  /* 0x0018701401007387 */ /* 0x000fe20000100800 */
[----:B------:R-:W-:-:S03]  /*6c420*/  IMAD.X R21, R21, 0x1, R0, P2 ;  /* 0x0000000115157824 */ /* 0x000fc600010e0600 */
[----:B-1----:R-:W3:Y:S04]  /*6c430*/  LDL.LU.64 R18, [R1+0x658] ;  /* 0x0006580001127983 */ /* 0x002ee80000300a00 */
[----:B------:R1:W-:Y:S04]  /*6c440*/  STL [R1+0x186c], R21 ;  /* 0x00186c1501007387 */ /* 0x0003e80000100800 */
[----:B------:R-:W3:Y:S01]  /*6c450*/  LDL.LU.64 R22, [R1+0x640] ;  /* 0x0006400001167983 */ /* 0x000ee20000300a00 */
[----:B------:R-:W-:Y:S02]  /*6c460*/  IMAD.MOV.U32 R10, RZ, RZ, R20 ;  /* 0x000000ffff0a7224 */ /* 0x000fe400078e0014 */
[----:B------:R-:W-:-:S02]  /*6c470*/  IMAD.MOV.U32 R11, RZ, RZ, R21 ;  /* 0x000000ffff0b7224 */ /* 0x000fc400078e0015 */
[----:B-1----:R-:W3:Y:S01]  /*6c480*/  LDL.LU.64 R20, [R1+0x628] ;  /* 0x0006280001147983 */ /* 0x002ee20000300a00 */
[----:B------:R-:W-:-:S03]  /*6c490*/  IADD3 R14, P1, R14, R5, RZ ;  /* 0x000000050e0e7210 */ /* 0x000fc60007f3e0ff */
[----:B------:R1:W-:Y:S01]  /*6c4a0*/  LDGSTS.E [R4+0x22700], desc[UR60][R10.64], P0 ;  /* 0x227000000a047fae */ /* 0x0003e2000812187c */
[----:B------:R-:W-:-:S03]  /*6c4b0*/  IADD3.X R15, R15, R0, RZ, P1, !PT ;  /* 0x000000000f0f7210 */ /* 0x000fc60000ffe4ff */
[----:B------:R-:W-:Y:S04]  /*6c4c0*/  STL [R1+0x1890], R14 ;  /* 0x0018900e01007387 */ /* 0x000fe80000100800 */
[----:B------:R4:W-:Y:S01]  /*6c4d0*/  STL [R1+0x188c], R15 ;  /* 0x00188c0f01007387 */ /* 0x0009e20000100800 */
[----:B-1----:R-:W-:Y:S02]  /*6c4e0*/  IMAD.MOV.U32 R10, RZ, RZ, R14 ;  /* 0x000000ffff0a7224 */ /* 0x002fe400078e000e */
[----:B------:R-:W-:-:S05]  /*6c4f0*/  IMAD.MOV.U32 R11, RZ, RZ, R15 ;  /* 0x000000ffff0b7224 */ /* 0x000fca00078e000f */
[----:B------:R1:W-:Y:S01]  /*6c500*/  LDGSTS.E [R4+0x22b00], desc[UR60][R10.64], P0 ;  /* 0x22b000000a047fae */ /* 0x0003e2000812187c */
[----:B------:R-:W-:Y:S01]  /*6c510*/  IMAD.MOV.U32 R165, RZ, RZ, R170 ;  /* 0x000000ffffa57224 */ /* 0x000fe200078e00aa */
[-C--:B----4-:R-:W-:Y:S02]  /*6c520*/  IADD3 R3, P2, R3, R5.reuse, RZ ;  /* 0x0000000503037210 */ /* 0x090fe40007f5e0ff */
[----:B------:R-:W-:-:S03]  /*6c530*/  IADD3 R15, P1, R16, R5, RZ ;  /* 0x00000005100f7210 */ /* 0x000fc60007f3e0ff */
[----:B------:R-:W-:Y:S01]  /*6c540*/  IMAD.X R13, R13, 0x1, R0, P2 ;  /* 0x000000010d0d7824 */ /* 0x000fe200010e0600 */
[----:B------:R4:W-:Y:S01]  /*6c550*/  STL [R1+0x18b8], R3 ;  /* 0x0018b80301007387 */ /* 0x0009e20000100800 */
[----:B-1----:R-:W-:Y:S02]  /*6c560*/  IMAD.MOV.U32 R10, RZ, RZ, R3 ;  /* 0x000000ffff0a7224 */ /* 0x002fe400078e0003 */
[----:B------:R-:W-:-:S05]  /*6c570*/  IMAD.MOV.U32 R11, RZ, RZ, R13 ;  /* 0x000000ffff0b7224 */ /* 0x000fca00078e000d */
[----:B------:R1:W-:Y:S01]  /*6c580*/  LDGSTS.E [R4+0x22f00], desc[UR60][R10.64], P0 ;  /* 0x22f000000a047fae */ /* 0x0003e2000812187c */
[----:B----4-:R-:W-:Y:S02]  /*6c590*/  IADD3.X R3, R17, R0, RZ, P1, !PT ;  /* 0x0000000011037210 */ /* 0x010fe40000ffe4ff */
[----:B--2---:R-:W-:-:S05]  /*6c5a0*/  IADD3 R16, P1, R152, R5, RZ ;  /* 0x0000000598107210 */ /* 0x004fca0007f3e0ff */
[----:B-1----:R-:W-:Y:S01]  /*6c5b0*/  IMAD.X R10, R153, 0x1, R0, P1 ;  /* 0x00000001990a7824 */ /* 0x002fe200008e0600 */
[----:B------:R1:W-:Y:S01]  /*6c5c0*/  STL [R1+0x18b4], R13 ;  /* 0x0018b40d01007387 */ /* 0x0003e20000100800 */
[----:B------:R-:W-:Y:S01]  /*6c5d0*/  IMAD.MOV.U32 R166, RZ, RZ, R15 ;  /* 0x000000ffffa67224 */ /* 0x000fe200078e000f */
[----:B------:R-:W-:Y:S01]  /*6c5e0*/  MOV R167, R3 ;  /* 0x0000000300a77202 */ /* 0x000fe20000000f00 */
[----:B------:R-:W-:Y:S02]  /*6c5f0*/  IMAD.MOV.U32 R170, RZ, RZ, R16 ;  /* 0x000000ffffaa7224 */ /* 0x000fe400078e0010 */
[----:B------:R-:W-:Y:S02]  /*6c600*/  IMAD.MOV.U32 R171, RZ, RZ, R10 ;  /* 0x000000ffffab7224 */ /* 0x000fe400078e000a */
[----:B------:R2:W-:Y:S01]  /*6c610*/  STL.64 [R1+0x688], R166 ;  /* 0x000688a601007387 */ /* 0x0005e20000100a00 */
[----:B------:R-:W-:-:S03]  /*6c620*/  IMAD.MOV.U32 R10, RZ, RZ, R166 ;  /* 0x000000ffff0a7224 */ /* 0x000fc600078e00a6 */
[----:B------:R4:W-:Y:S01]  /*6c630*/  STL.64 [R1+0x670], R170 ;  /* 0x000670aa01007387 */ /* 0x0009e20000100a00 */
[----:B---3--:R-:W-:-:S05]  /*6c640*/  IADD3 R17, P1, R18, R5, RZ ;  /* 0x0000000512117210 */ /* 0x008fca0007f3e0ff */
[----:B------:R-:W-:Y:S01]  /*6c650*/  IMAD.X R11, R19, 0x1, R0, P1 ;  /* 0x00000001130b7824 */ /* 0x000fe200008e0600 */
[----:B------:R-:W-:-:S05]  /*6c660*/  IADD3 R18, P1, R22, R5, RZ ;  /* 0x0000000516127210 */ /* 0x000fca0007f3e0ff */
[--C-:B-1----:R-:W-:Y:S01]  /*6c670*/  IMAD.X R13, R23, 0x1, R0.reuse, P1 ;  /* 0x00000001170d7824 */ /* 0x102fe200008e0600 */
[----:B------:R-:W-:Y:S01]  /*6c680*/  IADD3 R19, P1, R20, R5, RZ ;  /* 0x0000000514137210 */ /* 0x000fe20007f3e0ff */
[----:B------:R-:W-:Y:S01]  /*6c690*/  IMAD.MOV.U32 R16, RZ, RZ, R17 ;  /* 0x000000ffff107224 */ /* 0x000fe200078e0011 */
[----:B------:R-:W-:Y:S01]  /*6c6a0*/  MOV R168, R18 ;  /* 0x0000001200a87202 */ /* 0x000fe20000000f00 */
[----:B------:R-:W-:Y:S02]  /*6c6b0*/  IMAD.MOV.U32 R17, RZ, RZ, R11 ;  /* 0x000000ffff117224 */ /* 0x000fe400078e000b */
[----:B------:R-:W-:Y:S02]  /*6c6c0*/  IMAD.X R14, R21, 0x1, R0, P1 ;  /* 0x00000001150e7824 */ /* 0x000fe400008e0600 */
[----:B------:R-:W-:Y:S02]  /*6c6d0*/  IMAD.MOV.U32 R11, RZ, RZ, R167 ;  /* 0x000000ffff0b7224 */ /* 0x000fe400078e00a7 */
[----:B------:R-:W-:-:S02]  /*6c6e0*/  IMAD.MOV.U32 R169, RZ, RZ, R13 ;  /* 0x000000ffffa97224 */ /* 0x000fc400078e000d */
[----:B--2---:R-:W-:Y:S01]  /*6c6f0*/  IMAD.MOV.U32 R166, RZ, RZ, R19 ;  /* 0x000000ffffa67224 */ /* 0x004fe200078e0013 */
[----:B------:R1:W-:Y:S01]  /*6c700*/  LDGSTS.E [R4+0x23300], desc[UR60][R10.64], P0 ;  /* 0x233000000a047fae */ /* 0x0003e2000812187c */
[----:B------:R-:W-:Y:S02]  /*6c710*/  IMAD.MOV.U32 R167, RZ, RZ, R14 ;  /* 0x000000ffffa77224 */ /* 0x000fe400078e000e */
[----:B------:R-:W-:Y:S02]  /*6c720*/  IMAD.MOV.U32 R18, RZ, RZ, R170 ;  /* 0x000000ffff127224 */ /* 0x000fe400078e00aa */
[----:B------:R-:W-:Y:S02]  /*6c730*/  IMAD.MOV.U32 R19, RZ, RZ, R171 ;  /* 0x000000ffff137224 */ /* 0x000fe400078e00ab */
[----:B----4-:R-:W2:Y:S04]  /*6c740*/  LDL.LU.64 R170, [R1+0x2680] ;  /* 0x0026800001aa7983 */ /* 0x010ea80000300a00 */
[----:B------:R3:W-:Y:S04]  /*6c750*/  STL.64 [R1+0x658], R16 ;  /* 0x0006581001007387 */ /* 0x0007e80000100a00 */
[----:B------:R-:W-:Y:S04]  /*6c760*/  STL.64 [R1+0x640], R168 ;  /* 0x000640a801007387 */ /* 0x000fe80000100a00 */
[----:B------:R-:W-:Y:S04]  /*6c770*/  STL.64 [R1+0x628], R166 ;  /* 0x000628a601007387 */ /* 0x000fe80000100a00 */
[----:B------:R-:W1:Y:S04]  /*6c780*/  LDL.LU R10, [R1+0xdd8] ;  /* 0x000dd800010a7983 */ /* 0x000e680000300800 */
[----:B------:R-:W4:Y:S04]  /*6c790*/  LDL.LU R15, [R1+0xe18] ;  /* 0x000e1800010f7983 */ /* 0x000f280000300800 */
[----:B------:R-:W2:Y:S04]  /*6c7a0*/  LDL.LU R11, [R1+0xdd4] ;  /* 0x000dd400010b7983 */ /* 0x000ea80000300800 */
[----:B------:R-:W-:Y:S04]  /*6c7b0*/  LDGSTS.E [R4+0x23700], desc[UR60][R18.64], P0 ;  /* 0x2370000012047fae */ /* 0x000fe8000812187c */
[----:B------:R2:W-:Y:S01]  /*6c7c0*/  LDGSTS.E [R4+0x23b00], desc[UR60][R16.64], P0 ;  /* 0x23b0000010047fae */ /* 0x0005e2000812187c */
[----:B------:R-:W-:-:S03]  /*6c7d0*/  IADD3 R20, P1, R228, R5, RZ ;  /* 0x00000005e4147210 */ /* 0x000fc60007f3e0ff */
[----:B------:R-:W-:Y:S04]  /*6c7e0*/  LDGSTS.E [R4+0x23f00], desc[UR60][R168.64], P0 ;  /* 0x23f00000a8047fae */ /* 0x000fe8000812187c */
[----:B---3--:R-:W3:Y:S01]  /*6c7f0*/  LDL.LU R17, [R1+0xe14] ;  /* 0x000e140001117983 */ /* 0x008ee20000300800 */
[--C-:B------:R-:W-:Y:S01]  /*6c800*/  IMAD.X R228, R229, 0x1, R0.reuse, P1 ;  /* 0x00000001e5e47824 */ /* 0x100fe200008e0600 */
[-C--:B------:R-:W-:Y:S02]  /*6c810*/  IADD3 R21, P1, R224, R5.reuse, RZ ;  /* 0x00000005e0157210 */ /* 0x080fe40007f3e0ff */
[----:B------:R-:W-:Y:S03]  /*6c820*/  LDGSTS.E [R4+0x24300], desc[UR60][R166.64], P0 ;  /* 0x24300000a6047fae */ /* 0x000fe6000812187c */
        /* <DEDUP_REMOVED lines=21> */
[-C--:B------:R-:W-:Y:S01]  /*6c980*/  IADD3 R160, P1, R190, R5.reuse, RZ ;  /* 0x00000005bea07210 */ /* 0x080fe20007f3e0ff */
[----:B------:R-:W-:Y:S02]  /*6c990*/  IMAD.MOV.U32 R221, RZ, RZ, R220 ;  /* 0x000000ffffdd7224 */ /* 0x000fe400078e00dc */
[----:B------:R-:W-:Y:S02]  /*6c9a0*/  IMAD.MOV.U32 R220, RZ, RZ, R22 ;  /* 0x000000ffffdc7224 */ /* 0x000fe400078e0016 */
[----:B------:R-:W-:Y:S01]  /*6c9b0*/  IMAD.X R190, R191, 0x1, R0, P1 ;  /* 0x00000001bfbe7824 */ /* 0x000fe200008e0600 */
[----:B------:R-:W-:Y:S01]  /*6c9c0*/  IADD3 R161, P1, R188, R5, RZ ;  /* 0x00000005bca17210 */ /* 0x000fe20007f3e0ff */
[----:B------:R-:W3:Y:S01]  /*6c9d0*/  LDL.LU R22, [R1+0xe54] ;  /* 0x000e540001167983 */ /* 0x000ee20000300800 */
[----:B------:R-:W-:-:S03]  /*6c9e0*/  IMAD.MOV.U32 R225, RZ, RZ, R224 ;  /* 0x000000ffffe17224 */ /* 0x000fc600078e00e0 */
[----:B------:R-:W3:Y:S01]  /*6c9f0*/  LDL.LU R14, [R1+0xe58] ;  /* 0x000e5800010e7983 */ /* 0x000ee20000300800 */
[----:B------:R-:W-:Y:S01]  /*6ca00*/  IMAD.X R188, R189, 0x1, R0, P1 ;  /* 0x00000001bdbc7824 */ /* 0x000fe200008e0600 */
[----:B------:R-:W-:Y:S01]  /*6ca10*/  IADD3 R162, P1, R186, R5, RZ ;  /* 0x00000005baa27210 */ /* 0x000fe20007f3e0ff */
[----:B------:R-:W-:Y:S01]  /*6ca20*/  IMAD.MOV.U32 R229, RZ, RZ, R228 ;  /* 0x000000ffffe57224 */ /* 0x000fe200078e00e4 */
[----:B------:R-:W-:Y:S01]  /*6ca30*/  MOV R228, R20 ;  /* 0x0000001400e47202 */ /* 0x000fe20000000f00 */
[----:B------:R-:W-:Y:S02]  /*6ca40*/  IMAD.MOV.U32 R224, RZ, RZ, R21 ;  /* 0x000000ffffe07224 */ /* 0x000fe400078e0015 */
[----:B------:R-:W3:Y:S01]  /*6ca50*/  LDL.LU R21, [R1+0xe94] ;  /* 0x000e940001157983 */ /* 0x000ee20000300800 */
[----:B------:R-:W-:-:S03]  /*6ca60*/  IMAD.X R186, R187, 0x1, R0, P1 ;  /* 0x00000001bbba7824 */ /* 0x000fc600008e0600 */
[----:B------:R-:W3:Y:S04]  /*6ca70*/  LDL.LU R20, [R1+0xe98] ;  /* 0x000e980001147983 */ /* 0x000ee80000300800 */
[----:B------:R-:W3:Y:S04]  /*6ca80*/  LDL.LU R19, [R1+0xed4] ;  /* 0x000ed40001137983 */ /* 0x000ee80000300800 */
[----:B------:R-:W3:Y:S01]  /*6ca90*/  LDL.LU R16, [R1+0xed8] ;  /* 0x000ed80001107983 */ /* 0x000ee20000300800 */
[-C--:B----4-:R-:W-:Y:S01]  /*6caa0*/  IADD3 R15, P2, R15, R5.reuse, RZ ;  /* 0x000000050f0f7210 */ /* 0x090fe20007f5e0ff */
[----:B------:R-:W-:Y:S01]  /*6cab0*/  IMAD.MOV.U32 R217, RZ, RZ, R216 ;  /* 0x000000ffffd97224 */ /* 0x000fe200078e00d8 */
[----:B-1----:R-:W-:Y:S01]  /*6cac0*/  IADD3 R10, P1, R10, R5, RZ ;  /* 0x000000050a0a7210 */ /* 0x002fe20007f3e0ff */
[----:B------:R-:W-:Y:S01]  /*6cad0*/  IMAD.MOV.U32 R209, RZ, RZ, R208 ;  /* 0x000000ffffd17224 */ /* 0x000fe200078e00d0 */
[----:B------:R-:W-:Y:S01]  /*6cae0*/  MOV R213, R212 ;  /* 0x000000d400d57202 */ /* 0x000fe20000000f00 */
[----:B------:R-:W-:Y:S01]  /*6caf0*/  IMAD.MOV.U32 R205, RZ, RZ, R204 ;  /* 0x000000ffffcd7224 */ /* 0x000fe200078e00cc */
[----:B------:R-:W-:Y:S01]  /*6cb00*/  LDGSTS.E [R4+0x24700], desc[UR60][R228.64], P0 ;  /* 0x24700000e4047fae */ /* 0x000fe2000812187c */
[----:B--2---:R-:W-:-:S03]  /*6cb10*/  IMAD.X R11, R11, 0x1, R0, P1 ;  /* 0x000000010b0b7824 */ /* 0x004fc600008e0600 */
[----:B------:R1:W-:Y:S04]  /*6cb20*/  STL [R1+0xdd8], R10 ;  /* 0x000dd80a01007387 */ /* 0x0003e80000100800 */
[----:B------:R2:W-:Y:S04]  /*6cb30*/  STL [R1+0xdd4], R11 ;  /* 0x000dd40b01007387 */ /* 0x0005e80000100800 */
[----:B------:R-:W-:Y:S04]  /*6cb40*/  STL [R1+0xe18], R15 ;  /* 0x000e180f01007387 */ /* 0x000fe80000100800 */
[----:B------:R-:W4:Y:S01]  /*6cb50*/  LDL.LU R18, [R1+0xf14] ;  /* 0x000f140001127983 */ /* 0x000f220000300800 */
[----:B---3--:R-:W-:-:S02]  /*6cb60*/  IMAD.X R17, R17, 0x1, R0, P2 ;  /* 0x0000000111117824 */ /* 0x008fc400010e0600 */
[----:B------:R-:W-:Y:S01]  /*6cb70*/  IMAD.MOV.U32 R216, RZ, RZ, R23 ;  /* 0x000000ffffd87224 */ /* 0x000fe200078e0017 */
[----:B------:R-:W-:Y:S04]  /*6cb80*/  LDGSTS.E [R4+0x24b00], desc[UR60][R224.64], P0 ;  /* 0x24b00000e0047fae */ /* 0x000fe8000812187c */
[----:B------:R3:W-:Y:S04]  /*6cb90*/  STL [R1+0xe14], R17 ;  /* 0x000e141101007387 */ /* 0x0007e80000100800 */
[----:B------:R-:W4:Y:S01]  /*6cba0*/  LDL.LU R13, [R1+0xf18] ;  /* 0x000f1800010d7983 */ /* 0x000f220000300800 */
[----:B------:R-:W-:-:S02]  /*6cbb0*/  IMAD.MOV.U32 R212, RZ, RZ, R152 ;  /* 0x000000ffffd47224 */ /* 0x000fc400078e0098 */
[----:B------:R-:W-:Y:S01]  /*6cbc0*/  IMAD.MOV.U32 R208, RZ, RZ, R153 ;  /* 0x000000ffffd07224 */ /* 0x000fe200078e0099 */
[----:B------:R-:W-:Y:S01]  /*6cbd0*/  LDGSTS.E [R4+0x24f00], desc[UR60][R220.64], P0 ;  /* 0x24f00000dc047fae */ /* 0x000fe2000812187c */
[----:B------:R-:W-:Y:S02]  /*6cbe0*/  IMAD.MOV.U32 R204, RZ, RZ, R154 ;  /* 0x000000ffffcc7224 */ /* 0x000fe400078e009a */
[----:B------:R-:W-:Y:S01]  /*6cbf0*/  IMAD.MOV.U32 R201, RZ, RZ, R200 ;  /* 0x000000ffffc97224 */ /* 0x000fe200078e00c8 */
[----:B------:R-:W-:Y:S01]  /*6cc00*/  MOV R200, R155 ;  /* 0x0000009b00c87202 */ /* 0x000fe20000000f00 */
[----:B------:R-:W-:Y:S01]  /*6cc10*/  IMAD.MOV.U32 R199, RZ, RZ, R198 ;  /* 0x000000ffffc77224 */ /* 0x000fe200078e00c6 */
[----:B------:R-:W-:Y:S01]  /*6cc20*/  LDGSTS.E [R4+0x25300], desc[UR60][R216.64], P0 ;  /* 0x25300000d8047fae */ /* 0x000fe2000812187c */
[----:B------:R-:W-:Y:S02]  /*6cc30*/  IMAD.MOV.U32 R198, RZ, RZ, R156 ;  /* 0x000000ffffc67224 */ /* 0x000fe400078e009c */
[----:B------:R-:W-:Y:S01]  /*6cc40*/  IMAD.MOV.U32 R197, RZ, RZ, R196 ;  /* 0x000000ffffc57224 */ /* 0x000fe200078e00c4 */
[----:B------:R-:W-:Y:S01]  /*6cc50*/  LDGSTS.E [R4+0x25700], desc[UR60][R212.64], P0 ;  /* 0x25700000d4047fae */ /* 0x000fe2000812187c */
        /* <DEDUP_REMOVED lines=8> */
[----:B------:R-:W-:-:S02]  /*6cce0*/  IMAD.MOV.U32 R191, RZ, RZ, R190 ;  /* 0x000000ffffbf7224 */ /* 0x000fc400078e00be */
[----:B------:R-:W-:Y:S01]  /*6ccf0*/  IMAD.MOV.U32 R190, RZ, RZ, R160 ;  /* 0x000000ffffbe7224 */ /* 0x000fe200078e00a0 */
[----:B------:R-:W-:Y:S01]  /*6cd00*/  LDGSTS.E [R4+0x26300], desc[UR60][R200.64], P0 ;  /* 0x26300000c8047fae */ /* 0x000fe2000812187c */
[----:B------:R-:W-:Y:S02]  /*6cd10*/  IMAD.MOV.U32 R189, RZ, RZ, R188 ;  /* 0x000000ffffbd7224 */ /* 0x000fe400078e00bc */
[----:B------:R-:W-:Y:S01]  /*6cd20*/  IMAD.MOV.U32 R188, RZ, RZ, R161 ;  /* 0x000000ffffbc7224 */ /* 0x000fe200078e00a1 */
[----:B------:R-:W-:Y:S01]  /*6cd30*/  LDGSTS.E [R4+0x26700], desc[UR60][R198.64], P0 ;  /* 0x26700000c6047fae */ /* 0x000fe2000812187c */
[----:B------:R-:W-:Y:S01]  /*6cd40*/  IMAD.MOV.U32 R187, RZ, RZ, R186 ;  /* 0x000000ffffbb7224 */ /* 0x000fe200078e00ba */
[----:B------:R-:W-:Y:S01]  /*6cd50*/  MOV R186, R162 ;  /* 0x000000a200ba7202 */ /* 0x000fe20000000f00 */
[----:B------:R-:W-:Y:S01]  /*6cd60*/  IMAD.IADD R3, R3, 0x1, R12 ;  /* 0x0000000103037824 */ /* 0x000fe200078e020c */
[----:B------:R-:W-:Y:S04]  /*6cd70*/  LDGSTS.E [R4+0x26b00], desc[UR60][R196.64], P0 ;  /* 0x26b00000c4047fae */ /* 0x000fe8000812187c */
[----:B------:R-:W-:Y:S04]  /*6cd80*/  LDGSTS.E [R4+0x26f00], desc[UR60][R194.64], P0 ;  /* 0x26f00000c2047fae */ /* 0x000fe8000812187c */
[----:B------:R-:W-:Y:S04]  /*6cd90*/  LDGSTS.E [R4+0x27300], desc[UR60][R192.64], P0 ;  /* 0x27300000c0047fae */ /* 0x000fe8000812187c */
[----:B------:R-:W-:Y:S04]  /*6cda0*/  LDGSTS.E [R4+0x27700], desc[UR60][R190.64], P0 ;  /* 0x27700000be047fae */ /* 0x000fe8000812187c */
[----:B------:R-:W-:Y:S04]  /*6cdb0*/  LDGSTS.E [R4+0x27b00], desc[UR60][R188.64], P0 ;  /* 0x27b00000bc047fae */ /* 0x000fe8000812187c */
[----:B------:R-:W-:Y:S04]  /*6cdc0*/  LDGSTS.E [R4+0x27f00], desc[UR60][R186.64], P0 ;  /* 0x27f00000ba047fae */ /* 0x000fe8000812187c */
[----:B------:R1:W-:Y:S01]  /*6cdd0*/  LDGSTS.E [R3+0x380], desc[UR60][R10.64], P0 ;  /* 0x003800000a037fae */ /* 0x0003e2000812187c */
[----:B------:R-:W-:Y:S01]  /*6cde0*/  IADD3 R14, P1, R14, R5, RZ ;  /* 0x000000050e0e7210 */ /* 0x000fe20007f3e0ff */
[----:B-1----:R-:W-:-:S02]  /*6cdf0*/  IMAD.MOV.U32 R10, RZ, RZ, R15 ;  /* 0x000000ffff0a7224 */ /* 0x002fc400078e000f */
[----:B--2---:R-:W-:Y:S02]  /*6ce00*/  IMAD.MOV.U32 R11, RZ, RZ, R17 ;  /* 0x000000ffff0b7224 */ /* 0x004fe400078e0011 */
[----:B------:R-:W-:Y:S01]  /*6ce10*/  IMAD.X R22, R22, 0x1, R0, P1 ;  /* 0x0000000116167824 */ /* 0x000fe200008e0600 */
[----:B---3--:R-:W2:Y:S01]  /*6ce20*/  LDL.LU R17, [R1+0xf54] ;  /* 0x000f540001117983 */ /* 0x008ea20000300800 */
[----:B------:R-:W-:-:S03]  /*6ce30*/  IADD3 R20, P2, R20, R5, RZ ;  /* 0x0000000514147210 */ /* 0x000fc60007f5e0ff */
[----:B------:R-:W3:Y:S04]  /*6ce40*/  LDL.LU R12, [R1+0xf58] ;  /* 0x000f5800010c7983 */ /* 0x000ee80000300800 */
[----:B------:R-:W2:Y:S04]  /*6ce50*/  LDL.LU R15, [R1+0xf94] ;  /* 0x000f9400010f7983 */ /* 0x000ea80000300800 */
[----:B------:R1:W-:Y:S04]  /*6ce60*/  STL [R1+0xe58], R14 ;  /* 0x000e580e01007387 */ /* 0x0003e80000100800 */
[----:B------:R1:W-:Y:S04]  /*6ce70*/  LDGSTS.E [R3+0x780], desc[UR60][R10.64], P0 ;  /* 0x007800000a037fae */ /* 0x0003e8000812187c */
[----:B------:R-:W-:Y:S04]  /*6ce80*/  STL [R1+0xe54], R22 ;  /* 0x000e541601007387 */ /* 0x000fe80000100800 */
[----:B------:R-:W-:Y:S01]  /*6ce90*/  STL [R1+0xe98], R20 ;  /* 0x000e981401007387 */ /* 0x000fe20000100800 */
[----:B-1----:R-:W-:-:S03]  /*6cea0*/  IMAD.MOV.U32 R10, RZ, RZ, R14 ;  /* 0x000000ffff0a7224 */ /* 0x002fc600078e000e */
[----:B------:R-:W2:Y:S01]  /*6ceb0*/  LDL.LU R14, [R1+0xf98] ;  /* 0x000f9800010e7983 */ /* 0x000ea20000300800 */
[----:B------:R-:W-:Y:S01]  /*6cec0*/  IMAD.MOV.U32 R11, RZ, RZ, R22 ;  /* 0x000000ffff0b7224 */ /* 0x000fe200078e0016 */
[----:B------:R-:W-:Y:S02]  /*6ced0*/  IADD3 R16, P1, R16, R5, RZ ;  /* 0x0000000510107210 */ /* 0x000fe40007f3e0ff */
[----:B------:R-:W-:Y:S02]  /*6cee0*/  IADD3.X R21, R21, R0, RZ, P2, !PT ;  /* 0x0000000015157210 */ /* 0x000fe400017fe4ff */
[----:B------:R1:W-:Y:S01]  /*6cef0*/  LDGSTS.E [R3+0xb80], desc[UR60][R10.64], P0 ;  /* 0x00b800000a037fae */ /* 0x0003e2000812187c */
[----:B------:R-:W-:-:S03]  /*6cf00*/  IMAD.X R19, R19, 0x1, R0, P1 ;  /* 0x0000000113137824 */ /* 0x000fc600008e0600 */
[----:B------:R1:W-:Y:S02]  /*6cf10*/  STL [R1+0xe94], R21 ;  /* 0x000e941501007387 */ /* 0x0003e40000100800 */
[----:B-1----:R-:W-:Y:S02]  /*6cf20*/  IMAD.MOV.U32 R11, RZ, RZ, R21 ;  /* 0x000000ffff0b7224 */ /* 0x002fe400078e0015 */
[----:B------:R-:W-:Y:S01]  /*6cf30*/  IMAD.MOV.U32 R10, RZ, RZ, R20 ;  /* 0x000000ffff0a7224 */ /* 0x000fe200078e0014 */
[----:B------:R-:W2:Y:S04]  /*6cf40*/  LDL.LU R21, [R1+0xfd4] ;  /* 0x000fd40001157983 */ /* 0x000ea80000300800 */
[----:B------:R-:W2:Y:S04]  /*6cf50*/  LDL.LU R4, [R1+0xfd8] ;  /* 0x000fd80001047983 */ /* 0x000ea80000300800 */
[----:B------:R1:W-:Y:S04]  /*6cf60*/  STL [R1+0xed8], R16 ;  /* 0x000ed81001007387 */ /* 0x0003e80000100800 */
[----:B------:R1:W-:Y:S04]  /*6cf70*/  STL [R1+0xed4], R19 ;  /* 0x000ed41301007387 */ /* 0x0003e80000100800 */
[----:B------:R1:W-:Y:S02]  /*6cf80*/  LDGSTS.E [R3+0xf80], desc[UR60][R10.64], P0 ;  /* 0x00f800000a037fae */ /* 0x0003e4000812187c */
[----:B-1----:R-:W-:-:S02]  /*6cf90*/  MOV R10, R16 ;  /* 0x00000010000a7202 */ /* 0x002fc40000000f00 */
[----:B----4-:R-:W-:-:S05]  /*6cfa0*/  IADD3 R13, P2, R13, R5, RZ ;  /* 0x000000050d0d7210 */ /* 0x010fca0007f5e0ff */
[----:B------:R-:W-:Y:S01]  /*6cfb0*/  IMAD.X R18, R18, 0x1, R0, P2 ;  /* 0x0000000112127824 */ /* 0x000fe200010e0600 */
[----:B------:R1:W-:Y:S04]  /*6cfc0*/  STL [R1+0xf18], R13 ;  /* 0x000f180d01007387 */ /* 0x0003e80000100800 */
[----:B------:R-:W4:Y:S04]  /*6cfd0*/  LDL.LU R20, [R1+0x1014] ;  /* 0x0010140001147983 */ /* 0x000f280000300800 */
[----:B------:R2:W-:Y:S04]  /*6cfe0*/  STL [R1+0xf14], R18 ;  /* 0x000f141201007387 */ /* 0x0005e80000100800 */
[----:B------:R-:W4:Y:S01]  /*6cff0*/  LDL.LU R16, [R1+0x1018] ;  /* 0x0010180001107983 */ /* 0x000f220000300800 */
[----:B------:R-:W-:-:S03]  /*6d000*/  IMAD.MOV.U32 R11, RZ, RZ, R19 ;  /* 0x000000ffff0b7224 */ /* 0x000fc600078e0013 */
[----:B------:R-:W4:Y:S04]  /*6d010*/  LDL.LU R19, [R1+0x1054] ;  /* 0x0010540001137983 */ /* 0x000f280000300800 */
[----:B------:R1:W-:Y:S02]  /*6d020*/  LDGSTS.E [R3+0x1380], desc[UR60][R10.64], P0 ;  /* 0x013800000a037fae */ /* 0x0003e4000812187c */
[----:B-1----:R-:W-:Y:S02]  /*6d030*/  IMAD.MOV.U32 R10, RZ, RZ, R13 ;  /* 0x000000ffff0a7224 */ /* 0x002fe400078e000d */
[----:B------:R-:W-:Y:S01]  /*6d040*/  IMAD.MOV.U32 R11, RZ, RZ, R18 ;  /* 0x000000ffff0b7224 */ /* 0x000fe200078e0012 */
[----:B------:R-:W4:Y:S04]  /*6d050*/  LDL.LU R13, [R1+0x1058] ;  /* 0x00105800010d7983 */ /* 0x000f280000300800 */
[----:B------:R1:W-:Y:S01]  /*6d060*/  LDGSTS.E [R3+0x1780], desc[UR60][R10.64], P0 ;  /* 0x017800000a037fae */ /* 0x0003e2000812187c */
[----:B---3--:R-:W-:-:S05]  /*6d070*/  IADD3 R12, P1, R12, R5, RZ ;  /* 0x000000050c0c7210 */ /* 0x008fca0007f3e0ff */
[----:B--2---:R-:W-:Y:S01]  /*6d080*/  IMAD.X R17, R17, 0x1, R0, P1 ;  /* 0x0000000111117824 */ /* 0x004fe200008e0600 */
[----:B------:R2:W-:Y:S01]  /*6d090*/  STL [R1+0xf58], R12 ;  /* 0x000f580c01007387 */ /* 0x0005e20000100800 */
[----:B-1----:R-:W-:-:S03]  /*6d0a0*/  IMAD.MOV.U32 R10, RZ, RZ, R12 ;  /* 0x000000ffff0a7224 */ /* 0x002fc600078e000c */
[----:B------:R1:W-:Y:S01]  /*6d0b0*/  STL [R1+0xf54], R17 ;  /* 0x000f541101007387 */ /* 0x0003e20000100800 */
[----:B------:R-:W-:-:S05]  /*6d0c0*/  IADD3 R14, P2, R14, R5, RZ ;  /* 0x000000050e0e7210 */ /* 0x000fca0007f5e0ff */
[----:B------:R-:W-:Y:S01]  /*6d0d0*/  IMAD.X R15, R15, 0x1, R0, P2 ;  /* 0x000000010f0f7824 */ /* 0x000fe200010e0600 */
[----:B------:R-:W-:Y:S04]  /*6d0e0*/  STL [R1+0xf98], R14 ;  /* 0x000f980e01007387 */ /* 0x000fe80000100800 */
[----:B------:R-:W3:Y:S04]  /*6d0f0*/  LDL.LU R18, [R1+0x1094] ;  /* 0x0010940001127983 */ /* 0x000ee80000300800 */
[----:B------:R1:W-:Y:S04]  /*6d100*/  STL [R1+0xf94], R15 ;  /* 0x000f940f01007387 */ /* 0x0003e80000100800 */
[----:B--2---:R-:W2:Y:S01]  /*6d110*/  LDL.LU R12, [R1+0x1098] ;  /* 0x00109800010c7983 */ /* 0x004ea20000300800 */
[----:B------:R-:W-:-:S03]  /*6d120*/  MOV R11, R17 ;  /* 0x00000011000b7202 */ /* 0x000fc60000000f00 */
[----:B-1----:R-:W3:Y:S01]  /*6d130*/  LDL.LU R17, [R1+0x10d4] ;  /* 0x0010d40001117983 */ /* 0x002ee20000300800 */
[----:B------:R-:W-:-:S03]  /*6d140*/  IADD3 R4, P1, R4, R5, RZ ;  /* 0x0000000504047210 */ /* 0x000fc60007f3e0ff */
[----:B------:R1:W-:Y:S02]  /*6d150*/  LDGSTS.E [R3+0x1b80], desc[UR60][R10.64], P0 ;  /* 0x01b800000a037fae */ /* 0x0003e4000812187c */
[----:B------:R-:W-:Y:S02]  /*6d160*/  IMAD.X R21, R21, 0x1, R0, P1 ;  /* 0x0000000115157824 */ /* 0x000fe400008e0600 */
[----:B-1----:R-:W-:Y:S02]  /*6d170*/  IMAD.MOV.U32 R10, RZ, RZ, R14 ;  /* 0x000000ffff0a7224 */ /* 0x002fe400078e000e */
[----:B------:R-:W-:Y:S02]  /*6d180*/  IMAD.MOV.U32 R11, RZ, RZ, R15 ;  /* 0x000000ffff0b7224 */ /* 0x000fe400078e000f */
[----:B------:R-:W3:Y:S04]  /*6d190*/  LDL.LU R15, [R1+0x10d8] ;  /* 0x0010d800010f7983 */ /* 0x000ee80000300800 */
[----:B------:R-:W3:Y:S04]  /*6d1a0*/  LDL.LU R14, [R1+0x1114] ;  /* 0x00111400010e7983 */ /* 0x000ee80000300800 */
[----:B------:R1:W-:Y:S04]  /*6d1b0*/  STL [R1+0xfd8], R4 ;  /* 0x000fd80401007387 */ /* 0x0003e80000100800 */
[----:B------:R1:W-:Y:S04]  /*6d1c0*/  LDGSTS.E [R3+0x1f80], desc[UR60][R10.64], P0 ;  /* 0x01f800000a037fae */ /* 0x0003e8000812187c */
[----:B------:R4:W-:Y:S01]  /*6d1d0*/  STL [R1+0xfd4], R21 ;  /* 0x000fd41501007387 */ /* 0x0009e20000100800 */
[----:B-1----:R-:W-:Y:S01]  /*6d1e0*/  IMAD.MOV.U32 R10, RZ, RZ, R4 ;  /* 0x000000ffff0a7224 */ /* 0x002fe200078e0004 */
[----:B----4-:R-:W-:-:S05]  /*6d1f0*/  IADD3 R16, P2, R16, R5, RZ ;  /* 0x0000000510107210 */ /* 0x010fca0007f5e0ff */
[----:B------:R1:W-:Y:S04]  /*6d200*/  STL [R1+0x1018], R16 ;  /* 0x0010181001007387 */ /* 0x0003e80000100800 */
[----:B------:R-:W4:Y:S01]  /*6d210*/  LDL.LU R4, [R1+0x1118] ;  /* 0x0011180001047983 */ /* 0x000f220000300800 */
[----:B------:R-:W-:Y:S02]  /*6d220*/  IMAD.X R20, R20, 0x1, R0, P2 ;  /* 0x0000000114147824 */ /* 0x000fe400010e0600 */
[----:B------:R-:W-:-:S03]  /*6d230*/  IMAD.MOV.U32 R11, RZ, RZ, R21 ;  /* 0x000000ffff0b7224 */ /* 0x000fc600078e0015 */
[----:B------:R3:W-:Y:S04]  /*6d240*/  STL [R1+0x1014], R20 ;  /* 0x0010141401007387 */ /* 0x0007e80000100800 */
[----:B------:R1:W-:Y:S01]  /*6d250*/  LDGSTS.E [R3+0x2380], desc[UR60][R10.64], P0 ;  /* 0x023800000a037fae */ /* 0x0003e2000812187c */
[----:B------:R-:W-:-:S03]  /*6d260*/  IADD3 R13, P1, R13, R5, RZ ;  /* 0x000000050d0d7210 */ /* 0x000fc60007f3e0ff */
[----:B------:R-:W4:Y:S02]  /*6d270*/  LDL.LU R21, [R1+0x1154] ;  /* 0x0011540001157983 */ /* 0x000f240000300800 */
[----:B------:R-:W-:Y:S01]  /*6d280*/  IMAD.X R19, R19, 0x1, R0, P1 ;  /* 0x0000000113137824 */ /* 0x000fe200008e0600 */
[----:B-1----:R-:W-:Y:S01]  /*6d290*/  MOV R10, R16 ;  /* 0x00000010000a7202 */ /* 0x002fe20000000f00 */
[----:B------:R-:W-:Y:S01]  /*6d2a0*/  IMAD.MOV.U32 R11, RZ, RZ, R20 ;  /* 0x000000ffff0b7224 */ /* 0x000fe200078e0014 */
[----:B------:R-:W4:Y:S04]  /*6d2b0*/  LDL.LU R16, [R1+0x1158] ;  /* 0x0011580001107983 */ /* 0x000f280000300800 */
[----:B------:R1:W-:Y:S04]  /*6d2c0*/  STL [R1+0x1058], R13 ;  /* 0x0010580d01007387 */ /* 0x0003e80000100800 */
[----:B------:R1:W-:Y:S04]  /*6d2d0*/  STL [R1+0x1054], R19 ;  /* 0x0010541301007387 */ /* 0x0003e80000100800 */
[----:B------:R1:W-:Y:S02]  /*6d2e0*/  LDGSTS.E [R3+0x2780], desc[UR60][R10.64], P0 ;  /* 0x027800000a037fae */ /* 0x0003e4000812187c */
[----:B-1----:R-:W-:-:S02]  /*6d2f0*/  IMAD.MOV.U32 R10, RZ, RZ, R13 ;  /* 0x000000ffff0a7224 */ /* 0x002fc400078e000d */
[----:B------:R-:W-:-:S05]  /*6d300*/  IMAD.MOV.U32 R11, RZ, RZ, R19 ;  /* 0x000000ffff0b7224 */ /* 0x000fca00078e0013 */
[----:B------:R1:W-:Y:S01]  /*6d310*/  LDGSTS.E [R3+0x2b80], desc[UR60][R10.64], P0 ;  /* 0x02b800000a037fae */ /* 0x0003e2000812187c */
[----:B--2---:R-:W-:-:S05]  /*6d320*/  IADD3 R12, P2, R12, R5, RZ ;  /* 0x000000050c0c7210 */ /* 0x004fca0007f5e0ff */
[----:B---3--:R-:W-:Y:S01]  /*6d330*/  IMAD.X R18, R18, 0x1, R0, P2 ;  /* 0x0000000112127824 */ /* 0x008fe200010e0600 */
[----:B------:R2:W-:Y:S04]  /*6d340*/  STL [R1+0x1098], R12 ;  /* 0x0010980c01007387 */ /* 0x0005e80000100800 */
[----:B------:R-:W3:Y:S04]  /*6d350*/  LDL.LU R20, [R1+0x1194] ;  /* 0x0011940001147983 */ /* 0x000ee80000300800 */
[----:B------:R4:W-:Y:S04]  /*6d360*/  STL [R1+0x1094], R18 ;  /* 0x0010941201007387 */ /* 0x0009e80000100800 */
[----:B------:R-:W3:Y:S01]  /*6d370*/  LDL.LU R13, [R1+0x1198] ;  /* 0x00119800010d7983 */ /* 0x000ee20000300800 */
[----:B------:R-:W-:Y:S01]  /*6d380*/  IADD3 R15, P1, R15, R5, RZ ;  /* 0x000000050f0f7210 */ /* 0x000fe20007f3e0ff */
[----:B-1----:R-:W-:Y:S01]  /*6d390*/  IMAD.MOV.U32 R10, RZ, RZ, R12 ;  /* 0x000000ffff0a7224 */ /* 0x002fe200078e000c */
[----:B------:R-:W-:Y:S01]  /*6d3a0*/  MOV R11, R18 ;  /* 0x00000012000b7202 */ /* 0x000fe20000000f00 */
[----:B------:R-:W3:Y:S02]  /*6d3b0*/  LDL.LU R19, [R1+0x11d4] ;  /* 0x0011d40001137983 */ /* 0x000ee40000300800 */
[----:B------:R-:W-:-:S02]  /*6d3c0*/  IMAD.X R17, R17, 0x1, R0, P1 ;  /* 0x0000000111117824 */ /* 0x000fc400008e0600 */
[----:B--2---:R-:W2:Y:S04]  /*6d3d0*/  LDL.LU R12, [R1+0x11d8] ;  /* 0x0011d800010c7983 */ /* 0x004ea80000300800 */
[----:B------:R1:W-:Y:S04]  /*6d3e0*/  STL [R1+0x10d8], R15 ;  /* 0x0010d80f01007387 */ /* 0x0003e80000100800 */
[----:B------:R-:W-:Y:S04]  /*6d3f0*/  STL [R1+0x10d4], R17 ;  /* 0x0010d41101007387 */ /* 0x000fe80000100800 */
[----:B------:R1:W-:Y:S02]  /*6d400*/  LDGSTS.E [R3+0x2f80], desc[UR60][R10.64], P0 ;  /* 0x02f800000a037fae */ /* 0x0003e4000812187c */
[----:B-1----:R-:W-:Y:S01]  /*6d410*/  IMAD.MOV.U32 R10, RZ, RZ, R15 ;  /* 0x000000ffff0a7224 */ /* 0x002fe200078e000f */
[----:B----4-:R-:W-:-:S05]  /*6d420*/  IADD3 R4, P2, R4, R5, RZ ;  /* 0x0000000504047210 */ /* 0x010fca0007f5e0ff */
[----:B------:R-:W-:Y:S01]  /*6d430*/  IMAD.X R14, R14, 0x1, R0, P2 ;  /* 0x000000010e0e7824 */ /* 0x000fe200010e0600 */
[----:B------:R-:W-:Y:S04]  /*6d440*/  STL [R1+0x1118], R4 ;  /* 0x0011180401007387 */ /* 0x000fe80000100800 */
[----:B------:R-:W4:Y:S04]  /*6d450*/  LDL.LU R18, [R1+0x1214] ;  /* 0x0012140001127983 */ /* 0x000f280000300800 */
[----:B------:R1:W-:Y:S04]  /*6d460*/  STL [R1+0x1114], R14 ;  /* 0x0011140e01007387 */ /* 0x0003e80000100800 */
[----:B------:R-:W4:Y:S01]  /*6d470*/  LDL.LU R15, [R1+0x1218] ;  /* 0x00121800010f7983 */ /* 0x000f220000300800 */
[----:B------:R-:W-:Y:S01]  /*6d480*/  IMAD.MOV.U32 R11, RZ, RZ, R17 ;  /* 0x000000ffff0b7224 */ /* 0x000fe200078e0011 */
[----:B------:R-:W-:-:S04]  /*6d490*/  IADD3 R16, P1, R16, R5, RZ ;  /* 0x0000000510107210 */ /* 0x000fc80007f3e0ff */
[----:B------:R1:W-:Y:S01]  /*6d4a0*/  LDGSTS.E [R3+0x3380], desc[UR60][R10.64], P0 ;  /* 0x033800000a037fae */ /* 0x0003e2000812187c */
[----:B------:R-:W-:Y:S01]  /*6d4b0*/  IADD3.X R21, R21, R0, RZ, P1, !PT ;  /* 0x0000000015157210 */ /* 0x000fe20000ffe4ff */
[----:B-1----:R-:W-:Y:S02]  /*6d4c0*/  IMAD.MOV.U32 R10, RZ, RZ, R4 ;  /* 0x000000ffff0a7224 */ /* 0x002fe400078e0004 */
[----:B------:R-:W-:Y:S02]  /*6d4d0*/  IMAD.MOV.U32 R11, RZ, RZ, R14 ;  /* 0x000000ffff0b7224 */ /* 0x000fe400078e000e */
[----:B------:R-:W4:Y:S04]  /*6d4e0*/  LDL.LU R14, [R1+0x1254] ;  /* 0x00125400010e7983 */ /* 0x000f280000300800 */
[----:B------:R-:W4:Y:S04]  /*6d4f0*/  LDL.LU R4, [R1+0x1258] ;  /* 0x0012580001047983 */ /* 0x000f280000300800 */
[----:B------:R-:W4:Y:S04]  /*6d500*/  LDL.LU R17, [R1+0x1294] ;  /* 0x0012940001117983 */ /* 0x000f280000300800 */
[----:B------:R1:W-:Y:S04]  /*6d510*/  STL [R1+0x1158], R16 ;  /* 0x0011581001007387 */ /* 0x0003e80000100800 */
[----:B------:R1:W-:Y:S04]  /*6d520*/  LDGSTS.E [R3+0x3780], desc[UR60][R10.64], P0 ;  /* 0x037800000a037fae */ /* 0x0003e8000812187c */
[----:B------:R2:W-:Y:S01]  /*6d530*/  STL [R1+0x1154], R21 ;  /* 0x0011541501007387 */ /* 0x0005e20000100800 */
[----:B-1----:R-:W-:-:S02]  /*6d540*/  IMAD.MOV.U32 R10, RZ, RZ, R16 ;  /* 0x000000ffff0a7224 */ /* 0x002fc400078e0010 */
[----:B------:R-:W-:-:S05]  /*6d550*/  IMAD.MOV.U32 R11, RZ, RZ, R21 ;  /* 0x000000ffff0b7224 */ /* 0x000fca00078e0015 */
[----:B------:R1:W-:Y:S01]  /*6d560*/  LDGSTS.E [R3+0x3b80], desc[UR60][R10.64], P0 ;  /* 0x03b800000a037fae */ /* 0x0003e2000812187c */
[----:B---3--:R-:W-:-:S05]  /*6d570*/  IADD3 R13, P2, R13, R5, RZ ;  /* 0x000000050d0d7210 */ /* 0x008fca0007f5e0ff */
[----:B------:R3:W-:Y:S04]  /*6d580*/  STL [R1+0x1198], R13 ;  /* 0x0011980d01007387 */ /* 0x0007e80000100800 */
[----:B------:R-:W4:Y:S01]  /*6d590*/  LDL.LU R16, [R1+0x1298] ;  /* 0x0012980001107983 */ /* 0x000f220000300800 */
[----:B------:R-:W-:Y:S01]  /*6d5a0*/  IMAD.X R20, R20, 0x1, R0, P2 ;  /* 0x0000000114147824 */ /* 0x000fe200010e0600 */
[----:B--2---:R-:W-:Y:S01]  /*6d5b0*/  IADD3 R12, P1, R12, R5, RZ ;  /* 0x000000050c0c7210 */ /* 0x004fe20007f3e0ff */
[----:B-1----:R-:W-:-:S03]  /*6d5c0*/  IMAD.MOV.U32 R10, RZ, RZ, R13 ;  /* 0x000000ffff0a7224 */ /* 0x002fc600078e000d */
[----:B------:R1:W-:Y:S01]  /*6d5d0*/  STL [R1+0x1194], R20 ;  /* 0x0011941401007387 */ /* 0x0003e20000100800 */
[----:B------:R-:W-:Y:S02]  /*6d5e0*/  IMAD.MOV.U32 R11, RZ, RZ, R20 ;  /* 0x000000ffff0b7224 */ /* 0x000fe400078e0014 */
[----:B------:R-:W-:Y:S01]  /*6d5f0*/  IMAD.X R19, R19, 0x1, R0, P1 ;  /* 0x0000000113137824 */ /* 0x000fe200008e0600 */
[----:B------:R-:W2:Y:S04]  /*6d600*/  LDL.LU R21, [R1+0x12d4] ;  /* 0x0012d40001157983 */ /* 0x000ea80000300800 */
[----:B---3--:R-:W3:Y:S04]  /*6d610*/  LDL.LU R13, [R1+0x12d8] ;  /* 0x0012d800010d7983 */ /* 0x008ee80000300800 */
[----:B------:R1:W-:Y:S04]  /*6d620*/  STL [R1+0x11d8], R12 ;  /* 0x0011d80c01007387 */ /* 0x0003e80000100800 */
[----:B------:R1:W-:Y:S04]  /*6d630*/  STL [R1+0x11d4], R19 ;  /* 0x0011d41301007387 */ /* 0x0003e80000100800 */
[----:B------:R1:W-:Y:S02]  /*6d640*/  LDGSTS.E [R3+0x3f80], desc[UR60][R10.64], P0 ;  /* 0x03f800000a037fae */ /* 0x0003e4000812187c */
[----:B-1----:R-:W-:Y:S01]  /*6d650*/  IMAD.MOV.U32 R10, RZ, RZ, R12 ;  /* 0x000000ffff0a7224 */ /* 0x002fe200078e000c */
[----:B----4-:R-:W-:-:S04]  /*6d660*/  IADD3 R15, P2, R15, R5, RZ ;  /* 0x000000050f0f7210 */ /* 0x010fc80007f5e0ff */
[----:B------:R-:W-:Y:S01]  /*6d670*/  IADD3.X R18, R18, R0, RZ, P2, !PT ;  /* 0x0000000012127210 */ /* 0x000fe200017fe4ff */
[----:B------:R1:W-:Y:S04]  /*6d680*/  STL [R1+0x1218], R15 ;  /* 0x0012180f01007387 */ /* 0x0003e80000100800 */
[----:B------:R-:W4:Y:S04]  /*6d690*/  LDL.LU R20, [R1+0x1314] ;  /* 0x0013140001147983 */ /* 0x000f280000300800 */
[----:B------:R-:W-:Y:S04]  /*6d6a0*/  STL [R1+0x1214], R18 ;  /* 0x0012141201007387 */ /* 0x000fe80000100800 */
[----:B------:R-:W4:Y:S01]  /*6d6b0*/  LDL.LU R12, [R1+0x1318] ;  /* 0x00131800010c7983 */ /* 0x000f220000300800 */
[----:B------:R-:W-:-:S03]  /*6d6c0*/  IMAD.MOV.U32 R11, RZ, RZ, R19 ;  /* 0x000000ffff0b7224 */ /* 0x000fc600078e0013 */
[----:B------:R-:W4:Y:S04]  /*6d6d0*/  LDL.LU R19, [R1+0x1354] ;  /* 0x0013540001137983 */ /* 0x000f280000300800 */
[----:B------:R1:W-:Y:S01]  /*6d6e0*/  LDGSTS.E [R3+0x4380], desc[UR60][R10.64], P0 ;  /* 0x043800000a037fae */ /* 0x0003e2000812187c */
[----:B------:R-:W-:-:S05]  /*6d6f0*/  IADD3 R4, P1, R4, R5, RZ ;  /* 0x0000000504047210 */ /* 0x000fca0007f3e0ff */
[----:B------:R-:W-:Y:S02]  /*6d700*/  IMAD.X R14, R14, 0x1, R0, P1 ;  /* 0x000000010e0e7824 */ /* 0x000fe400008e0600 */
[----:B-1----:R-:W-:Y:S02]  /*6d710*/  IMAD.MOV.U32 R10, RZ, RZ, R15 ;  /* 0x000000ffff0a7224 */ /* 0x002fe400078e000f */
[----:B------:R-:W-:Y:S01]  /*6d720*/  IMAD.MOV.U32 R11, RZ, RZ, R18 ;  /* 0x000000ffff0b7224 */ /* 0x000fe200078e0012 */
[----:B------:R-:W4:Y:S04]  /*6d730*/  LDL.LU R15, [R1+0x1358] ;  /* 0x00135800010f7983 */ /* 0x000f280000300800 */
[----:B------:R-:W-:Y:S04]  /*6d740*/  STL [R1+0x1258], R4 ;  /* 0x0012580401007387 */ /* 0x000fe80000100800 */
[----:B------:R1:W-:Y:S04]  /*6d750*/  LDGSTS.E [R3+0x4780], desc[UR60][R10.64], P0 ;  /* 0x047800000a037fae */ /* 0x0003e8000812187c */
[----:B------:R1:W-:Y:S02]  /*6d760*/  STL [R1+0x1254], R14 ;  /* 0x0012540e01007387 */ /* 0x0003e40000100800 */
[----:B-1----:R-:W-:Y:S01]  /*6d770*/  IMAD.MOV.U32 R11, RZ, RZ, R14 ;  /* 0x000000ffff0b7224 */ /* 0x002fe200078e000e */
[----:B------:R-:W-:-:S05]  /*6d780*/  MOV R10, R4 ;  /* 0x00000004000a7202 */ /* 0x000fca0000000f00 */
[----:B------:R1:W-:Y:S01]  /*6d790*/  LDGSTS.E [R3+0x4b80], desc[UR60][R10.64], P0 ;  /* 0x04b800000a037fae */ /* 0x0003e2000812187c */
[----:B------:R-:W-:-:S05]  /*6d7a0*/  IADD3 R16, P2, R16, R5, RZ ;  /* 0x0000000510107210 */ /* 0x000fca0007f5e0ff */
[----:B------:R-:W-:Y:S01]  /*6d7b0*/  IMAD.X R17, R17, 0x1, R0, P2 ;  /* 0x0000000111117824 */ /* 0x000fe200010e0600 */
[----:B------:R-:W-:Y:S04]  /*6d7c0*/  STL [R1+0x1298], R16 ;  /* 0x0012981001007387 */ /* 0x000fe80000100800 */
[----:B------:R-:W4:Y:S04]  /*6d7d0*/  LDL.LU R14, [R1+0x1394] ;  /* 0x00139400010e7983 */ /* 0x000f280000300800 */
[----:B------:R2:W-:Y:S04]  /*6d7e0*/  STL [R1+0x1294], R17 ;  /* 0x0012941101007387 */ /* 0x0005e80000100800 */
[----:B------:R-:W4:Y:S01]  /*6d7f0*/  LDL.LU R4, [R1+0x1398] ;  /* 0x0013980001047983 */ /* 0x000f220000300800 */
[----:B---3--:R-:W-:Y:S01]  /*6d800*/  IADD3 R13, P1, R13, R5, RZ ;  /* 0x000000050d0d7210 */ /* 0x008fe20007f3e0ff */
[----:B-1----:R-:W-:-:S02]  /*6d810*/  IMAD.MOV.U32 R10, RZ, RZ, R16 ;  /* 0x000000ffff0a7224 */ /* 0x002fc400078e0010 */
[----:B------:R-:W-:Y:S01]  /*6d820*/  IMAD.MOV.U32 R11, RZ, RZ, R17 ;  /* 0x000000ffff0b7224 */ /* 0x000fe200078e0011 */
[----:B------:R-:W3:Y:S01]  /*6d830*/  LDL.LU R18, [R1+0x13d4] ;  /* 0x0013d40001127983 */ /* 0x000ee20000300800 */
[----:B--2---:R-:W-:-:S03]  /*6d840*/  IMAD.X R21, R21, 0x1, R0, P1 ;  /* 0x0000000115157824 */ /* 0x004fc600008e0600 */
[----:B------:R-:W2:Y:S04]  /*6d850*/  LDL.LU R17, [R1+0x13d8] ;  /* 0x0013d80001117983 */ /* 0x000ea80000300800 */
        /* <DEDUP_REMOVED lines=8> */
[----:B------:R-:W-:Y:S01]  /*6d8e0*/  IMAD.X R20, R20, 0x1, R0, P2 ;  /* 0x0000000114147824 */ /* 0x000fe200010e0600 */
[----:B------:R-:W-:-:S04]  /*6d8f0*/  MOV R11, R21 ;  /* 0x00000015000b7202 */ /* 0x000fc80000000f00 */
[----:B------:R1:W-:Y:S04]  /*6d900*/  STL [R1+0x1314], R20 ;  /* 0x0013141401007387 */ /* 0x0003e80000100800 */
[----:B------:R1:W-:Y:S01]  /*6d910*/  LDGSTS.E [R3+0x5380], desc[UR60][R10.64], P0 ;  /* 0x053800000a037fae */ /* 0x0003e2000812187c */
[----:B------:R-:W-:-:S03]  /*6d920*/  IADD3 R15, P1, R15, R5, RZ ;  /* 0x000000050f0f7210 */ /* 0x000fc60007f3e0ff */
[----:B------:R-:W4:Y:S02]  /*6d930*/  LDL.LU R21, [R1+0x1454] ;  /* 0x0014540001157983 */ /* 0x000f240000300800 */
[----:B------:R-:W-:Y:S02]  /*6d940*/  IMAD.X R19, R19, 0x1, R0, P1 ;  /* 0x0000000113137824 */ /* 0x000fe400008e0600 */
[----:B-1----:R-:W-:Y:S02]  /*6d950*/  IMAD.MOV.U32 R10, RZ, RZ, R12 ;  /* 0x000000ffff0a7224 */ /* 0x002fe400078e000c */
[----:B------:R-:W-:Y:S01]  /*6d960*/  IMAD.MOV.U32 R11, RZ, RZ, R20 ;  /* 0x000000ffff0b7224 */ /* 0x000fe200078e0014 */
[----:B------:R-:W4:Y:S04]  /*6d970*/  LDL.LU R12, [R1+0x1458] ;  /* 0x00145800010c7983 */ /* 0x000f280000300800 */
[----:B------:R1:W-:Y:S04]  /*6d980*/  STL [R1+0x1358], R15 ;  /* 0x0013580f01007387 */ /* 0x0003e80000100800 */
[----:B------:R-:W-:Y:S04]  /*6d990*/  STL [R1+0x1354], R19 ;  /* 0x0013541301007387 */ /* 0x000fe80000100800 */
[----:B------:R1:W-:Y:S02]  /*6d9a0*/  LDGSTS.E [R3+0x5780], desc[UR60][R10.64], P0 ;  /* 0x057800000a037fae */ /* 0x0003e4000812187c */
[----:B-1----:R-:W-:-:S02]  /*6d9b0*/  IMAD.MOV.U32 R10, RZ, RZ, R15 ;  /* 0x000000ffff0a7224 */ /* 0x002fc400078e000f */
[----:B------:R-:W-:-:S05]  /*6d9c0*/  IMAD.MOV.U32 R11, RZ, RZ, R19 ;  /* 0x000000ffff0b7224 */ /* 0x000fca00078e0013 */
[----:B------:R1:W-:Y:S01]  /*6d9d0*/  LDGSTS.E [R3+0x5b80], desc[UR60][R10.64], P0 ;  /* 0x05b800000a037fae */ /* 0x0003e2000812187c */
[----:B------:R-:W-:-:S05]  /*6d9e0*/  IADD3 R4, P2, R4, R5, RZ ;  /* 0x0000000504047210 */ /* 0x000fca0007f5e0ff */
[----:B------:R-:W-:Y:S01]  /*6d9f0*/  IMAD.X R14, R14, 0x1, R0, P2 ;  /* 0x000000010e0e7824 */ /* 0x000fe200010e0600 */
[----:B------:R-:W-:Y:S04]  /*6da00*/  STL [R1+0x1398], R4 ;  /* 0x0013980401007387 */ /* 0x000fe80000100800 */
[----:B------:R-:W4:Y:S04]  /*6da10*/  LDL.LU R20, [R1+0x1494] ;  /* 0x0014940001147983 */ /* 0x000f280000300800 */
[----:B------:R3:W-:Y:S01]  /*6da20*/  STL [R1+0x1394], R14 ;  /* 0x0013940e01007387 */ /* 0x0007e20000100800 */
[----:B--2---:R-:W-:-:S03]  /*6da30*/  IADD3 R17, P1, R17, R5, RZ ;  /* 0x0000000511117210 */ /* 0x004fc60007f3e0ff */
[----:B------:R-:W2:Y:S01]  /*6da40*/  LDL.LU R15, [R1+0x1498] ;  /* 0x00149800010f7983 */ /* 0x000ea20000300800 */
[----:B-1----:R-:W-:Y:S02]  /*6da50*/  IMAD.MOV.U32 R11, RZ, RZ, R14 ;  /* 0x000000ffff0b7224 */ /* 0x002fe400078e000e */
[----:B---3--:R-:W-:Y:S01]  /*6da60*/  IMAD.X R18, R18, 0x1, R0, P1 ;  /* 0x0000000112127824 */ /* 0x008fe200008e0600 */
[----:B------:R-:W-:Y:S01]  /*6da70*/  MOV R10, R4 ;  /* 0x00000004000a7202 */ /* 0x000fe20000000f00 */
[----:B------:R-:W3:Y:S04]  /*6da80*/  LDL.LU R14, [R1+0x14d4] ;  /* 0x0014d400010e7983 */ /* 0x000ee80000300800 */
[----:B------:R-:W3:Y:S04]  /*6da90*/  LDL.LU R4, [R1+0x14d8] ;  /* 0x0014d80001047983 */ /* 0x000ee80000300800 */
[----:B------:R-:W-:Y:S04]  /*6daa0*/  STL [R1+0x13d8], R17 ;  /* 0x0013d81101007387 */ /* 0x000fe80000100800 */
[----:B------:R1:W-:Y:S04]  /*6dab0*/  STL [R1+0x13d4], R18 ;  /* 0x0013d41201007387 */ /* 0x0003e80000100800 */
        /* <DEDUP_REMOVED lines=8> */
[----:B------:R-:W-:-:S03]  /*6db40*/  IMAD.MOV.U32 R10, RZ, RZ, R17 ;  /* 0x000000ffff0a7224 */ /* 0x000fc600078e0011 */
[----:B------:R-:W4:Y:S01]  /*6db50*/  LDL.LU R17, [R1+0x1554] ;  /* 0x0015540001117983 */ /* 0x000f220000300800 */
[----:B------:R-:W-:-:S03]  /*6db60*/  IADD3 R12, P1, R12, R5, RZ ;  /* 0x000000050c0c7210 */ /* 0x000fc60007f3e0ff */
[----:B------:R1:W-:Y:S02]  /*6db70*/  LDGSTS.E [R3+0x6380], desc[UR60][R10.64], P0 ;  /* 0x063800000a037fae */ /* 0x0003e4000812187c */
[----:B------:R-:W-:Y:S02]  /*6db80*/  IMAD.X R21, R21, 0x1, R0, P1 ;  /* 0x0000000115157824 */ /* 0x000fe400008e0600 */
[----:B-1----:R-:W-:Y:S01]  /*6db90*/  IMAD.MOV.U32 R10, RZ, RZ, R13 ;  /* 0x000000ffff0a7224 */ /* 0x002fe200078e000d */
[----:B------:R-:W-:Y:S02]  /*6dba0*/  MOV R11, R16 ;  /* 0x00000010000b7202 */ /* 0x000fe40000000f00 */
[----:B------:R-:W4:Y:S04]  /*6dbb0*/  LDL.LU R16, [R1+0x1558] ;  /* 0x0015580001107983 */ /* 0x000f280000300800 */
[----:B------:R-:W4:Y:S04]  /*6dbc0*/  LDL.LU R13, [R1+0x1594] ;  /* 0x00159400010d7983 */ /* 0x000f280000300800 */
[----:B------:R1:W-:Y:S04]  /*6dbd0*/  STL [R1+0x1458], R12 ;  /* 0x0014580c01007387 */ /* 0x0003e80000100800 */
[----:B------:R1:W-:Y:S04]  /*6dbe0*/  LDGSTS.E [R3+0x6780], desc[UR60][R10.64], P0 ;  /* 0x067800000a037fae */ /* 0x0003e8000812187c */
[----:B------:R-:W-:Y:S01]  /*6dbf0*/  STL [R1+0x1454], R21 ;  /* 0x0014541501007387 */ /* 0x000fe20000100800 */
[----:B-1----:R-:W-:-:S02]  /*6dc00*/  IMAD.MOV.U32 R10, RZ, RZ, R12 ;  /* 0x000000ffff0a7224 */ /* 0x002fc400078e000c */
[----:B------:R-:W-:-:S05]  /*6dc10*/  IMAD.MOV.U32 R11, RZ, RZ, R21 ;  /* 0x000000ffff0b7224 */ /* 0x000fca00078e0015 */
[----:B------:R1:W-:Y:S01]  /*6dc20*/  LDGSTS.E [R3+0x6b80], desc[UR60][R10.64], P0 ;  /* 0x06b800000a037fae */ /* 0x0003e2000812187c */
[----:B--2---:R-:W-:-:S05]  /*6dc30*/  IADD3 R15, P2, R15, R5, RZ ;  /* 0x000000050f0f7210 */ /* 0x004fca0007f5e0ff */
[----:B------:R-:W-:Y:S04]  /*6dc40*/  STL [R1+0x1498], R15 ;  /* 0x0014980f01007387 */ /* 0x000fe80000100800 */
[----:B------:R-:W2:Y:S01]  /*6dc50*/  LDL.LU R12, [R1+0x1598] ;  /* 0x00159800010c7983 */ /* 0x000ea20000300800 */
[----:B------:R-:W-:Y:S01]  /*6dc60*/  IMAD.X R20, R20, 0x1, R0, P2 ;  /* 0x0000000114147824 */ /* 0x000fe200010e0600 */
[----:B---3--:R-:W-:Y:S01]  /*6dc70*/  IADD3 R4, P1, R4, R5, RZ ;  /* 0x0000000504047210 */ /* 0x008fe20007f3e0ff */
[----:B-1----:R-:W-:Y:S02]  /*6dc80*/  IMAD.MOV.U32 R10, RZ, RZ, R15 ;  /* 0x000000ffff0a7224 */ /* 0x002fe400078e000f */
[----:B------:R-:W-:Y:S01]  /*6dc90*/  IMAD.MOV.U32 R11, RZ, RZ, R20 ;  /* 0x000000ffff0b7224 */ /* 0x000fe200078e0014 */
[----:B------:R-:W-:Y:S01]  /*6dca0*/  IADD3.X R14, R14, R0, RZ, P1, !PT ;  /* 0x000000000e0e7210 */ /* 0x000fe20000ffe4ff */
[----:B------:R1:W-:Y:S04]  /*6dcb0*/  STL [R1+0x1494], R20 ;  /* 0x0014941401007387 */ /* 0x0003e80000100800 */
[----:B------:R3:W-:Y:S04]  /*6dcc0*/  LDGSTS.E [R3+0x6f80], desc[UR60][R10.64], P0 ;  /* 0x06f800000a037fae */ /* 0x0007e8000812187c */
[----:B-1----:R-:W2:Y:S04]  /*6dcd0*/  LDL.LU R20, [R1+0x15d4] ;  /* 0x0015d40001147983 */ /* 0x002ea80000300800 */
[----:B------:R-:W2:Y:S01]  /*6dce0*/  LDL.LU R15, [R1+0x15d8] ;  /* 0x0015d800010f7983 */ /* 0x000ea20000300800 */
[----:B---3--:R-:W-:-:S03]  /*6dcf0*/  IMAD.MOV.U32 R11, RZ, RZ, R14 ;  /* 0x000000ffff0b7224 */ /* 0x008fc600078e000e */
[----:B------:R-:W-:Y:S01]  /*6dd00*/  STL [R1+0x14d8], R4 ;  /* 0x0014d80401007387 */ /* 0x000fe20000100800 */
[----:B------:R-:W-:-:S03]  /*6dd10*/  IMAD.MOV.U32 R10, RZ, RZ, R4 ;  /* 0x000000ffff0a7224 */ /* 0x000fc600078e0004 */
[----:B------:R1:W-:Y:S04]  /*6dd20*/  STL [R1+0x14d4], R14 ;  /* 0x0014d40e01007387 */ /* 0x0003e80000100800 */
[----:B------:R3:W-:Y:S01]  /*6dd30*/  LDGSTS.E [R3+0x7380], desc[UR60][R10.64], P0 ;  /* 0x073800000a037fae */ /* 0x0007e2000812187c */
[----:B----4-:R-:W-:-:S05]  /*6dd40*/  IADD3 R18, P2, R18, R5, RZ ;  /* 0x0000000512127210 */ /* 0x010fca0007f5e0ff */
[----:B------:R-:W-:Y:S01]  /*6dd50*/  IMAD.X R19, R19, 0x1, R0, P2 ;  /* 0x0000000113137824 */ /* 0x000fe200010e0600 */
[----:B------:R-:W-:Y:S04]  /*6dd60*/  STL [R1+0x1518], R18 ;  /* 0x0015181201007387 */ /* 0x000fe80000100800 */
[----:B-1----:R-:W4:Y:S04]  /*6dd70*/  LDL.LU R14, [R1+0x1614] ;  /* 0x00161400010e7983 */ /* 0x002f280000300800 */
[----:B------:R1:W-:Y:S04]  /*6dd80*/  STL [R1+0x1514], R19 ;  /* 0x0015141301007387 */ /* 0x0003e80000100800 */
[----:B------:R-:W4:Y:S01]  /*6dd90*/  LDL.LU R4, [R1+0x1618] ;  /* 0x0016180001047983 */ /* 0x000f220000300800 */
[----:B------:R-:W-:Y:S01]  /*6dda0*/  IADD3 R16, P1, R16, R5, RZ ;  /* 0x0000000510107210 */ /* 0x000fe20007f3e0ff */
[----:B---3--:R-:W-:-:S02]  /*6ddb0*/  IMAD.MOV.U32 R10, RZ, RZ, R18 ;  /* 0x000000ffff0a7224 */ /* 0x008fc400078e0012 */
[----:B------:R-:W-:Y:S02]  /*6ddc0*/  IMAD.MOV.U32 R11, RZ, RZ, R19 ;  /* 0x000000ffff0b7224 */ /* 0x000fe400078e0013 */
[----:B------:R-:W-:Y:S01]  /*6ddd0*/  IMAD.X R17, R17, 0x1, R0, P1 ;  /* 0x0000000111117824 */ /* 0x000fe200008e0600 */
[----:B-1----:R-:W3:Y:S04]  /*6dde0*/  LDL.LU R19, [R1+0x1654] ;  /* 0x0016540001137983 */ /* 0x002ee80000300800 */
[----:B------:R-:W3:Y:S04]  /*6ddf0*/  LDL.LU R18, [R1+0x1658] ;  /* 0x0016580001127983 */ /* 0x000ee80000300800 */
[----:B------:R-:W-:Y:S04]  /*6de00*/  STL [R1+0x1558], R16 ;  /* 0x0015581001007387 */ /* 0x000fe80000100800 */
[----:B------:R1:W-:Y:S04]  /*6de10*/  LDGSTS.E [R3+0x7780], desc[UR60][R10.64], P0 ;  /* 0x077800000a037fae */ /* 0x0003e8000812187c */
[----:B------:R2:W-:Y:S01]  /*6de20*/  STL [R1+0x1554], R17 ;  /* 0x0015541101007387 */ /* 0x0005e20000100800 */
[----:B-1----:R-:W-:-:S02]  /*6de30*/  IMAD.MOV.U32 R11, RZ, RZ, R17 ;  /* 0x000000ffff0b7224 */ /* 0x002fc400078e0011 */
[----:B------:R-:W-:-:S05]  /*6de40*/  IMAD.MOV.U32 R10, RZ, RZ, R16 ;  /* 0x000000ffff0a7224 */ /* 0x000fca00078e0010 */
[----:B------:R1:W-:Y:S01]  /*6de50*/  LDGSTS.E [R3+0x7b80], desc[UR60][R10.64], P0 ;  /* 0x07b800000a037fae */ /* 0x0003e2000812187c */
[----:B--2---:R-:W-:-:S04]  /*6de60*/  IADD3 R12, P2, R12, R5, RZ ;  /* 0x000000050c0c7210 */ /* 0x004fc80007f5e0ff */
[----:B------:R-:W-:Y:S01]  /*6de70*/  IADD3.X R13, R13, R0, RZ, P2, !PT ;  /* 0x000000000d0d7210 */ /* 0x000fe200017fe4ff */
[----:B------:R-:W-:Y:S04]  /*6de80*/  STL [R1+0x1598], R12 ;  /* 0x0015980c01007387 */ /* 0x000fe80000100800 */
[----:B------:R-:W2:Y:S04]  /*6de90*/  LDL.LU R17, [R1+0x1694] ;  /* 0x0016940001117983 */ /* 0x000ea80000300800 */
[----:B------:R1:W-:Y:S04]  /*6dea0*/  STL [R1+0x1594], R13 ;  /* 0x0015940d01007387 */ /* 0x0003e80000100800 */
[----:B------:R-:W2:Y:S01]  /*6deb0*/  LDL.LU R16, [R1+0x1698] ;  /* 0x0016980001107983 */ /* 0x000ea20000300800 */
[----:B------:R-:W-:Y:S01]  /*6dec0*/  IADD3 R15, P1, R15, R5, RZ ;  /* 0x000000050f0f7210 */ /* 0x000fe20007f3e0ff */
[----:B-1----:R-:W-:-:S02]  /*6ded0*/  IMAD.MOV.U32 R10, RZ, RZ, R12 ;  /* 0x000000ffff0a7224 */ /* 0x002fc400078e000c */
[----:B------:R-:W-:Y:S02]  /*6dee0*/  IMAD.MOV.U32 R11, RZ, RZ, R13 ;  /* 0x000000ffff0b7224 */ /* 0x000fe400078e000d */
[----:B------:R-:W-:Y:S01]  /*6def0*/  IMAD.X R20, R20, 0x1, R0, P1 ;  /* 0x0000000114147824 */ /* 0x000fe200008e0600 */
[----:B------:R-:W2:Y:S04]  /*6df00*/  LDL.LU R13, [R1+0x16d4] ;  /* 0x0016d400010d7983 */ /* 0x000ea80000300800 */
[----:B------:R-:W2:Y:S04]  /*6df10*/  LDL.LU R12, [R1+0x16d8] ;  /* 0x0016d800010c7983 */ /* 0x000ea80000300800 */
[----:B------:R-:W-:Y:S04]  /*6df20*/  STL [R1+0x15d8], R15 ;  /* 0x0015d80f01007387 */ /* 0x000fe80000100800 */
[----:B------:R1:W-:Y:S04]  /*6df30*/  LDGSTS.E [R3+0x7f80], desc[UR60][R10.64], P0 ;  /* 0x07f800000a037fae */ /* 0x0003e8000812187c */
[----:B------:R4:W-:Y:S01]  /*6df40*/  STL [R1+0x15d4], R20 ;  /* 0x0015d41401007387 */ /* 0x0009e20000100800 */
[----:B-1----:R-:W-:Y:S01]  /*6df50*/  IMAD.MOV.U32 R11, RZ, RZ, R20 ;  /* 0x000000ffff0b7224 */ /* 0x002fe200078e0014 */
[----:B------:R-:W-:-:S05]  /*6df60*/  MOV R10, R15 ;  /* 0x0000000f000a7202 */ /* 0x000fca0000000f00 */
[----:B------:R1:W-:Y:S01]  /*6df70*/  LDGSTS.E [R3+0x20380], desc[UR60][R10.64], P0 ;  /* 0x203800000a037fae */ /* 0x0003e2000812187c */
[----:B----4-:R-:W-:-:S05]  /*6df80*/  IADD3 R4, P2, R4, R5, RZ ;  /* 0x0000000504047210 */ /* 0x010fca0007f5e0ff */
[----:B------:R-:W-:Y:S01]  /*6df90*/  IMAD.X R14, R14, 0x1, R0, P2 ;  /* 0x000000010e0e7824 */ /* 0x000fe200010e0600 */
[----:B------:R-:W-:Y:S04]  /*6dfa0*/  STL [R1+0x1618], R4 ;  /* 0x0016180401007387 */ /* 0x000fe80000100800 */
[----:B------:R-:W4:Y:S04]  /*6dfb0*/  LDL.LU R20, [R1+0x1714] ;  /* 0x0017140001147983 */ /* 0x000f280000300800 */
[----:B------:R1:W-:Y:S04]  /*6dfc0*/  STL [R1+0x1614], R14 ;  /* 0x0016140e01007387 */ /* 0x0003e80000100800 */
[----:B------:R-:W4:Y:S01]  /*6dfd0*/  LDL.LU R15, [R1+0x1718] ;  /* 0x00171800010f7983 */ /* 0x000f220000300800 */
[----:B---3--:R-:W-:Y:S01]  /*6dfe0*/  IADD3 R18, P1, R18, R5, RZ ;  /* 0x0000000512127210 */ /* 0x008fe20007f3e0ff */
[----:B-1----:R-:W-:-:S02]  /*6dff0*/  IMAD.MOV.U32 R10, RZ, RZ, R4 ;  /* 0x000000ffff0a7224 */ /* 0x002fc400078e0004 */
[----:B------:R-:W-:Y:S02]  /*6e000*/  IMAD.MOV.U32 R11, RZ, RZ, R14 ;  /* 0x000000ffff0b7224 */ /* 0x000fe400078e000e */
[----:B------:R-:W-:Y:S01]  /*6e010*/  IMAD.X R19, R19, 0x1, R0, P1 ;  /* 0x0000000113137824 */ /* 0x000fe200008e0600 */
[----:B------:R-:W3:Y:S04]  /*6e020*/  LDL.LU R14, [R1+0x1754] ;  /* 0x00175400010e7983 */ /* 0x000ee80000300800 */
[----:B------:R-:W3:Y:S04]  /*6e030*/  LDL.LU R4, [R1+0x1758] ;  /* 0x0017580001047983 */ /* 0x000ee80000300800 */
[----:B------:R-:W-:Y:S04]  /*6e040*/  STL [R1+0x1658], R18 ;  /* 0x0016581201007387 */ /* 0x000fe80000100800 */
[----:B------:R1:W-:Y:S04]  /*6e050*/  LDGSTS.E [R3+0x20780], desc[UR60][R10.64], P0 ;  /* 0x207800000a037fae */ /* 0x0003e8000812187c */
[----:B------:R2:W-:Y:S01]  /*6e060*/  STL [R1+0x1654], R19 ;  /* 0x0016541301007387 */ /* 0x0005e20000100800 */
[----:B-1----:R-:W-:Y:S01]  /*6e070*/  MOV R11, R19 ;  /* 0x00000013000b7202 */ /* 0x002fe20000000f00 */
[----:B------:R-:W-:-:S05]  /*6e080*/  IMAD.MOV.U32 R10, RZ, RZ, R18 ;  /* 0x000000ffff0a7224 */ /* 0x000fca00078e0012 */
[----:B------:R1:W-:Y:S01]  /*6e090*/  LDGSTS.E [R3+0x20b80], desc[UR60][R10.64], P0 ;  /* 0x20b800000a037fae */ /* 0x0003e2000812187c */
[----:B--2---:R-:W-:-:S05]  /*6e0a0*/  IADD3 R16, P2, R16, R5, RZ ;  /* 0x0000000510107210 */ /* 0x004fca0007f5e0ff */
[----:B------:R-:W-:Y:S01]  /*6e0b0*/  IMAD.X R17, R17, 0x1, R0, P2 ;  /* 0x0000000111117824 */ /* 0x000fe200010e0600 */
        /* <DEDUP_REMOVED lines=13> */
[----:B-1----:R-:W-:-:S02]  /*6e190*/  IMAD.MOV.U32 R11, RZ, RZ, R13 ;  /* 0x000000ffff0b7224 */ /* 0x002fc400078e000d */
[----:B------:R-:W-:-:S05]  /*6e1a0*/  IMAD.MOV.U32 R10, RZ, RZ, R12 ;  /* 0x000000ffff0a7224 */ /* 0x000fca00078e000c */
[----:B------:R1:W-:Y:S01]  /*6e1b0*/  LDGSTS.E [R3+0x21380], desc[UR60][R10.64], P0 ;  /* 0x213800000a037fae */ /* 0x0003e2000812187c */
[----:B----4-:R-:W-:-:S05]  /*6e1c0*/  IADD3 R15, P2, R15, R5, RZ ;  /* 0x000000050f0f7210 */ /* 0x010fca0007f5e0ff */
[----:B------:R-:W-:Y:S01]  /*6e1d0*/  IMAD.X R20, R20, 0x1, R0, P2 ;  /* 0x0000000114147824 */ /* 0x000fe200010e0600 */
[----:B------:R4:W-:Y:S04]  /*6e1e0*/  STL [R1+0x1718], R15 ;  /* 0x0017180f01007387 */ /* 0x0009e80000100800 */
[----:B------:R-:W4:Y:S04]  /*6e1f0*/  LDL.LU R13, [R1+0x1874] ;  /* 0x00187400010d7983 */ /* 0x000f280000300800 */
[----:B------:R-:W-:Y:S04]  /*6e200*/  STL [R1+0x1714], R20 ;  /* 0x0017141401007387 */ /* 0x000fe80000100800 */
[----:B------:R-:W4:Y:S01]  /*6e210*/  LDL.LU R12, [R1+0x1878] ;  /* 0x00187800010c7983 */ /* 0x000f220000300800 */
[----:B---3--:R-:W-:Y:S01]  /*6e220*/  IADD3 R4, P1, R4, R5, RZ ;  /* 0x0000000504047210 */ /* 0x008fe20007f3e0ff */
[----:B-1----:R-:W-:Y:S01]  /*6e230*/  IMAD.MOV.U32 R11, RZ, RZ, R20 ;  /* 0x000000ffff0b7224 */ /* 0x002fe200078e0014 */
[----:B------:R-:W-:Y:S01]  /*6e240*/  MOV R10, R15 ;  /* 0x0000000f000a7202 */ /* 0x000fe20000000f00 */
[----:B------:R-:W3:Y:S02]  /*6e250*/  LDL.LU R152, [R1+0x1894] ;  /* 0x0018940001987983 */ /* 0x000ee40000300800 */
[----:B------:R-:W-:-:S02]  /*6e260*/  IMAD.X R14, R14, 0x1, R0, P1 ;  /* 0x000000010e0e7824 */ /* 0x000fc400008e0600 */
[----:B------:R-:W-:Y:S04]  /*6e270*/  STL [R1+0x1758], R4 ;  /* 0x0017580401007387 */ /* 0x000fe80000100800 */
[----:B------:R1:W-:Y:S04]  /*6e280*/  STL [R1+0x1754], R14 ;  /* 0x0017540e01007387 */ /* 0x0003e80000100800 */
[----:B------:R1:W-:Y:S02]  /*6e290*/  LDGSTS.E [R3+0x21780], desc[UR60][R10.64], P0 ;  /* 0x217800000a037fae */ /* 0x0003e4000812187c */
[----:B-1----:R-:W-:-:S02]  /*6e2a0*/  IMAD.MOV.U32 R11, RZ, RZ, R14 ;  /* 0x000000ffff0b7224 */ /* 0x002fc400078e000e */
[----:B------:R-:W-:-:S05]  /*6e2b0*/  IMAD.MOV.U32 R10, RZ, RZ, R4 ;  /* 0x000000ffff0a7224 */ /* 0x000fca00078e0004 */
[----:B------:R1:W-:Y:S01]  /*6e2c0*/  LDGSTS.E [R3+0x21b80], desc[UR60][R10.64], P0 ;  /* 0x21b800000a037fae */ /* 0x0003e2000812187c */
[----:B--2---:R-:W-:-:S05]  /*6e2d0*/  IADD3 R18, P2, R18, R5, RZ ;  /* 0x0000000512127210 */ /* 0x004fca0007f5e0ff */
[----:B------:R-:W-:Y:S01]  /*6e2e0*/  IMAD.X R19, R19, 0x1, R0, P2 ;  /* 0x0000000113137824 */ /* 0x000fe200010e0600 */
[----:B------:R-:W-:Y:S04]  /*6e2f0*/  STL [R1+0x1798], R18 ;  /* 0x0017981201007387 */ /* 0x000fe80000100800 */
[----:B----4-:R-:W2:Y:S04]  /*6e300*/  LDL.LU R15, [R1+0x1898] ;  /* 0x00189800010f7983 */ /* 0x010ea80000300800 */
[----:B------:R-:W-:Y:S04]  /*6e310*/  STL [R1+0x1794], R19 ;  /* 0x0017941301007387 */ /* 0x000fe80000100800 */
[----:B------:R-:W4:Y:S04]  /*6e320*/  LDL.LU R14, [R1+0x18bc] ;  /* 0x0018bc00010e7983 */ /* 0x000f280000300800 */
[----:B------:R-:W4:Y:S01]  /*6e330*/  LDL.LU R4, [R1+0x18c0] ;  /* 0x0018c00001047983 */ /* 0x000f220000300800 */
[----:B------:R-:W-:Y:S01]  /*6e340*/  IADD3 R16, P1, R16, R5, RZ ;  /* 0x0000000510107210 */ /* 0x000fe20007f3e0ff */
[----:B-1----:R-:W-:Y:S01]  /*6e350*/  IMAD.MOV.U32 R10, RZ, RZ, R18 ;  /* 0x000000ffff0a7224 */ /* 0x002fe200078e0012 */
[----:B------:R-:W-:Y:S01]  /*6e360*/  MOV R11, R19 ;  /* 0x00000013000b7202 */ /* 0x000fe20000000f00 */
[----:B------:R-:W4:Y:S02]  /*6e370*/  LDL.LU.64 R22, [R1+0x680] ;  /* 0x0006800001167983 */ /* 0x000f240000300a00 */
[----:B------:R-:W-:-:S02]  /*6e380*/  IMAD.X R17, R17, 0x1, R0, P1 ;  /* 0x0000000111117824 */ /* 0x000fc400008e0600 */
[----:B------:R-:W-:Y:S04]  /*6e390*/  STL [R1+0x17d8], R16 ;  /* 0x0017d81001007387 */ /* 0x000fe80000100800 */
[----:B------:R1:W-:Y:S04]  /*6e3a0*/  LDGSTS.E [R3+0x21f80], desc[UR60][R10.64], P0 ;  /* 0x21f800000a037fae */ /* 0x0003e8000812187c */
[----:B------:R3:W-:Y:S01]  /*6e3b0*/  STL [R1+0x17d4], R17 ;  /* 0x0017d41101007387 */ /* 0x0007e20000100800 */
[----:B-1----:R-:W-:Y:S02]  /*6e3c0*/  IMAD.MOV.U32 R10, RZ, RZ, R16 ;  /* 0x000000ffff0a7224 */ /* 0x002fe400078e0010 */
[----:B------:R-:W-:-:S05]  /*6e3d0*/  IMAD.MOV.U32 R11, RZ, RZ, R17 ;  /* 0x000000ffff0b7224 */ /* 0x000fca00078e0011 */
[----:B------:R1:W-:Y:S01]  /*6e3e0*/  LDGSTS.E [R3+0x22380], desc[UR60][R10.64], P0 ;  /* 0x223800000a037fae */ /* 0x0003e2000812187c */
[----:B------:R-:W-:-:S05]  /*6e3f0*/  IADD3 R12, P2, R12, R5, RZ ;  /* 0x000000050c0c7210 */ /* 0x000fca0007f5e0ff */
[----:B------:R-:W-:Y:S01]  /*6e400*/  IMAD.X R13, R13, 0x1, R0, P2 ;  /* 0x000000010d0d7824 */ /* 0x000fe200010e0600 */
[----:B------:R-:W-:Y:S04]  /*6e410*/  STL [R1+0x1878], R12 ;  /* 0x0018780c01007387 */ /* 0x000fe80000100800 */
[----:B---3--:R-:W3:Y:S04]  /*6e420*/  LDL.LU.64 R16, [R1+0x668] ;  /* 0x0006680001107983 */ /* 0x008ee80000300a00 */
[----:B------:R1:W-:Y:S04]  /*6e430*/  STL [R1+0x1874], R13 ;  /* 0x0018740d01007387 */ /* 0x0003e80000100800 */
[----:B------:R-:W3:Y:S01]  /*6e440*/  LDL.LU.64 R18, [R1+0x650] ;  /* 0x0006500001127983 */ /* 0x000ee20000300a00 */
[----:B-1----:R-:W-:-:S02]  /*6e450*/  IMAD.MOV.U32 R10, RZ, RZ, R12 ;  /* 0x000000ffff0a7224 */ /* 0x002fc400078e000c */
[----:B------:R-:W-:Y:S02]  /*6e460*/  IMAD.MOV.U32 R11, RZ, RZ, R13 ;  /* 0x000000ffff0b7224 */ /* 0x000fe400078e000d */
[----:B------:R-:W3:Y:S04]  /*6e470*/  LDL.LU.64 R12, [R1+0x638] ;  /* 0x00063800010c7983 */ /* 0x000ee80000300a00 */
[----:B------:R-:W3:Y:S04]  /*6e480*/  LDL.LU.64 R20, [R1+0x620] ;  /* 0x0006200001147983 */ /* 0x000ee80000300a00 */
[----:B------:R1:W-:Y:S01]  /*6e490*/  LDGSTS.E [R3+0x22780], desc[UR60][R10.64], P0 ;  /* 0x227800000a037fae */ /* 0x0003e2000812187c */
[----:B--2---:R-:W-:-:S04]  /*6e4a0*/  IADD3 R15, P1, R15, R5, RZ ;  /* 0x000000050f0f7210 */ /* 0x004fc80007f3e0ff */
[----:B------:R-:W-:Y:S01]  /*6e4b0*/  IADD3.X R152, R152, R0, RZ, P1, !PT ;  /* 0x0000000098987210 */ /* 0x000fe20000ffe4ff */
[----:B-1----:R-:W-:Y:S01]  /*6e4c0*/  IMAD.MOV.U32 R10, RZ, RZ, R15 ;  /* 0x000000ffff0a7224 */ /* 0x002fe200078e000f */
[----:B----4-:R-:W-:-:S03]  /*6e4d0*/  IADD3 R4, P2, R4, R5, RZ ;  /* 0x0000000504047210 */ /* 0x010fc60007f5e0ff */
[----:B------:R-:W-:Y:S01]  /*6e4e0*/  IMAD.MOV.U32 R11, RZ, RZ, R152 ;  /* 0x000000ffff0b7224 */ /* 0x000fe200078e0098 */
[----:B------:R-:W-:Y:S01]  /*6e4f0*/  STL [R1+0x1898], R15 ;  /* 0x0018980f01007387 */ /* 0x000fe20000100800 */
[----:B------:R-:W-:-:S03]  /*6e500*/  IMAD.X R14, R14, 0x1, R0, P2 ;  /* 0x000000010e0e7824 */ /* 0x000fc600010e0600 */
[----:B------:R-:W-:Y:S04]  /*6e510*/  STL [R1+0x1894], R152 ;  /* 0x0018949801007387 */ /* 0x000fe80000100800 */
[----:B------:R-:W-:Y:S04]  /*6e520*/  STL [R1+0x18c0], R4 ;  /* 0x0018c00401007387 */ /* 0x000fe80000100800 */
[----:B------:R1:W-:Y:S04]  /*6e530*/  LDGSTS.E [R3+0x22b80], desc[UR60][R10.64], P0 ;  /* 0x22b800000a037fae */ /* 0x0003e8000812187c */
[----:B------:R2:W-:Y:S01]  /*6e540*/  STL [R1+0x18bc], R14 ;  /* 0x0018bc0e01007387 */ /* 0x0005e20000100800 */
[----:B-1----:R-:W-:Y:S01]  /*6e550*/  IMAD.MOV.U32 R11, RZ, RZ, R14 ;  /* 0x000000ffff0b7224 */ /* 0x002fe200078e000e */
[----:B--2---:R-:W-:Y:S01]  /*6e560*/  IADD3 R14, P1, R22, R5, RZ ;  /* 0x00000005160e7210 */ /* 0x004fe20007f3e0ff */
[----:B------:R-:W-:-:S04]  /*6e570*/  IMAD.MOV.U32 R10, RZ, RZ, R4 ;  /* 0x000000ffff0a7224 */ /* 0x000fc800078e0004 */
[----:B------:R-:W-:Y:S01]  /*6e580*/  IMAD.X R4, R23, 0x1, R0, P1 ;  /* 0x0000000117047824 */ /* 0x000fe200008e0600 */
[----:B------:R1:W-:Y:S01]  /*6e590*/  LDGSTS.E [R3+0x22f80], desc[UR60][R10.64], P0 ;  /* 0x22f800000a037fae */ /* 0x0003e2000812187c */
[----:B------:R-:W-:Y:S02]  /*6e5a0*/  IMAD.MOV.U32 R162, RZ, RZ, R14 ;  /* 0x000000ffffa27224 */ /* 0x000fe400078e000e */
[----:B------:R-:W-:-:S05]  /*6e5b0*/  IMAD.MOV.U32 R163, RZ, RZ, R4 ;  /* 0x000000ffffa37224 */ /* 0x000fca00078e0004 */
[----:B------:R-:W-:Y:S01]  /*6e5c0*/  STL.64 [R1+0x680], R162 ;  /* 0x000680a201007387 */ /* 0x000fe20000100a00 */
[----:B------:R-:W-:Y:S02]  /*6e5d0*/  VIADD R165, R165, 0x1 ;  /* 0x00000001a5a57836 */ /* 0x000fe40000000000 */
[----:B------:R-:W-:-:S05]  /*6e5e0*/  IMAD.SHL.U32 R8, R8, 0x80, RZ ;  /* 0x0000008008087824 */ /* 0x000fca00078e00ff */
[----:B------:R-:W-:Y:S02]  /*6e5f0*/  SHF.L.U32 R8, R8, 0x2, RZ ;  /* 0x0000000208087819 */ /* 0x000fe400000006ff */
[----:B---3--:R-:W-:-:S04]  /*6e600*/  IADD3 R15, P1, R16, R5, RZ ;  /* 0x00000005100f7210 */ /* 0x008fc80007f3e0ff */
[----:B-1----:R-:W-:Y:S02]  /*6e610*/  IADD3.X R10, R17, R0, RZ, P1, !PT ;  /* 0x00000000110a7210 */ /* 0x002fe40000ffe4ff */
        /* <DEDUP_REMOVED lines=20> */
[----:B------:R-:W-:Y:S01]  /*6e760*/  IADD3 R154, P1, R184, R5, RZ ;  /* 0x00000005b89a7210 */ /* 0x000fe20007f3e0ff */
[----:B------:R-:W-:Y:S01]  /*6e770*/  IMAD.MOV.U32 R169, RZ, RZ, R11 ;  /* 0x000000ffffa97224 */ /* 0x000fe200078e000b */
[----:B------:R-:W-:Y:S01]  /*6e780*/  MOV R14, R15 ;  /* 0x0000000f000e7202 */ /* 0x000fe20000000f00 */
[----:B------:R-:W-:Y:S02]  /*6e790*/  IMAD.MOV.U32 R15, RZ, RZ, R10 ;  /* 0x000000ffff0f7224 */ /* 0x000fe400078e000a */
[----:B------:R-:W-:Y:S01]  /*6e7a0*/  IMAD.X R184, R185, 0x1, R0, P1 ;  /* 0x00000001b9b87824 */ /* 0x000fe200008e0600 */
[----:B------:R-:W-:Y:S01]  /*6e7b0*/  IADD3 R155, P1, R182, R5, RZ ;  /* 0x00000005b69b7210 */ /* 0x000fe20007f3e0ff */
[----:B------:R-:W-:Y:S02]  /*6e7c0*/  IMAD.MOV.U32 R10, RZ, RZ, R162 ;  /* 0x000000ffff0a7224 */ /* 0x000fe400078e00a2 */
[----:B------:R-:W-:Y:S01]  /*6e7d0*/  IMAD.MOV.U32 R11, RZ, RZ, R163 ;  /* 0x000000ffff0b7224 */ /* 0x000fe200078e00a3 */
[----:B------:R-:W-:Y:S01]  /*6e7e0*/  MOV R167, R12 ;  /* 0x0000000c00a77202 */ /* 0x000fe20000000f00 */
[----:B------:R-:W-:-:S02]  /*6e7f0*/  IMAD.MOV.U32 R168, RZ, RZ, R16 ;  /* 0x000000ffffa87224 */ /* 0x000fc400078e0010 */
[----:B------:R-:W-:Y:S01]  /*6e800*/  IMAD.MOV.U32 R166, RZ, RZ, R17 ;  /* 0x000000ffffa67224 */ /* 0x000fe200078e0011 */
[----:B------:R-:W-:Y:S01]  /*6e810*/  LDGSTS.E [R3+0x23380], desc[UR60][R10.64], P0 ;  /* 0x233800000a037fae */ /* 0x000fe2000812187c */
[--C-:B------:R-:W-:Y:S01]  /*6e820*/  IMAD.X R182, R183, 0x1, R0.reuse, P1 ;  /* 0x00000001b7b67824 */ /* 0x100fe200008e0600 */
[----:B------:R-:W-:Y:S02]  /*6e830*/  IADD3 R156, P1, R180, R5, RZ ;  /* 0x00000005b49c7210 */ /* 0x000fe40007f3e0ff */
[----:B------:R-:W-:Y:S04]  /*6e840*/  STL.64 [R1+0x668], R14 ;  /* 0x0006680e01007387 */ /* 0x000fe80000100a00 */
[----:B------:R-:W-:Y:S01]  /*6e850*/  LDGSTS.E [R3+0x23780], desc[UR60][R14.64], P0 ;  /* 0x237800000e037fae */ /* 0x000fe2000812187c */
[----:B------:R-:W-:-:S03]  /*6e860*/  IMAD.X R180, R181, 0x1, R0, P1 ;  /* 0x00000001b5b47824 */ /* 0x000fc600008e0600 */
[----:B------:R-:W-:Y:S04]  /*6e870*/  STL.64 [R1+0x650], R168 ;  /* 0x000650a801007387 */ /* 0x000fe80000100a00 */
[----:B------:R-:W-:Y:S01]  /*6e880*/  LDGSTS.E [R3+0x23b80], desc[UR60][R168.64], P0 ;  /* 0x23b80000a8037fae */ /* 0x000fe2000812187c */
[----:B------:R-:W-:-:S03]  /*6e890*/  IADD3 R157, P1, R178, R5, RZ ;  /* 0x00000005b29d7210 */ /* 0x000fc60007f3e0ff */
[----:B------:R1:W-:Y:S04]  /*6e8a0*/  STL.64 [R1+0x638], R166 ;  /* 0x000638a601007387 */ /* 0x0003e80000100a00 */
[----:B------:R1:W-:Y:S01]  /*6e8b0*/  LDGSTS.E [R3+0x23f80], desc[UR60][R166.64], P0 ;  /* 0x23f80000a6037fae */ /* 0x0003e2000812187c */
[----:B------:R-:W-:Y:S02]  /*6e8c0*/  IADD3.X R178, R179, R0, RZ, P1, !PT ;  /* 0x00000000b3b27210 */ /* 0x000fe40000ffe4ff */
[-C--:B------:R-:W-:Y:S01]  /*6e8d0*/  IADD3 R158, P1, R176, R5.reuse, RZ ;  /* 0x00000005b09e7210 */ /* 0x080fe20007f3e0ff */
[----:B-1----:R-:W1:Y:S04]  /*6e8e0*/  LDC R166, c[0x0][0x230] ;  /* 0x00008c00ffa67b82 */ /* 0x002e680000000800 */
[----:B------:R-:W-:Y:S01]  /*6e8f0*/  IMAD.X R176, R177, 0x1, R0, P1 ;  /* 0x00000001b1b07824 */ /* 0x000fe200008e0600 */
[----:B------:R-:W-:Y:S01]  /*6e900*/  IADD3 R159, P1, R174, R5, RZ ;  /* 0x00000005ae9f7210 */ /* 0x000fe20007f3e0ff */
[----:B------:R-:W-:-:S02]  /*6e910*/  IMAD.MOV.U32 R162, RZ, RZ, R18 ;  /* 0x000000ffffa27224 */ /* 0x000fc400078e0012 */
[----:B------:R-:W-:Y:S02]  /*6e920*/  IMAD.MOV.U32 R163, RZ, RZ, R13 ;  /* 0x000000ffffa37224 */ /* 0x000fe400078e000d */
[----:B------:R-:W-:Y:S01]  /*6e930*/  IMAD.X R174, R175, 0x1, R0, P1 ;  /* 0x00000001afae7824 */ /* 0x000fe200008e0600 */
[----:B------:R-:W-:Y:S01]  /*6e940*/  IADD3 R160, P1, R172, R5, RZ ;  /* 0x00000005aca07210 */ /* 0x000fe20007f3e0ff */
[----:B------:R-:W-:Y:S01]  /*6e950*/  IMAD.MOV.U32 R227, RZ, RZ, R226 ;  /* 0x000000ffffe37224 */ /* 0x000fe200078e00e2 */
[----:B------:R-:W-:Y:S01]  /*6e960*/  MOV R219, R218 ;  /* 0x000000da00db7202 */ /* 0x000fe20000000f00 */
[----:B------:R-:W-:Y:S01]  /*6e970*/  IMAD.MOV.U32 R226, RZ, RZ, R19 ;  /* 0x000000ffffe27224 */ /* 0x000fe200078e0013 */
[----:B------:R2:W-:Y:S01]  /*6e980*/  LDGSTS.E [R3+0x24380], desc[UR60][R162.64], P0 ;  /* 0x24380000a2037fae */ /* 0x0005e2000812187c */
[----:B------:R-:W-:Y:S02]  /*6e990*/  IMAD.MOV.U32 R223, RZ, RZ, R222 ;  /* 0x000000ffffdf7224 */ /* 0x000fe400078e00de */
[----:B------:R-:W-:Y:S01]  /*6e9a0*/  IMAD.MOV.U32 R222, RZ, RZ, R20 ;  /* 0x000000ffffde7224 */ /* 0x000fe200078e0014 */
[----:B------:R2:W-:Y:S01]  /*6e9b0*/  LDGSTS.E [R3+0x24780], desc[UR60][R226.64], P0 ;  /* 0x24780000e2037fae */ /* 0x0005e2000812187c */
[----:B------:R-:W-:-:S02]  /*6e9c0*/  IMAD.MOV.U32 R218, RZ, RZ, R21 ;  /* 0x000000ffffda7224 */ /* 0x000fc400078e0015 */
[----:B------:R-:W-:Y:S01]  /*6e9d0*/  IMAD.MOV.U32 R215, RZ, RZ, R214 ;  /* 0x000000ffffd77224 */ /* 0x000fe200078e00d6 */
[----:B------:R2:W-:Y:S01]  /*6e9e0*/  LDGSTS.E [R3+0x24b80], desc[UR60][R222.64], P0 ;  /* 0x24b80000de037fae */ /* 0x0005e2000812187c */
[----:B------:R-:W-:Y:S01]  /*6e9f0*/  IMAD.X R172, R173, 0x1, R0, P1 ;  /* 0x00000001adac7824 */ /* 0x000fe200008e0600 */
[----:B------:R-:W-:Y:S01]  /*6ea00*/  IADD3 R161, P1, R170, R5, RZ ;  /* 0x00000005aaa17210 */ /* 0x000fe20007f3e0ff */
[----:B------:R-:W-:Y:S01]  /*6ea10*/  IMAD.MOV.U32 R214, RZ, RZ, R22 ;  /* 0x000000ffffd67224 */ /* 0x000fe200078e0016 */
[----:B------:R2:W-:Y:S01]  /*6ea20*/  LDGSTS.E [R3+0x24f80], desc[UR60][R218.64], P0 ;  /* 0x24f80000da037fae */ /* 0x0005e2000812187c */
[----:B------:R-:W-:Y:S02]  /*6ea30*/  IMAD.MOV.U32 R211, RZ, RZ, R210 ;  /* 0x000000ffffd37224 */ /* 0x000fe400078e00d2 */
[----:B-1----:R-:W-:Y:S02]  /*6ea40*/  VIADD R167, R166, 0x7f ;  /* 0x0000007fa6a77836 */ /* 0x002fe40000000000 */
[----:B------:R-:W-:Y:S01]  /*6ea50*/  IMAD.MOV.U32 R207, RZ, RZ, R206 ;  /* 0x000000ffffcf7224 */ /* 0x000fe200078e00ce */
[----:B------:R-:W-:Y:S01]  /*6ea60*/  MOV R206, R152 ;  /* 0x0000009800ce7202 */ /* 0x000fe20000000f00 */
[----:B------:R-:W-:-:S02]  /*6ea70*/  IMAD.MOV.U32 R210, RZ, RZ, R23 ;  /* 0x000000ffffd27224 */ /* 0x000fc400078e0017 */
[----:B------:R-:W-:Y:S02]  /*6ea80*/  IMAD.MOV.U32 R203, RZ, RZ, R202 ;  /* 0x000000ffffcb7224 */ /* 0x000fe400078e00ca */
[----:B------:R-:W-:Y:S01]  /*6ea90*/  IMAD.MOV.U32 R185, RZ, RZ, R184 ;  /* 0x000000ffffb97224 */ /* 0x000fe200078e00b8 */
[----:B------:R-:W-:Y:S01]  /*6eaa0*/  MOV R181, R180 ;  /* 0x000000b400b57202 */ /* 0x000fe20000000f00 */
[----:B------:R-:W-:Y:S01]  /*6eab0*/  IMAD.MOV.U32 R202, RZ, RZ, R153 ;  /* 0x000000ffffca7224 */ /* 0x000fe200078e0099 */
[----:B------:R2:W-:Y:S01]  /*6eac0*/  LDGSTS.E [R3+0x25380], desc[UR60][R214.64], P0 ;  /* 0x25380000d6037fae */ /* 0x0005e2000812187c */
[----:B------:R-:W-:Y:S01]  /*6ead0*/  IMAD.MOV.U32 R184, RZ, RZ, R154 ;  /* 0x000000ffffb87224 */ /* 0x000fe200078e009a */
[----:B------:R-:W-:Y:S01]  /*6eae0*/  SHF.R.S32.HI R166, RZ, 0x1f, R167 ;  /* 0x0000001fffa67819 */ /* 0x000fe200000114a7 */
[----:B------:R-:W-:Y:S01]  /*6eaf0*/  IMAD.MOV.U32 R183, RZ, RZ, R182 ;  /* 0x000000ffffb77224 */ /* 0x000fe200078e00b6 */
[----:B------:R2:W-:Y:S01]  /*6eb00*/  LDGSTS.E [R3+0x25780], desc[UR60][R210.64], P0 ;  /* 0x25780000d2037fae */ /* 0x0005e2000812187c */
[----:B------:R-:W-:-:S02]  /*6eb10*/  IMAD.MOV.U32 R182, RZ, RZ, R155 ;  /* 0x000000ffffb67224 */ /* 0x000fc400078e009b */
[----:B------:R-:W-:Y:S01]  /*6eb20*/  IMAD.X R170, R171, 0x1, R0, P1 ;  /* 0x00000001abaa7824 */ /* 0x000fe200008e0600 */
[----:B------:R2:W-:Y:S01]  /*6eb30*/  LDGSTS.E [R3+0x25b80], desc[UR60][R206.64], P0 ;  /* 0x25b80000ce037fae */ /* 0x0005e2000812187c */
[----:B------:R-:W-:Y:S02]  /*6eb40*/  IMAD.MOV.U32 R180, RZ, RZ, R156 ;  /* 0x000000ffffb47224 */ /* 0x000fe400078e009c */
[----:B------:R-:W-:Y:S01]  /*6eb50*/  IMAD.MOV.U32 R179, RZ, RZ, R178 ;  /* 0x000000ffffb37224 */ /* 0x000fe200078e00b2 */
[----:B------:R2:W-:Y:S01]  /*6eb60*/  LDGSTS.E [R3+0x25f80], desc[UR60][R202.64], P0 ;  /* 0x25f80000ca037fae */ /* 0x0005e2000812187c */
[----:B------:R-:W-:Y:S02]  /*6eb70*/  IMAD.MOV.U32 R178, RZ, RZ, R157 ;  /* 0x000000ffffb27224 */ /* 0x000fe400078e009d */
[----:B------:R-:W-:Y:S01]  /*6eb80*/  IMAD.MOV.U32 R177, RZ, RZ, R176 ;  /* 0x000000ffffb17224 */ /* 0x000fe200078e00b0 */
[----:B------:R2:W-:Y:S01]  /*6eb90*/  LDGSTS.E [R3+0x26380], desc[UR60][R184.64], P0 ;  /* 0x26380000b8037fae */ /* 0x0005e2000812187c */
[----:B------:R-:W-:Y:S01]  /*6eba0*/  IMAD.MOV.U32 R176, RZ, RZ, R158 ;  /* 0x000000ffffb07224 */ /* 0x000fe200078e009e */
[----:B------:R-:W-:Y:S01]  /*6ebb0*/  LEA.HI R166, R166, R167, RZ, 0x7 ;  /* 0x000000a7a6a67211 */ /* 0x000fe200078f38ff */
[----:B------:R-:W-:Y:S01]  /*6ebc0*/  IMAD.MOV.U32 R175, RZ, RZ, R174 ;  /* 0x000000ffffaf7224 */ /* 0x000fe200078e00ae */
[----:B------:R-:W-:Y:S01]  /*6ebd0*/  MOV R174, R159 ;  /* 0x0000009f00ae7202 */ /* 0x000fe20000000f00 */
[----:B------:R-:W-:Y:S01]  /*6ebe0*/  IMAD.MOV.U32 R173, RZ, RZ, R172 ;  /* 0x000000ffffad7224 */ /* 0x000fe200078e00ac */
[----:B------:R2:W-:Y:S01]  /*6ebf0*/  LDGSTS.E [R3+0x26780], desc[UR60][R182.64], P0 ;  /* 0x26780000b6037fae */ /* 0x0005e2000812187c */
[----:B------:R-:W-:-:S02]  /*6ec00*/  IMAD.MOV.U32 R172, RZ, RZ, R160 ;  /* 0x000000ffffac7224 */ /* 0x000fc400078e00a0 */
[----:B------:R-:W-:Y:S01]  /*6ec10*/  IMAD.MOV.U32 R171, RZ, RZ, R170 ;  /* 0x000000ffffab7224 */ /* 0x000fe200078e00aa */
[----:B------:R2:W-:Y:S01]  /*6ec20*/  STL.64 [R1+0x620], R162 ;  /* 0x000620a201007387 */ /* 0x0005e20000100a00 */
[----:B------:R-:W-:Y:S01]  /*6ec30*/  IMAD.MOV.U32 R170, RZ, RZ, R161 ;  /* 0x000000ffffaa7224 */ /* 0x000fe200078e00a1 */
[----:B------:R-:W-:Y:S02]  /*6ec40*/  SHF.R.S32.HI R166, RZ, 0x7, R166 ;  /* 0x00000007ffa67819 */ /* 0x000fe400000114a6 */
[----:B------:R2:W-:Y:S04]  /*6ec50*/  LDGSTS.E [R3+0x26b80], desc[UR60][R180.64], P0 ;  /* 0x26b80000b4037fae */ /* 0x0005e8000812187c */
[----:B------:R2:W-:Y:S04]  /*6ec60*/  LDGSTS.E [R3+0x26f80], desc[UR60][R178.64], P0 ;  /* 0x26f80000b2037fae */ /* 0x0005e8000812187c */
[----:B------:R2:W-:Y:S04]  /*6ec70*/  STL [R1+0x990], R165 ;  /* 0x000990a501007387 */ /* 0x0005e80000100800 */
[----:B------:R2:W-:Y:S04]  /*6ec80*/  LDGSTS.E [R3+0x27380], desc[UR60][R176.64], P0 ;  /* 0x27380000b0037fae */ /* 0x0005e8000812187c */
[----:B------:R2:W-:Y:S04]  /*6ec90*/  LDGSTS.E [R3+0x27780], desc[UR60][R174.64], P0 ;  /* 0x27780000ae037fae */ /* 0x0005e8000812187c */
[----:B------:R2:W-:Y:S04]  /*6eca0*/  LDGSTS.E [R3+0x27b80], desc[UR60][R172.64], P0 ;  /* 0x27b80000ac037fae */ /* 0x0005e8000812187c */
[----:B------:R2:W-:Y:S01]  /*6ecb0*/  LDGSTS.E [R3+0x27f80], desc[UR60][R170.64], P0 ;  /* 0x27f80000aa037fae */ /* 0x0005e2000812187c */
[----:B------:R-:W-:-:S03]  /*6ecc0*/  ISETP.NE.U32.AND P0, PT, R165, R166, PT ;  /* 0x000000a6a500720c */ /* 0x000fc60003f05070 */
[----:B------:R-:W0:Y:S10]  /*6ecd0*/  LDGDEPBAR ;  /* 0x00000000000079af */ /* 0x000e340000000000 */
[----:B--2---:R-:W-:Y:S05]  /*6ece0*/  @P0 BRA `(.L_x_1) ;  /* 0xfffffe4000780947 */ /* 0x004fea000383ffff */
.L_x_0:
[----:B------:R-:W2:Y:S01]  /*6ecf0*/  LDL.LU R168, [R1+0x400] ;  /* 0x0004000001a87983 */ /* 0x000ea20000300800 */
[----:B------:R-:W-:-:S04]  /*6ed00*/  DEPBAR.LE SB0, 0x0 ;  /* 0x000080000000791a */ /* 0x000fc80000000000 */
[----:B------:R-:W3:Y:S01]  /*6ed10*/  LDL.LU R167, [R1+0x408] ;  /* 0x0004080001a77983 */ /* 0x000ee20000300800 */
[----:B-----5:R-:W1:Y:S03]  /*6ed20*/  LDC R7, c[0x0][0x244] ;  /* 0x00009100ff077b82 */ /* 0x020e660000000800 */
[----:B------:R-:W4:Y:S04]  /*6ed30*/  LDL.LU R10, [R1] ;  /* 0x00000000010a7983 */ /* 0x000f280000300800 */
[----:B------:R-:W4:Y:S01]  /*6ed40*/  LDL.LU R11, [R1+0x8] ;  /* 0x00000800010b7983 */ /* 0x000f220000300800 */
[----:B------:R-:W1:Y:S03]  /*6ed50*/  LDC R5, c[0x0][0x228] ;  /* 0x00008a00ff057b82 */ /* 0x000e660000000800 */
        /* <DEDUP_REMOVED lines=26> */
[----:B------:R-:W1:Y:S01]  /*6ef00*/  S2R R0, SR_TID.X ;  /* 0x0000000000007919 */ /* 0x000e620000002100 */
[----:B------:R-:W1:Y:S02]  /*6ef10*/  S2R R4, SR_TID.X ;  /* 0x0000000000047919 */ /* 0x000e640000002100 */
[C---:B-1----:R-:W-:Y:S01]  /*6ef20*/  IMAD.SHL.U32 R2, R0.reuse, 0x40, RZ ;  /* 0x0000004000027824 */ /* 0x042fe200078e00ff */
[----:B------:R-:W-:-:S02]  /*6ef30*/  SHF.L.U32 R3, R0, 0x4, RZ ;  /* 0x0000000400037819 */ /* 0x000fc400000006ff */
[----:B------:R-:W-:Y:S02]  /*6ef40*/  LOP3.LUT R164, R4, 0x7f, RZ, 0xc0, !PT ;  /* 0x0000007f04a47812 */ /* 0x000fe400078ec0ff */
[----:B------:R-:W-:Y:S02]  /*6ef50*/  LOP3.LUT R3, R3, 0xf0, RZ, 0xc0, !PT ;  /* 0x000000f003037812 */ /* 0x000fe400078ec0ff */
[----:B------:R-:W-:Y:S01]  /*6ef60*/  LOP3.LUT R2, R2, 0x400, RZ, 0xc0, !PT ;  /* 0x0000040002027812 */ /* 0x000fe200078ec0ff */
[----:B------:R-:W-:Y:S01]  /*6ef70*/  IMAD R164, R164, 0x10, R252 ;  /* 0x00000010a4a47824 */ /* 0x000fe200078e02fc */
[----:B------:R-:W-:Y:S01]  /*6ef80*/  BAR.SYNC.DEFER_BLOCKING 0x0 ;  /* 0x0000000000007b1d */ /* 0x000fe20000010000 */
[----:B------:R-:W-:Y:S02]  /*6ef90*/  LOP3.LUT R4, R0, 0x60, RZ, 0xc0, !PT ;  /* 0x0000006000047812 */ /* 0x000fe400078ec0ff */
[----:B------:R-:W-:-:S05]  /*6efa0*/  IADD3 R0, R2, R252, R3 ;  /* 0x000000fc02007210 */ /* 0x000fca0007ffe003 */
[----:B------:R-:W1:Y:S01]  /*6efb0*/  LDC.64 R2, c[0x0][0x220] ;  /* 0x00008800ff027b82 */ /* 0x000e620000000a00 */
[----:B--2---:R-:W-:Y:S02]  /*6efc0*/  IMAD.MOV.U32 R169, RZ, RZ, R168 ;  /* 0x000000ffffa97224 */ /* 0x004fe400078e00a8 */
[----:B---3--:R-:W-:Y:S02]  /*6efd0*/  IMAD.MOV.U32 R168, RZ, RZ, R167 ;  /* 0x000000ffffa87224 */ /* 0x008fe400078e00a7 */
[----:B----4-:R-:W-:Y:S02]  /*6efe0*/  IMAD.MOV.U32 R167, RZ, RZ, R166 ;  /* 0x000000ffffa77224 */ /* 0x010fe400078e00a6 */
[----:B------:R-:W-:Y:S01]  /*6eff0*/  IMAD.MOV.U32 R166, RZ, RZ, R165 ;  /* 0x000000ffffa67224 */ /* 0x000fe200078e00a5 */
[----:B------:R-:W-:Y:S01]  /*6f000*/  MOV R165, R163 ;  /* 0x000000a300a57202 */ /* 0x000fe20000000f00 */
[----:B------:R-:W-:Y:S02]  /*6f010*/  IMAD.MOV.U32 R163, RZ, RZ, R162 ;  /* 0x000000ffffa37224 */ /* 0x000fe400078e00a2 */
[----:B------:R-:W-:-:S02]  /*6f020*/  IMAD.MOV.U32 R162, RZ, RZ, R161 ;  /* 0x000000ffffa27224 */ /* 0x000fc400078e00a1 */
[----:B------:R-:W-:Y:S02]  /*6f030*/  IMAD.MOV.U32 R161, RZ, RZ, R160 ;  /* 0x000000ffffa17224 */ /* 0x000fe400078e00a0 */
[----:B------:R-:W-:Y:S02]  /*6f040*/  IMAD.MOV.U32 R160, RZ, RZ, R159 ;  /* 0x000000ffffa07224 */ /* 0x000fe400078e009f */
[----:B------:R-:W-:Y:S02]  /*6f050*/  IMAD.MOV.U32 R159, RZ, RZ, R158 ;  /* 0x000000ffff9f7224 */ /* 0x000fe400078e009e */
[----:B------:R-:W2:Y:S01]  /*6f060*/  LDL.LU R158, [R1+0x420] ;  /* 0x00042000019e7983 */ /* 0x000ea20000300800 */
[----:B------:R-:W-:Y:S01]  /*6f070*/  IMAD R0, R4, 0x8, R0 ;  /* 0x0000000804007824 */ /* 0x000fe200078e0200 */
[----:B------:R-:W-:Y:S01]  /*6f080*/  MOV R8, R169 ;  /* 0x000000a900087202 */ /* 0x000fe20000000f00 */
[----:B------:R-:W-:Y:S01]  /*6f090*/  IMAD.MOV.U32 R9, RZ, RZ, R168 ;  /* 0x000000ffff097224 */ /* 0x000fe200078e00a8 */
[----:B------:R-:W-:Y:S01]  /*6f0a0*/  STL [R1+0xe20], R164 ;  /* 0x000e20a401007387 */ /* 0x000fe20000100800 */
[----:B------:R-:W3:Y:S03]  /*6f0b0*/  LDC R4, c[0x0][0x248] ;  /* 0x00009200ff047b82 */ /* 0x000ee60000000800 */
[----:B------:R4:W-:Y:S05]  /*6f0c0*/  STSM.16.M88.4 [R0], R8 ;  /* 0x0000000800007844 */ /* 0x0009ea0000000200 */
[----:B------:R-:W-:Y:S01]  /*6f0d0*/  BAR.SYNC.DEFER_BLOCKING 0x0 ;  /* 0x0000000000007b1d */ /* 0x000fe20000010000 */
[----:B----4-:R-:W-:-:S02]  /*6f0e0*/  IMAD.MOV.U32 R8, RZ, RZ, R167 ;  /* 0x000000ffff087224 */ /* 0x010fc400078e00a7 */
[----:B------:R-:W-:Y:S02]  /*6f0f0*/  IMAD.MOV.U32 R9, RZ, RZ, R166 ;  /* 0x000000ffff097224 */ /* 0x000fe400078e00a6 */
[----:B------:R-:W-:Y:S02]  /*6f100*/  IMAD.MOV.U32 R10, RZ, RZ, R165 ;  /* 0x000000ffff0a7224 */ /* 0x000fe400078e00a5 */
[----:B------:R-:W-:Y:S01]  /*6f110*/  IMAD.MOV.U32 R11, RZ, RZ, R163 ;  /* 0x000000ffff0b7224 */ /* 0x000fe200078e00a3 */
[----:B------:R-:W4:Y:S01]  /*6f120*/  LDS.128 R168, [R164] ;  /* 0x00000000a4a87984 */ /* 0x000f220000000c00 */
[----:B------:R-:W-:Y:S06]  /*6f130*/  BAR.SYNC.DEFER_BLOCKING 0x0 ;  /* 0x0000000000007b1d */ /* 0x000fec0000010000 */
[----:B------:R1:W-:Y:S04]  /*6f140*/  STSM.16.M88.4 [R0], R8 ;  /* 0x0000000800007844 */ /* 0x0003e80000000200 */
[----:B----4-:R-:W-:Y:S04]  /*6f150*/  STL.64 [R1+0x630], R168 ;  /* 0x000630a801007387 */ /* 0x010fe80000100a00 */
[----:B------:R-:W-:Y:S01]  /*6f160*/  STL.64 [R1+0x638], R170 ;  /* 0x000638aa01007387 */ /* 0x000fe20000100a00 */
[----:B-1----:R-:W-:Y:S01]  /*6f170*/  IMAD.MOV.U32 R8, RZ, RZ, R162 ;  /* 0x000000ffff087224 */ /* 0x002fe200078e00a2 */
[----:B------:R-:W-:Y:S01]  /*6f180*/  MOV R9, R161 ;  /* 0x000000a100097202 */ /* 0x000fe20000000f00 */
[----:B------:R-:W-:Y:S01]  /*6f190*/  IMAD.MOV.U32 R10, RZ, RZ, R160 ;  /* 0x000000ffff0a7224 */ /* 0x000fe200078e00a0 */
[----:B------:R-:W-:Y:S01]  /*6f1a0*/  BAR.SYNC.DEFER_BLOCKING 0x0 ;  /* 0x0000000000007b1d */ /* 0x000fe20000010000 */
[----:B------:R-:W-:-:S05]  /*6f1b0*/  IMAD.MOV.U32 R11, RZ, RZ, R159 ;  /* 0x000000ffff0b7224 */ /* 0x000fca00078e009f */
[----:B------:R-:W1:Y:S02]  /*6f1c0*/  LDS.128 R168, [R164] ;  /* 0x00000000a4a87984 */ /* 0x000e640000000c00 */
[----:B------:R-:W-:Y:S06]  /*6f1d0*/  BAR.SYNC.DEFER_BLOCKING 0x0 ;  /* 0x0000000000007b1d */ /* 0x000fec0000010000 */
[----:B------:R4:W-:Y:S02]  /*6f1e0*/  STSM.16.M88.4 [R0], R12 ;  /* 0x0000000c00007844 */ /* 0x0009e40000000200 */
[----:B------:R-:W-:Y:S06]  /*6f1f0*/  BAR.SYNC.DEFER_BLOCKING 0x0 ;  /* 0x0000000000007b1d */ /* 0x000fec0000010000 */
[----:B-1----:R-:W-:Y:S01]  /*6f200*/  STL.64 [R1+0x620], R168 ;  /* 0x000620a801007387 */ /* 0x002fe20000100a00 */
[----:B----4-:R-:W-:-:S03]  /*6f210*/  IMAD.MOV.U32 R13, RZ, RZ, R157 ;  /* 0x000000ffff0d7224 */ /* 0x010fc600078e009d */
[----:B------:R-:W-:Y:S01]  /*6f220*/  STL.64 [R1+0x628], R170 ;  /* 0x000628aa01007387 */ /* 0x000fe20000100a00 */
[----:B------:R-:W-:Y:S02]  /*6f230*/  IMAD.MOV.U32 R14, RZ, RZ, R156 ;  /* 0x000000ffff0e7224 */ /* 0x000fe400078e009c */
[----:B------:R-:W-:Y:S01]  /*6f240*/  IMAD.MOV.U32 R15, RZ, RZ, R155 ;  /* 0x000000ffff0f7224 */ /* 0x000fe200078e009b */
[----:B------:R-:W1:Y:S01]  /*6f250*/  LDS.128 R160, [R164] ;  /* 0x00000000a4a07984 */ /* 0x000e620000000c00 */
[----:B------:R-:W-:Y:S06]  /*6f260*/  BAR.SYNC.DEFER_BLOCKING 0x0 ;  /* 0x0000000000007b1d */ /* 0x000fec0000010000 */
[----:B------:R4:W-:Y:S04]  /*6f270*/  STSM.16.M88.4 [R0], R8 ;  /* 0x0000000800007844 */ /* 0x0009e80000000200 */
[----:B-1----:R-:W-:Y:S01]  /*6f280*/  STL.64 [R1+0x610], R160 ;  /* 0x000610a001007387 */ /* 0x002fe20000100a00 */
[----:B----4-:R-:W-:Y:S01]  /*6f290*/  MOV R8, R154 ;  /* 0x0000009a00087202 */ /* 0x010fe20000000f00 */
[----:B------:R-:W-:-:S02]  /*6f2a0*/  IMAD.MOV.U32 R9, RZ, RZ, R153 ;  /* 0x000000ffff097224 */ /* 0x000fc400078e0099 */
[----:B------:R-:W-:Y:S01]  /*6f2b0*/  STL.64 [R1+0x618], R162 ;  /* 0x000618a201007387 */ /* 0x000fe20000100a00 */
[----:B------:R-:W-:Y:S02]  /*6f2c0*/  IMAD.MOV.U32 R10, RZ, RZ, R152 ;  /* 0x000000ffff0a7224 */ /* 0x000fe400078e0098 */
[----:B------:R-:W-:Y:S01]  /*6f2d0*/  IMAD.MOV.U32 R11, RZ, RZ, R23 ;  /* 0x000000ffff0b7224 */ /* 0x000fe200078e0017 */
[----:B------:R-:W-:Y:S01]  /*6f2e0*/  BAR.SYNC.DEFER_BLOCKING 0x0 ;  /* 0x0000000000007b1d */ /* 0x000fe20000010000 */
[----:B--2---:R-:W-:-:S05]  /*6f2f0*/  IMAD.MOV.U32 R12, RZ, RZ, R158 ;  /* 0x000000ffff0c7224 */ /* 0x004fca00078e009e */
[----:B------:R-:W1:Y:S02]  /*6f300*/  LDS.128 R156, [R164] ;  /* 0x00000000a49c7984 */ /* 0x000e640000000c00 */
[----:B------:R-:W-:Y:S06]  /*6f310*/  BAR.SYNC.DEFER_BLOCKING 0x0 ;  /* 0x0000000000007b1d */ /* 0x000fec0000010000 */
[----:B------:R2:W-:Y:S02]  /*6f320*/  STSM.16.M88.4 [R0], R12 ;  /* 0x0000000c00007844 */ /* 0x0005e40000000200 */
[----:B------:R-:W-:Y:S06]  /*6f330*/  BAR.SYNC.DEFER_BLOCKING 0x0 ;  /* 0x0000000000007b1d */ /* 0x000fec0000010000 */
[----:B-1----:R-:W-:Y:S01]  /*6f340*/  STL.64 [R1+0x600], R156 ;  /* 0x0006009c01007387 */ /* 0x002fe20000100a00 */
[----:B--2---:R-:W-:Y:S01]  /*6f350*/  IMAD.MOV.U32 R12, RZ, RZ, R22 ;  /* 0x000000ffff0c7224 */ /* 0x004fe200078e0016 */
[----:B------:R-:W-:Y:S01]  /*6f360*/  MOV R15, R19 ;  /* 0x00000013000f7202 */ /* 0x000fe20000000f00 */
[----:B------:R-:W-:Y:S01]  /*6f370*/  IMAD.MOV.U32 R13, RZ, RZ, R21 ;  /* 0x000000ffff0d7224 */ /* 0x000fe200078e0015 */
[----:B------:R-:W-:Y:S01]  /*6f380*/  STL.64 [R1+0x608], R158 ;  /* 0x0006089e01007387 */ /* 0x000fe20000100a00 */
[----:B------:R-:W-:-:S03]  /*6f390*/  IMAD.MOV.U32 R14, RZ, RZ, R20 ;  /* 0x000000ffff0e7224 */ /* 0x000fc600078e0014 */
[----:B------:R-:W1:Y:S01]  /*6f3a0*/  LDS.128 R152, [R164] ;  /* 0x00000000a4987984 */ /* 0x000e620000000c00 */
[----:B------:R-:W-:Y:S06]  /*6f3b0*/  BAR.SYNC.DEFER_BLOCKING 0x0 ;  /* 0x0000000000007b1d */ /* 0x000fec0000010000 */
[----:B------:R2:W-:Y:S02]  /*6f3c0*/  STSM.16.M88.4 [R0], R8 ;  /* 0x0000000800007844 */ /* 0x0005e40000000200 */
[----:B------:R-:W-:Y:S06]  /*6f3d0*/  BAR.SYNC.DEFER_BLOCKING 0x0 ;  /* 0x0000000000007b1d */ /* 0x000fec0000010000 */
[----:B-1----:R-:W-:Y:S04]  /*6f3e0*/  STL.64 [R1+0x410], R152 ;  /* 0x0004109801007387 */ /* 0x002fe80000100a00 */
[----:B------:R-:W-:Y:S01]  /*6f3f0*/  STL.64 [R1+0x418], R154 ;  /* 0x0004189a01007387 */ /* 0x000fe20000100a00 */
[----:B--2---:R-:W-:-:S02]  /*6f400*/  IMAD.MOV.U32 R8, RZ, RZ, R18 ;  /* 0x000000ffff087224 */ /* 0x004fc400078e0012 */
[----:B------:R-:W-:Y:S02]  /*6f410*/  IMAD.MOV.U32 R9, RZ, RZ, R17 ;  /* 0x000000ffff097224 */ /* 0x000fe400078e0011 */
[----:B------:R-:W-:Y:S01]  /*6f420*/  IMAD.MOV.U32 R10, RZ, RZ, R16 ;  /* 0x000000ffff0a7224 */ /* 0x000fe200078e0010 */
[----:B------:R-:W1:Y:S01]  /*6f430*/  LDS.128 R20, [R164] ;  /* 0x00000000a4147984 */ /* 0x000e620000000c00 */
[----:B------:R-:W-:Y:S06]  /*6f440*/  BAR.SYNC.DEFER_BLOCKING 0x0 ;  /* 0x0000000000007b1d */ /* 0x000fec0000010000 */
[----:B------:R2:W-:Y:S02]  /*6f450*/  STSM.16.M88.4 [R0], R12 ;  /* 0x0000000c00007844 */ /* 0x0005e40000000200 */
[----:B------:R-:W-:Y:S06]  /*6f460*/  BAR.SYNC.DEFER_BLOCKING 0x0 ;  /* 0x0000000000007b1d */ /* 0x000fec0000010000 */
[----:B-1----:R-:W-:Y:S04]  /*6f470*/  STL.64 [R1+0x400], R20 ;  /* 0x0004001401007387 */ /* 0x002fe80000100a00 */
[----:B------:R-:W-:Y:S04]  /*6f480*/  STL.64 [R1+0x408], R22 ;  /* 0x0004081601007387 */ /* 0x000fe80000100a00 */
[----:B------:R-:W4:Y:S04]  /*6f490*/  LDL.LU R11, [R1+0x3c] ;  /* 0x00003c00010b7983 */ /* 0x000f280000300800 */
[----:B--2---:R-:W2:Y:S04]  /*6f4a0*/  LDL.LU R12, [R1+0x440] ;  /* 0x00044000010c7983 */ /* 0x004ea80000300800 */
[----:B------:R-:W1:Y:S01]  /*6f4b0*/  LDS.128 R16, [R164] ;  /* 0x00000000a4107984 */ /* 0x000e620000000c00 */
[----:B------:R-:W-:Y:S06]  /*6f4c0*/  BAR.SYNC.DEFER_BLOCKING 0x0 ;  /* 0x0000000000007b1d */ /* 0x000fec0000010000 */
[----:B-1----:R-:W-:Y:S04]  /*6f4d0*/  STL.64 [R1+0x20], R16 ;  /* 0x0000201001007387 */ /* 0x002fe80000100a00 */
[----:B------:R-:W-:Y:S04]  /*6f4e0*/  STL.64 [R1+0x28], R18 ;  /* 0x0000281201007387 */ /* 0x000fe80000100a00 */
[----:B------:R-:W2:Y:S04]  /*6f4f0*/  LDL.LU R13, [R1+0x448] ;  /* 0x00044800010d7983 */ /* 0x000ea80000300800 */
[----:B------:R-:W2:Y:S04]  /*6f500*/  LDL.LU R14, [R1+0x40] ;  /* 0x00004000010e7983 */ /* 0x000ea80000300800 */
[----:B------:R-:W2:Y:S04]  /*6f510*/  LDL.LU R15, [R1+0x48] ;  /* 0x00004800010f7983 */ /* 0x000ea80000300800 */
[----:B----4-:R1:W-:Y:S01]  /*6f520*/  STSM.16.M88.4 [R0], R8 ;  /* 0x0000000800007844 */ /* 0x0103e20000000200 */
[----:B------:R-:W-:Y:S06]  /*6f530*/  BAR.SYNC.DEFER_BLOCKING 0x0 ;  /* 0x0000000000007b1d */ /* 0x000fec0000010000 */
[----:B-1----:R-:W4:Y:S04]  /*6f540*/  LDL.LU R8, [R1+0x444] ;  /* 0x0004440001087983 */ /* 0x002f280000300800 */
[----:B------:R-:W1:Y:S01]  /*6f550*/  LDS.128 R16, [R164] ;  /* 0x00000000a4107984 */ /* 0x000e620000000c00 */
[----:B------:R-:W-:Y:S06]  /*6f560*/  BAR.SYNC.DEFER_BLOCKING 0x0 ;  /* 0x0000000000007b1d */ /* 0x000fec0000010000 */
[----:B--2---:R2:W-:Y:S04]  /*6f570*/  STSM.16.M88.4 [R0], R12 ;  /* 0x0000000c00007844 */ /* 0x0045e80000000200 */
[----:B-1----:R-:W-:Y:S04]  /*6f580*/  STL.64 [R1+0x10], R16 ;  /* 0x0000101001007387 */ /* 0x002fe80000100a00 */
[----:B------:R-:W-:Y:S01]  /*6f590*/  STL.64 [R1+0x18], R18 ;  /* 0x0000181201007387 */ /* 0x000fe20000100a00 */
[----:B------:R-:W-:Y:S06]  /*6f5a0*/  BAR.SYNC.DEFER_BLOCKING 0x0 ;  /* 0x0000000000007b1d */ /* 0x000fec0000010000 */
[----:B------:R-:W4:Y:S04]  /*6f5b0*/  LDL.LU R9, [R1+0x44c] ;  /* 0x00044c0001097983 */ /* 0x000f280000300800 */
[----:B------:R-:W4:Y:S04]  /*6f5c0*/  LDL.LU R10, [R1+0x44] ;  /* 0x00004400010a7983 */ /* 0x000f280000300800 */
[----:B------:R-:W4:Y:S04]  /*6f5d0*/  LDL.LU R11, [R1+0x4c] ;  /* 0x00004c00010b7983 */ /* 0x000f280000300800 */
[----:B--2---:R-:W2:Y:S04]  /*6f5e0*/  LDL.LU R12, [R1+0x450] ;  /* 0x00045000010c7983 */ /* 0x004ea80000300800 */
[----:B------:R-:W1:Y:S01]  /*6f5f0*/  LDS.128 R16, [R164] ;  /* 0x00000000a4107984 */ /* 0x000e620000000c00 */
[----:B------:R-:W-:Y:S06]  /*6f600*/  BAR.SYNC.DEFER_BLOCKING 0x0 ;  /* 0x0000000000007b1d */ /* 0x000fec0000010000 */
[----:B-1----:R-:W-:Y:S04]  /*6f610*/  STL.64 [R1], R16 ;  /* 0x0000001001007387 */ /* 0x002fe80000100a00 */
[----:B------:R-:W-:Y:S04]  /*6f620*/  STL.64 [R1+0x8], R18 ;  /* 0x0000081201007387 */ /* 0x000fe80000100a00 */
[----:B------:R-:W2:Y:S04]  /*6f630*/  LDL.LU R13, [R1+0x458] ;  /* 0x00045800010d7983 */ /* 0x000ea80000300800 */
[----:B------:R-:W2:Y:S04]  /*6f640*/  LDL.LU R14, [R1+0x50] ;  /* 0x00005000010e7983 */ /* 0x000ea80000300800 */
[----:B------:R-:W2:Y:S04]  /*6f650*/  LDL.LU R15, [R1+0x58] ;  /* 0x00005800010f7983 */ /* 0x000ea80000300800 */
[----:B----4-:R1:W-:Y:S01]  /*6f660*/  STSM.16.M88.4 [R0], R8 ;  /* 0x0000000800007844 */ /* 0x0103e20000000200 */
[----:B------:R-:W-:Y:S06]  /*6f670*/  BAR.SYNC.DEFER_BLOCKING 0x0 ;  /* 0x0000000000007b1d */ /* 0x000fec0000010000 */
[----:B-1----:R-:W4:Y:S04]  /*6f680*/  LDL.LU R8, [R1+0x454] ;  /* 0x0004540001087983 */ /* 0x002f280000300800 */
[----:B------:R-:W4:Y:S04]  /*6f690*/  LDL.LU R9, [R1+0x45c] ;  /* 0x00045c0001097983 */ /* 0x000f280000300800 */
[----:B------:R-:W4:Y:S04]  /*6f6a0*/  LDL.LU R10, [R1+0x54] ;  /* 0x00005400010a7983 */ /* 0x000f280000300800 */
[----:B------:R-:W4:Y:S04]  /*6f6b0*/  LDL.LU R11, [R1+0x5c] ;  /* 0x00005c00010b7983 */ /* 0x000f280000300800 */
[----:B------:R-:W-:Y:S01]  /*6f6c0*/  LDS.128 R248, [R164] ;  /* 0x00000000a4f87984 */ /* 0x000fe20000000c00 */
[----:B------:R-:W-:Y:S06]  /*6f6d0*/  BAR.SYNC.DEFER_BLOCKING 0x0 ;  /* 0x0000000000007b1d */ /* 0x000fec0000010000 */
[----:B--2---:R1:W-:Y:S02]  /*6f6e0*/  STSM.16.M88.4 [R0], R12 ;  /* 0x0000000c00007844 */ /* 0x0043e40000000200 */
[----:B------:R-:W-:Y:S06]  /*6f6f0*/  BAR.SYNC.DEFER_BLOCKING 0x0 ;  /* 0x0000000000007b1d */ /* 0x000fec0000010000 */
[----:B-1----:R-:W2:Y:S04]  /*6f700*/  LDL.LU R12, [R1+0x460] ;  /* 0x00046000010c7983 */ /* 0x002ea80000300800 */
[----:B------:R-:W2:Y:S04]  /*6f710*/  LDL.LU R13, [R1+0x468] ;  /* 0x00046800010d7983 */ /* 0x000ea80000300800 */
[----:B------:R-:W2:Y:S04]  /*6f720*/  LDL.LU R14, [R1+0x60] ;  /* 0x00006000010e7983 */ /* 0x000ea80000300800 */
[----:B------:R-:W2:Y:S04]  /*6f730*/  LDL.LU R15, [R1+0x68] ;  /* 0x00006800010f7983 */ /* 0x000ea80000300800 */
[----:B------:R-:W-:Y:S01]  /*6f740*/  LDS.128 R244, [R164] ;  /* 0x00000000a4f47984 */ /* 0x000fe20000000c00 */
[----:B------:R-:W-:Y:S06]  /*6f750*/  BAR.SYNC.DEFER_BLOCKING 0x0 ;  /* 0x0000000000007b1d */ /* 0x000fec0000010000 */
[----:B----4-:R1:W-:Y:S02]  /*6f760*/  STSM.16.M88.4 [R0], R8 ;  /* 0x0000000800007844 */ /* 0x0103e40000000200 */
        /* <DEDUP_REMOVED lines=148> */
[----:B------:R-:W-:Y:S01]  /*700b0*/  LDS.128 R168, [R164] ;  /* 0x00000000a4a87984 */ /* 0x000fe20000000c00 */
[----:B------:R-:W-:Y:S06]  /*700c0*/  BAR.SYNC.DEFER_BLOCKING 0x0 ;  /* 0x0000000000007b1d */ /* 0x000fec0000010000 */
[----:B------:R-:W4:Y:S04]  /*700d0*/  LDL.LU R11, [R1+0xfc] ;  /* 0x0000fc00010b7983 */ /* 0x000f280000300800 */
[----:B--2---:R1:W-:Y:S01]  /*700e0*/  STSM.16.M88.4 [R0], R12 ;  /* 0x0000000c00007844 */ /* 0x0043e20000000200 */
[----:B------:R-:W-:Y:S06]  /*700f0*/  BAR.SYNC.DEFER_BLOCKING 0x0 ;  /* 0x0000000000007b1d */ /* 0x000fec0000010000 */
[----:B-1----:R-:W2:Y:S04]  /*70100*/  LDL.LU R12, [R1+0x500] ;  /* 0x00050000010c7983 */ /* 0x002ea80000300800 */
[----:B------:R-:W1:Y:S01]  /*70110*/  LDS.128 R16, [R164] ;  /* 0x00000000a4107984 */ /* 0x000e620000000c00 */
[----:B------:R-:W-:Y:S06]  /*70120*/  BAR.SYNC.DEFER_BLOCKING 0x0 ;  /* 0x0000000000007b1d */ /* 0x000fec0000010000 */
[----:B-1----:R-:W-:Y:S04]  /*70130*/  STL [R1+0x28d4], R18 ;  /* 0x0028d41201007387 */ /* 0x002fe80000100800 */
[----:B------:R-:W-:Y:S04]  /*70140*/  STL [R1+0x28d0], R19 ;  /* 0x0028d01301007387 */ /* 0x000fe80000100800 */
        /* <DEDUP_REMOVED lines=8> */
[----:B-1----:R-:W-:Y:S04]  /*701d0*/  STL [R1+0xe1c], R23 ;  /* 0x000e1c1701007387 */ /* 0x002fe80000100800 */
[----:B------:R-:W4:Y:S04]  /*701e0*/  LDL.LU R9, [R1+0x50c] ;  /* 0x00050c0001097983 */ /* 0x000f280000300800 */
[----:B------:R-:W4:Y:S04]  /*701f0*/  LDL.LU R10, [R1+0x104] ;  /* 0x00010400010a7983 */ /* 0x000f280000300800 */
[----:B------:R-:W4:Y:S01]  /*70200*/  LDL.LU R11, [R1+0x10c] ;  /* 0x00010c00010b7983 */ /* 0x000f220000300800 */
[----:B------:R-:W-:-:S02]  /*70210*/  IMAD.MOV.U32 R18, RZ, RZ, R20 ;  /* 0x000000ffff127224 */ /* 0x000fc400078e0014 */
[----:B------:R-:W-:Y:S01]  /*70220*/  IMAD.MOV.U32 R19, RZ, RZ, R21 ;  /* 0x000000ffff137224 */ /* 0x000fe200078e0015 */
[----:B--2---:R1:W-:Y:S01]  /*70230*/  STSM.16.M88.4 [R0], R12 ;  /* 0x0000000c00007844 */ /* 0x0043e20000000200 */
[----:B------:R-:W-:Y:S01]  /*70240*/  IMAD.MOV.U32 R252, RZ, RZ, R22 ;  /* 0x000000fffffc7224 */ /* 0x000fe200078e0016 */
[----:B------:R-:W-:Y:S06]  /*70250*/  BAR.SYNC.DEFER_BLOCKING 0x0 ;  /* 0x0000000000007b1d */ /* 0x000fec0000010000 */
[----:B-1----:R-:W2:Y:S04]  /*70260*/  LDL.LU R12, [R1+0x510] ;  /* 0x00051000010c7983 */ /* 0x002ea80000300800 */
        /* <DEDUP_REMOVED lines=12> */
[----:B-1----:R-:W-:Y:S04]  /*70330*/  STL.64 [R1+0xdf0], R20 ;  /* 0x000df01401007387 */ /* 0x002fe80000100a00 */
[----:B------:R-:W-:Y:S04]  /*70340*/  STL.64 [R1+0xdf8], R22 ;  /* 0x000df81601007387 */ /* 0x000fe80000100a00 */
[----:B------:R-:W4:Y:S04]  /*70350*/  LDL.LU R9, [R1+0x51c] ;  /* 0x00051c0001097983 */ /* 0x000f280000300800 */
[----:B------:R-:W4:Y:S04]  /*70360*/  LDL.LU R10, [R1+0x114] ;  /* 0x00011400010a7983 */ /* 0x000f280000300800 */
[----:B------:R-:W4:Y:S04]  /*70370*/  LDL.LU R11, [R1+0x11c] ;  /* 0x00011c00010b7983 */ /* 0x000f280000300800 */
[----:B--2---:R1:W-:Y:S01]  /*70380*/  STSM.16.M88.4 [R0], R12 ;  /* 0x0000000c00007844 */ /* 0x0043e20000000200 */
        /* <DEDUP_REMOVED lines=286> */
[----:B------:R-:W2:Y:S01]  /*71570*/  LDL.LU R13, [R1+0x208] ;  /* 0x00020800010d7983 */ /* 0x000ea20000300800 */
[----:B------:R-:W-:Y:S01]  /*71580*/  MOV R14, R24 ;  /* 0x00000018000e7202 */ /* 0x000fe20000000f00 */
[----:B------:R-:W-:-:S02]  /*71590*/  IMAD.MOV.U32 R15, RZ, RZ, R26 ;  /* 0x000000ffff0f7224 */ /* 0x000fc400078e001a */
        /* <DEDUP_REMOVED lines=8> */
[----:B--2---:R1:W-:Y:S01]  /*71620*/  STSM.16.M88.4 [R0], R12 ;  /* 0x0000000c00007844 */ /* 0x0043e20000000200 */
[----:B------:R-:W-:Y:S06]  /*71630*/  BAR.SYNC.DEFER_BLOCKING 0x0 ;  /* 0x0000000000007b1d */ /* 0x000fec0000010000 */
[----:B-1----:R-:W2:Y:S04]  /*71640*/  LDL.LU R12, [R1+0x210] ;  /* 0x00021000010c7983 */ /* 0x002ea80000300800 */
[----:B------:R-:W1:Y:S04]  /*71650*/  LDS.128 R20, [R164] ;  /* 0x00000000a4147984 */ /* 0x000e680000000c00 */
[----:B-1----:R-:W-:Y:S04]  /*71660*/  STL.64 [R1+0xc00], R20 ;  /* 0x000c001401007387 */ /* 0x002fe80000100a00 */
[----:B------:R-:W-:Y:S04]  /*71670*/  STL.64 [R1+0xc08], R22 ;  /* 0x000c081601007387 */ /* 0x000fe80000100a00 */
[----:B------:R-:W2:Y:S01]  /*71680*/  LDL.LU R13, [R1+0x218] ;  /* 0x00021800010d7983 */ /* 0x000ea20000300800 */
[----:B------:R-:W-:Y:S01]  /*71690*/  BAR.SYNC.DEFER_BLOCKING 0x0 ;  /* 0x0000000000007b1d */ /* 0x000fe20000010000 */
[----:B------:R-:W-:-:S02]  /*716a0*/  IMAD.MOV.U32 R10, RZ, RZ, R25 ;  /* 0x000000ffff0a7224 */ /* 0x000fc400078e0019 */
[----:B------:R-:W-:Y:S02]  /*716b0*/  IMAD.MOV.U32 R11, RZ, RZ, R27 ;  /* 0x000000ffff0b7224 */ /* 0x000fe400078e001b */
[----:B------:R-:W-:Y:S02]  /*716c0*/  IMAD.MOV.U32 R14, RZ, RZ, R28 ;  /* 0x000000ffff0e7224 */ /* 0x000fe400078e001c */
[----:B------:R-:W-:Y:S01]  /*716d0*/  IMAD.MOV.U32 R15, RZ, RZ, R30 ;  /* 0x000000ffff0f7224 */ /* 0x000fe200078e001e */
        /* <DEDUP_REMOVED lines=16> */
[----:B------:R-:W-:Y:S01]  /*717e0*/  IMAD.MOV.U32 R10, RZ, RZ, R29 ;  /* 0x000000ffff0a7224 */ /* 0x000fe200078e001d */
[----:B------:R-:W-:Y:S01]  /*717f0*/  MOV R11, R31 ;  /* 0x0000001f000b7202 */ /* 0x000fe20000000f00 */
[----:B------:R-:W-:-:S02]  /*71800*/  IMAD.MOV.U32 R14, RZ, RZ, R32 ;  /* 0x000000ffff0e7224 */ /* 0x000fc400078e0020 */
[----:B------:R-:W-:Y:S02]  /*71810*/  IMAD.MOV.U32 R15, RZ, RZ, R34 ;  /* 0x000000ffff0f7224 */ /* 0x000fe400078e0022 */
        /* <DEDUP_REMOVED lines=36> */
[----:B------:R-:W-:Y:S01]  /*71a60*/  MOV R10, R37 ;  /* 0x00000025000a7202 */ /* 0x000fe20000000f00 */
[----:B------:R-:W-:-:S02]  /*71a70*/  IMAD.MOV.U32 R11, RZ, RZ, R39 ;  /* 0x000000ffff0b7224 */ /* 0x000fc400078e0027 */
        /* <DEDUP_REMOVED lines=19> */
[----:B------:R-:W-:Y:S01]  /*71bb0*/  IMAD.MOV.U32 R11, RZ, RZ, R43 ;  /* 0x000000ffff0b7224 */ /* 0x000fe200078e002b */
[----:B------:R-:W-:Y:S01]  /*71bc0*/  MOV R15, R46 ;  /* 0x0000002e000f7202 */ /* 0x000fe20000000f00 */
[----:B------:R-:W-:-:S03]  /*71bd0*/  IMAD.MOV.U32 R14, RZ, RZ, R44 ;  /* 0x000000ffff0e7224 */ /* 0x000fc600078e002c */
        /* <DEDUP_REMOVED lines=183> */
[----:B------:R-:W-:Y:S01]  /*72750*/  IMAD.MOV.U32 R70, RZ, RZ, R128 ;  /* 0x000000ffff467224 */ /* 0x000fe200078e0080 */
[----:B------:R-:W-:Y:S01]  /*72760*/  MOV R75, R143 ;  /* 0x0000008f004b7202 */ /* 0x000fe20000000f00 */
[----:B------:R-:W-:Y:S01]  /*72770*/  IMAD.MOV.U32 R74, RZ, RZ, R141 ;  /* 0x000000ffff4a7224 */ /* 0x000fe200078e008d */
[----:B------:R-:W1:Y:S01]  /*72780*/  LDC R76, c[0x0][0x22c] ;  /* 0x00008b00ff4c7b82 */ /* 0x000e620000000800 */
[----:B----4-:R4:W-:Y:S07]  /*72790*/  STSM.16.M88.4 [R0], R8 ;  /* 0x0000000800007844 */ /* 0x0109ee0000000200 */
[----:B------:R-:W-:Y:S06]  /*727a0*/  BAR.SYNC.DEFER_BLOCKING 0x0 ;  /* 0x0000000000007b1d */ /* 0x000fec0000010000 */
[----:B----4-:R-:W4:Y:S04]  /*727b0*/  LDL.LU R8, [R1+0x2d4] ;  /* 0x0002d40001087983 */ /* 0x010f280000300800 */
[----:B------:R-:W3:Y:S01]  /*727c0*/  LDS.128 R20, [R164] ;  /* 0x00000000a4147984 */ /* 0x000ee20000000c00 */
[----:B------:R-:W-:Y:S06]  /*727d0*/  BAR.SYNC.DEFER_BLOCKING 0x0 ;  /* 0x0000000000007b1d */ /* 0x000fec0000010000 */
[----:B---3--:R-:W-:Y:S04]  /*727e0*/  STL.64 [R1+0x840], R20 ;  /* 0x0008401401007387 */ /* 0x008fe80000100a00 */
[----:B------:R-:W-:Y:S04]  /*727f0*/  STL.64 [R1+0x848], R22 ;  /* 0x0008481601007387 */ /* 0x000fe80000100a00 */
[----:B------:R-:W4:Y:S04]  /*72800*/  LDL.LU R9, [R1+0x2dc] ;  /* 0x0002dc0001097983 */ /* 0x000f280000300800 */
[----:B--2---:R2:W-:Y:S01]  /*72810*/  STSM.16.M88.4 [R0], R12 ;  /* 0x0000000c00007844 */ /* 0x0045e20000000200 */
[----:B------:R-:W-:Y:S06]  /*72820*/  BAR.SYNC.DEFER_BLOCKING 0x0 ;  /* 0x0000000000007b1d */ /* 0x000fec0000010000 */
[----:B--2---:R-:W2:Y:S04]  /*72830*/  LDL.LU R12, [R1+0x2e0] ;  /* 0x0002e000010c7983 */ /* 0x004ea80000300800 */
[----:B------:R-:W3:Y:S04]  /*72840*/  LDS.128 R20, [R164] ;  /* 0x00000000a4147984 */ /* 0x000ee80000000c00 */
[----:B---3--:R-:W-:Y:S04]  /*72850*/  STL.64 [R1+0x800], R20 ;  /* 0x0008001401007387 */ /* 0x008fe80000100a00 */
[----:B------:R-:W-:Y:S04]  /*72860*/  STL.64 [R1+0x808], R22 ;  /* 0x0008081601007387 */ /* 0x000fe80000100a00 */
[----:B------:R-:W2:Y:S01]  /*72870*/  LDL.LU R13, [R1+0x2e8] ;  /* 0x0002e800010d7983 */ /* 0x000ea20000300800 */
[----:B------:R-:W-:Y:S01]  /*72880*/  BAR.SYNC.DEFER_BLOCKING 0x0 ;  /* 0x0000000000007b1d */ /* 0x000fe20000010000 */
[----:B------:R-:W-:-:S02]  /*72890*/  IMAD.MOV.U32 R10, RZ, RZ, R77 ;  /* 0x000000ffff0a7224 */ /* 0x000fc400078e004d */
[----:B------:R-:W-:Y:S01]  /*728a0*/  IMAD.MOV.U32 R11, RZ, RZ, R79 ;  /* 0x000000ffff0b7224 */ /* 0x000fe200078e004f */
[----:B------:R-:W-:Y:S01]  /*728b0*/  MOV R14, R80 ;  /* 0x00000050000e7202 */ /* 0x000fe20000000f00 */
[----:B------:R-:W-:-:S03]  /*728c0*/  IMAD.MOV.U32 R15, RZ, RZ, R82 ;  /* 0x000000ffff0f7224 */ /* 0x000fc600078e0052 */
[----:B------:R-:W3:Y:S01]  /*728d0*/  LDC R77, c[0x0][0x22c] ;  /* 0x00008b00ff4d7b82 */ /* 0x000ee20000000800 */
[----:B----4-:R4:W-:Y:S07]  /*728e0*/  STSM.16.M88.4 [R0], R8 ;  /* 0x0000000800007844 */ /* 0x0109ee0000000200 */
[----:B------:R-:W-:Y:S06]  /*728f0*/  BAR.SYNC.DEFER_BLOCKING 0x0 ;  /* 0x0000000000007b1d */ /* 0x000fec0000010000 */
[----:B----4-:R-:W4:Y:S04]  /*72900*/  LDL.LU R8, [R1+0x2e4] ;  /* 0x0002e40001087983 */ /* 0x010f280000300800 */
        /* <DEDUP_REMOVED lines=55> */
[----:B------:R-:W-:-:S03]  /*72c80*/  IMAD.MOV.U32 R14, RZ, RZ, R92 ;  /* 0x000000ffff0e7224 */ /* 0x000fc600078e005c */
[----:B------:R-:W1:Y:S01]  /*72c90*/  LDC R91, c[0x0][0x22c] ;  /* 0x00008b00ff5b7b82 */ /* 0x000e620000000800 */
[----:B------:R-:W-:-:S07]  /*72ca0*/  IMAD.MOV.U32 R15, RZ, RZ, R94 ;  /* 0x000000ffff0f7224 */ /* 0x000fce00078e005e */
[----:B------:R-:W1:Y:S08]  /*72cb0*/  LDC R94, c[0x0][0x22c] ;  /* 0x00008b00ff5e7b82 */ /* 0x000e700000000800 */
        /* <DEDUP_REMOVED lines=17> */
[----:B------:R-:W-:Y:S01]  /*72dd0*/  MOV R10, R93 ;  /* 0x0000005d000a7202 */ /* 0x000fe20000000f00 */
[----:B------:R-:W-:-:S02]  /*72de0*/  IMAD.MOV.U32 R11, RZ, RZ, R95 ;  /* 0x000000ffff0b7224 */ /* 0x000fc400078e005f */
[----:B------:R-:W-:Y:S02]  /*72df0*/  IMAD.MOV.U32 R14, RZ, RZ, R96 ;  /* 0x000000ffff0e7224 */ /* 0x000fe400078e0060 */
[----:B------:R-:W-:Y:S02]  /*72e00*/  IMAD.MOV.U32 R15, RZ, RZ, R98 ;  /* 0x000000ffff0f7224 */ /* 0x000fe400078e0062 */
        /* <DEDUP_REMOVED lines=13> */
[----:B-1----:R1:W-:Y:S04]  /*72ee0*/  STL.64 [R1+0x5c0], R20 ;  /* 0x0005c01401007387 */ /* 0x0023e80000100a00 */
[----:B------:R-:W-:Y:S04]  /*72ef0*/  STL.64 [R1+0x5c8], R22 ;  /* 0x0005c81601007387 */ /* 0x000fe80000100a00 */
[----:B------:R-:W2:Y:S01]  /*72f00*/  LDL.LU R13, [R1+0x338] ;  /* 0x00033800010d7983 */ /* 0x000ea20000300800 */
[----:B------:R-:W-:-:S02]  /*72f10*/  IMAD.MOV.U32 R10, RZ, RZ, R97 ;  /* 0x000000ffff0a7224 */ /* 0x000fc400078e0061 */
[----:B------:R-:W-:Y:S01]  /*72f20*/  IMAD.MOV.U32 R11, RZ, RZ, R99 ;  /* 0x000000ffff0b7224 */ /* 0x000fe200078e0063 */
[----:B------:R-:W-:Y:S01]  /*72f30*/  BAR.SYNC.DEFER_BLOCKING 0x0 ;  /* 0x0000000000007b1d */ /* 0x000fe20000010000 */
[----:B------:R-:W-:Y:S01]  /*72f40*/  IMAD.MOV.U32 R14, RZ, RZ, R100 ;  /* 0x000000ffff0e7224 */ /* 0x000fe200078e0064 */
[----:B------:R-:W-:-:S04]  /*72f50*/  MOV R15, R102 ;  /* 0x00000066000f7202 */ /* 0x000fc80000000f00 */
[----:B-1----:R-:W3:Y:S04]  /*72f60*/  LDL.LU R20, [R1+0x334] ;  /* 0x0003340001147983 */ /* 0x002ee80000300800 */
[----:B----4-:R-:W-:Y:S01]  /*72f70*/  STSM.16.M88.4 [R0], R8 ;  /* 0x0000000800007844 */ /* 0x010fe20000000200 */
[----:B------:R-:W-:Y:S06]  /*72f80*/  BAR.SYNC.DEFER_BLOCKING 0x0 ;  /* 0x0000000000007b1d */ /* 0x000fec0000010000 */
[----:B------:R-:W1:Y:S02]  /*72f90*/  LDS.128 R8, [R164] ;  /* 0x00000000a4087984 */ /* 0x000e640000000c00 */
[----:B------:R-:W-:Y:S06]  /*72fa0*/  BAR.SYNC.DEFER_BLOCKING 0x0 ;  /* 0x0000000000007b1d */ /* 0x000fec0000010000 */
[----:B-1----:R-:W-:Y:S04]  /*72fb0*/  STL.64 [R1+0x540], R8 ;  /* 0x0005400801007387 */ /* 0x002fe80000100a00 */
[----:B------:R-:W-:Y:S04]  /*72fc0*/  STL.64 [R1+0x548], R10 ;  /* 0x0005480a01007387 */ /* 0x000fe80000100a00 */
[----:B------:R-:W3:Y:S04]  /*72fd0*/  LDL.LU R21, [R1+0x33c] ;  /* 0x00033c0001157983 */ /* 0x000ee80000300800 */
[----:B--2---:R1:W-:Y:S01]  /*72fe0*/  STSM.16.M88.4 [R0], R12 ;  /* 0x0000000c00007844 */ /* 0x0043e20000000200 */
[----:B------:R-:W-:Y:S06]  /*72ff0*/  BAR.SYNC.DEFER_BLOCKING 0x0 ;  /* 0x0000000000007b1d */ /* 0x000fec0000010000 */
[----:B-1----:R-:W2:Y:S04]  /*73000*/  LDL.LU R12, [R1+0x340] ;  /* 0x00034000010c7983 */ /* 0x002ea80000300800 */
[----:B------:R-:W4:Y:S04]  /*73010*/  LDL.LU R78, [R1+0x18d4] ;  /* 0x0018d400014e7983 */ /* 0x000f280000300800 */
        /* <DEDUP_REMOVED lines=9> */
[----:B------:R-:W4:Y:S04]  /*730b0*/  LDL.LU R24, [R1+0x344] ;  /* 0x0003440001187983 */ /* 0x000f280000300800 */
[----:B---3--:R-:W-:Y:S01]  /*730c0*/  STSM.16.M88.4 [R0], R20 ;  /* 0x0000001400007844 */ /* 0x008fe20000000200 */
[----:B------:R-:W-:Y:S06]  /*730d0*/  BAR.SYNC.DEFER_BLOCKING 0x0 ;  /* 0x0000000000007b1d */ /* 0x000fec0000010000 */
[----:B------:R-:W1:Y:S02]  /*730e0*/  LDS.128 R8, [R164] ;  /* 0x00000000a4087984 */ /* 0x000e640000000c00 */
[----:B------:R-:W-:Y:S06]  /*730f0*/  BAR.SYNC.DEFER_BLOCKING 0x0 ;  /* 0x0000000000007b1d */ /* 0x000fec0000010000 */
[----:B-1----:R-:W-:Y:S04]  /*73100*/  STL [R1+0x2780], R8 ;  /* 0x0027800801007387 */ /* 0x002fe80000100800 */
[----:B------:R-:W-:Y:S04]  /*73110*/  STL [R1+0x2750], R9 ;  /* 0x0027500901007387 */ /* 0x000fe80000100800 */
[----:B------:R-:W-:Y:S04]  /*73120*/  STL [R1+0x2740], R10 ;  /* 0x0027400a01007387 */ /* 0x000fe80000100800 */
[----:B------:R-:W-:Y:S04]  /*73130*/  STL [R1+0x2730], R11 ;  /* 0x0027300b01007387 */ /* 0x000fe80000100800 */
[----:B------:R-:W3:Y:S04]  /*73140*/  LDL.LU R25, [R1+0x34c] ;  /* 0x00034c0001197983 */ /* 0x000ee80000300800 */
[----:B------:R-:W3:Y:S04]  /*73150*/  LDL.LU R28, [R1+0x350] ;  /* 0x00035000011c7983 */ /* 0x000ee80000300800 */
[----:B--2---:R-:W-:Y:S01]  /*73160*/  STSM.16.M88.4 [R0], R12 ;  /* 0x0000000c00007844 */ /* 0x004fe20000000200 */
[----:B------:R-:W-:Y:S06]  /*73170*/  BAR.SYNC.DEFER_BLOCKING 0x0 ;  /* 0x0000000000007b1d */ /* 0x000fec0000010000 */
[----:B------:R-:W1:Y:S02]  /*73180*/  LDS.128 R20, [R164] ;  /* 0x00000000a4147984 */ /* 0x000e640000000c00 */
[----:B------:R-:W-:Y:S06]  /*73190*/  BAR.SYNC.DEFER_BLOCKING 0x0 ;  /* 0x0000000000007b1d */ /* 0x000fec0000010000 */
[----:B-1----:R-:W-:Y:S04]  /*731a0*/  STL.64 [R1+0x2718], R20 ;  /* 0x0027181401007387 */ /* 0x002fe80000100a00 */
[----:B------:R1:W-:Y:S04]  /*731b0*/  STL.64 [R1+0x26f8], R22 ;  /* 0x0026f81601007387 */ /* 0x0003e80000100a00 */
[----:B------:R-:W2:Y:S04]  /*731c0*/  LDL.LU R29, [R1+0x358] ;  /* 0x00035800011d7983 */ /* 0x000ea80000300800 */
[----:B------:R-:W2:Y:S01]  /*731d0*/  LDL.LU R32, [R1+0x354] ;  /* 0x0003540001207983 */ /* 0x000ea20000300800 */
[C---:B----4-:R-:W-:Y:S01]  /*731e0*/  IMAD R7, R78.reuse, R7, RZ ;  /* 0x000000074e077224 */ /* 0x050fe200078e02ff */
[----:B------:R-:W-:-:S02]  /*731f0*/  ISETP.GE.AND P0, PT, R78, R5, PT ;  /* 0x000000054e00720c */ /* 0x000fc40003f06270 */
[----:B---3--:R-:W-:Y:S01]  /*73200*/  STSM.16.M88.4 [R0], R24 ;  /* 0x0000001800007844 */ /* 0x008fe20000000200 */
[----:B-1----:R-:W1:Y:S08]  /*73210*/  LDC R23, c[0x0][0x248] ;  /* 0x00009200ff177b82 */ /* 0x002e700000000800 */
[----:B------:R-:W-:Y:S08]  /*73220*/  BAR.SYNC.DEFER_BLOCKING 0x0 ;  /* 0x0000000000007b1d */ /* 0x000ff00000010000 */
[----:B------:R-:W3:Y:S08]  /*73230*/  LDC R21, c[0x0][0x248] ;  /* 0x00009200ff157b82 */ /* 0x000ef00000000800 */
[----:B------:R-:W4:Y:S08]  /*73240*/  LDC R20, c[0x0][0x248] ;  /* 0x00009200ff147b82 */ /* 0x000f300000000800 */
[----:B------:R-:W4:Y:S01]  /*73250*/  LDC R22, c[0x0][0x248] ;  /* 0x00009200ff167b82 */ /* 0x000f220000000800 */
[----:B------:R-:W1:Y:S07]  /*73260*/  LDS.128 R12, [R164] ;  /* 0x00000000a40c7984 */ /* 0x000e6e0000000c00 */
[----:B------:R-:W-:Y:S06]  /*73270*/  BAR.SYNC.DEFER_BLOCKING 0x0 ;  /* 0x0000000000007b1d */ /* 0x000fec0000010000 */
[----:B-1----:R-:W-:Y:S04]  /*73280*/  STL.64 [R1+0x2710], R12 ;  /* 0x0027100c01007387 */ /* 0x002fe80000100a00 */
[----:B------:R-:W-:Y:S04]  /*73290*/  STL.64 [R1+0x26f0], R14 ;  /* 0x0026f00e01007387 */ /* 0x000fe80000100a00 */
[----:B------:R-:W3:Y:S04]  /*732a0*/  LDL.LU R33, [R1+0x35c] ;  /* 0x00035c0001217983 */ /* 0x000ee80000300800 */
[----:B------:R-:W4:Y:S04]  /*732b0*/  LDL.LU R36, [R1+0x360] ;  /* 0x0003600001247983 */ /* 0x000f280000300800 */
[----:B--2---:R-:W-:Y:S01]  /*732c0*/  STSM.16.M88.4 [R0], R28 ;  /* 0x0000001c00007844 */ /* 0x004fe20000000200 */
[----:B------:R-:W-:Y:S06]  /*732d0*/  BAR.SYNC.DEFER_BLOCKING 0x0 ;  /* 0x0000000000007b1d */ /* 0x000fec0000010000 */
[----:B------:R-:W1:Y:S02]  /*732e0*/  LDS.128 R28, [R164] ;  /* 0x00000000a41c7984 */ /* 0x000e640000000c00 */
[----:B------:R-:W-:Y:S06]  /*732f0*/  BAR.SYNC.DEFER_BLOCKING 0x0 ;  /* 0x0000000000007b1d */ /* 0x000fec0000010000 */
[----:B-1----:R1:W-:Y:S04]  /*73300*/  STL.64 [R1+0x26d8], R28 ;  /* 0x0026d81c01007387 */ /* 0x0023e80000100a00 */
[----:B------:R2:W-:Y:S04]  /*73310*/  STL.64 [R1+0x26c0], R30 ;  /* 0x0026c01e01007387 */ /* 0x0005e80000100a00 */
[----:B------:R-:W4:Y:S04]  /*73320*/  LDL.LU R37, [R1+0x368] ;  /* 0x0003680001257983 */ /* 0x000f280000300800 */
[----:B------:R-:W4:Y:S01]  /*73330*/  LDL.LU R40, [R1+0x364] ;  /* 0x0003640001287983 */ /* 0x000f220000300800 */
[C---:B------:R-:W-:Y:S01]  /*73340*/  IMAD R5, R6.reuse, R4, RZ ;  /* 0x0000000406057224 */ /* 0x040fe200078e02ff */
[----:B------:R-:W-:Y:S01]  /*73350*/  LEA R2, P2, R7, R2, 0x2 ;  /* 0x0000000207027211 */ /* 0x000fe200078410ff */
[----:B-1----:R-:W1:Y:S01]  /*73360*/  LDC R29, c[0x0][0x248] ;  /* 0x00009200ff1d7b82 */ /* 0x002e620000000800 */
[----:B---3--:R-:W-:Y:S07]  /*73370*/  STSM.16.M88.4 [R0], R32 ;  /* 0x0000002000007844 */ /* 0x008fee0000000200 */
[----:B------:R-:W-:Y:S01]  /*73380*/  BAR.SYNC.DEFER_BLOCKING 0x0 ;  /* 0x0000000000007b1d */ /* 0x000fe20000010000 */
[----:B------:R-:W-:-:S07]  /*73390*/  ISETP.LT.AND P1, PT, R6, R77, !P0 ;  /* 0x0000004d0600720c */ /* 0x000fce0004721270 */
[----:B--2---:R-:W2:Y:S08]  /*733a0*/  LDC R31, c[0x0][0x248] ;  /* 0x00009200ff1f7b82 */ /* 0x004eb00000000800 */
[----:B------:R-:W3:Y:S08]  /*733b0*/  LDC R28, c[0x0][0x248] ;  /* 0x00009200ff1c7b82 */ /* 0x000ef00000000800 */
[----:B------:R-:W3:Y:S01]  /*733c0*/  LDC R30, c[0x0][0x248] ;  /* 0x00009200ff1e7b82 */ /* 0x000ee20000000800 */
[----:B------:R-:W1:Y:S07]  /*733d0*/  LDS.128 R24, [R164] ;  /* 0x00000000a4187984 */ /* 0x000e6e0000000c00 */
[----:B------:R-:W-:Y:S06]  /*733e0*/  BAR.SYNC.DEFER_BLOCKING 0x0 ;  /* 0x0000000000007b1d */ /* 0x000fec0000010000 */
[----:B-1----:R1:W-:Y:S04]  /*733f0*/  STL.64 [R1+0x26e0], R24 ;  /* 0x0026e01801007387 */ /* 0x0023e80000100a00 */
[----:B------:R2:W-:Y:S04]  /*73400*/  STL.64 [R1+0x26c8], R26 ;  /* 0x0026c81a01007387 */ /* 0x0005e80000100a00 */
[----:B------:R-:W3:Y:S04]  /*73410*/  LDL.LU R41, [R1+0x36c] ;  /* 0x00036c0001297983 */ /* 0x000ee80000300800 */
[----:B------:R-:W3:Y:S01]  /*73420*/  LDL.LU R44, [R1+0x370] ;  /* 0x00037000012c7983 */ /* 0x000ee20000300800 */
[----:B------:R-:W-:-:S03]  /*73430*/  LEA.HI.X.SX32 R3, R7, R3, 0x2, P2 ;  /* 0x0000000307037211 */ /* 0x000fc600010f16ff */
[----:B----4-:R-:W-:Y:S01]  /*73440*/  STSM.16.M88.4 [R0], R36 ;  /* 0x0000002400007844 */ /* 0x010fe20000000200 */
[----:B-1----:R-:W1:Y:S08]  /*73450*/  LDC R25, c[0x0][0x248] ;  /* 0x00009200ff197b82 */ /* 0x002e700000000800 */
[----:B------:R-:W-:Y:S08]  /*73460*/  BAR.SYNC.DEFER_BLOCKING 0x0 ;  /* 0x0000000000007b1d */ /* 0x000ff00000010000 */
[----:B------:R-:W4:Y:S08]  /*73470*/  LDC R24, c[0x0][0x248] ;  /* 0x00009200ff187b82 */ /* 0x000f300000000800 */
[----:B--2---:R-:W2:Y:S08]  /*73480*/  LDC R27, c[0x0][0x248] ;  /* 0x00009200ff1b7b82 */ /* 0x004eb00000000800 */
[----:B------:R-:W2:Y:S01]  /*73490*/  LDC R26, c[0x0][0x248] ;  /* 0x00009200ff1a7b82 */ /* 0x000ea20000000800 */
[----:B------:R-:W1:Y:S07]  /*734a0*/  LDS.128 R36, [R164] ;  /* 0x00000000a4247984 */ /* 0x000e6e0000000c00 */
[----:B------:R-:W-:Y:S06]  /*734b0*/  BAR.SYNC.DEFER_BLOCKING 0x0 ;  /* 0x0000000000007b1d */ /* 0x000fec0000010000 */
[----:B-1----:R1:W-:Y:S04]  /*734c0*/  STL.64 [R1+0x26a0], R36 ;  /* 0x0026a02401007387 */ /* 0x0023e80000100a00 */
[----:B------:R4:W-:Y:S04]  /*734d0*/  STL.64 [R1+0x2688], R38 ;  /* 0x0026882601007387 */ /* 0x0009e80000100a00 */
[----:B------:R-:W2:Y:S04]  /*734e0*/  LDL.LU R45, [R1+0x378] ;  /* 0x00037800012d7983 */ /* 0x000ea80000300800 */
[----:B------:R-:W2:Y:S01]  /*734f0*/  LDL.LU R48, [R1+0x374] ;  /* 0x0003740001307983 */ /* 0x000ea20000300800 */
[----:B------:R-:W-:Y:S01]  /*73500*/  VIADD R7, R6, 0x3 ;  /* 0x0000000306077836 */ /* 0x000fe20000000000 */
[----:B-1----:R-:W1:Y:S08]  /*73510*/  LDC R37, c[0x0][0x248] ;  /* 0x00009200ff257b82 */ /* 0x002e700000000800 */
[----:B----4-:R-:W4:Y:S08]  /*73520*/  LDC R39, c[0x0][0x248] ;  /* 0x00009200ff277b82 */ /* 0x010f300000000800 */
[----:B------:R-:W1:Y:S08]  /*73530*/  LDC R38, c[0x0][0x248] ;  /* 0x00009200ff267b82 */ /* 0x000e700000000800 */
[----:B------:R-:W1:Y:S01]  /*73540*/  LDC R36, c[0x0][0x248] ;  /* 0x00009200ff247b82 */ /* 0x000e620000000800 */
[----:B---3--:R-:W-:Y:S07]  /*73550*/  STSM.16.M88.4 [R0], R40 ;  /* 0x0000002800007844 */ /* 0x008fee0000000200 */
[----:B------:R-:W-:Y:S06]  /*73560*/  BAR.SYNC.DEFER_BLOCKING 0x0 ;  /* 0x0000000000007b1d */ /* 0x000fec0000010000 */
[----:B------:R-:W3:Y:S02]  /*73570*/  LDS.128 R32, [R164] ;  /* 0x00000000a4207984 */ /* 0x000ee40000000c00 */
[----:B------:R-:W-:Y:S06]  /*73580*/  BAR.SYNC.DEFER_BLOCKING 0x0 ;  /* 0x0000000000007b1d */ /* 0x000fec0000010000 */
[----:B---3--:R3:W-:Y:S04]  /*73590*/  STL.64 [R1+0x2698], R32 ;  /* 0x0026982001007387 */ /* 0x0087e80000100a00 */
[----:B------:R4:W-:Y:S04]  /*735a0*/  STL.64 [R1+0x2680], R34 ;  /* 0x0026802201007387 */ /* 0x0009e80000100a00 */
[----:B------:R-:W4:Y:S04]  /*735b0*/  LDL.LU R49, [R1+0x37c] ;  /* 0x00037c0001317983 */ /* 0x000f280000300800 */
[----:B------:R-:W4:Y:S01]  /*735c0*/  LDL.LU R52, [R1+0x380] ;  /* 0x0003800001347983 */ /* 0x000f220000300800 */
[----:B---3--:R-:W3:Y:S08]  /*735d0*/  LDC R33, c[0x0][0x248] ;  /* 0x00009200ff217b82 */ /* 0x008ef00000000800 */
[----:B------:R-:W3:Y:S01]  /*735e0*/  LDC R32, c[0x0][0x248] ;  /* 0x00009200ff207b82 */ /* 0x000ee20000000800 */
[----:B--2---:R-:W-:Y:S07]  /*735f0*/  STSM.16.M88.4 [R0], R44 ;  /* 0x0000002c00007844 */ /* 0x004fee0000000200 */
[----:B----4-:R-:W2:Y:S08]  /*73600*/  LDC R35, c[0x0][0x248] ;  /* 0x00009200ff237b82 */ /* 0x010eb00000000800 */
[----:B------:R-:W-:Y:S08]  /*73610*/  BAR.SYNC.DEFER_BLOCKING 0x0 ;  /* 0x0000000000007b1d */ /* 0x000ff00000010000 */
[----:B------:R-:W4:Y:S01]  /*73620*/  LDC R34, c[0x0][0x248] ;  /* 0x00009200ff227b82 */ /* 0x000f220000000800 */
[----:B------:R-:W1:Y:S07]  /*73630*/  LDS.128 R44, [R164] ;  /* 0x00000000a42c7984 */ /* 0x000e6e0000000c00 */
[----:B------:R-:W-:Y:S06]  /*73640*/  BAR.SYNC.DEFER_BLOCKING 0x0 ;  /* 0x0000000000007b1d */ /* 0x000fec0000010000 */
[----:B-1----:R1:W-:Y:S04]  /*73650*/  STL.64 [R1+0x26a8], R44 ;  /* 0x0026a82c01007387 */ /* 0x0023e80000100a00 */
[----:B------:R3:W-:Y:S04]  /*73660*/  STL.64 [R1+0x2690], R46 ;  /* 0x0026902e01007387 */ /* 0x0007e80000100a00 */
[----:B------:R-:W2:Y:S04]  /*73670*/  LDL.LU R53, [R1+0x388] ;  /* 0x0003880001357983 */ /* 0x000ea80000300800 */
[----:B------:R-:W4:Y:S01]  /*73680*/  LDL.LU R56, [R1+0x384] ;  /* 0x0003840001387983 */ /* 0x000f220000300800 */
[----:B-1----:R-:W1:Y:S08]  /*73690*/  LDC R45, c[0x0][0x248] ;  /* 0x00009200ff2d7b82 */ /* 0x002e700000000800 */
[----:B---3--:R-:W3:Y:S08]  /*736a0*/  LDC R47, c[0x0][0x248] ;  /* 0x00009200ff2f7b82 */ /* 0x008ef00000000800 */
[----:B------:R-:W1:Y:S08]  /*736b0*/  LDC R46, c[0x0][0x248] ;  /* 0x00009200ff2e7b82 */ /* 0x000e700000000800 */
[----:B------:R-:W1:Y:S01]  /*736c0*/  LDC R44, c[0x0][0x248] ;  /* 0x00009200ff2c7b82 */ /* 0x000e620000000800 */
[----:B------:R-:W-:Y:S07]  /*736d0*/  STSM.16.M88.4 [R0], R48 ;  /* 0x0000003000007844 */ /* 0x000fee0000000200 */
        /* <DEDUP_REMOVED lines=8> */
[----:B-1----:R-:W1:Y:S01]  /*73760*/  LDC R43, c[0x0][0x248] ;  /* 0x00009200ff2b7b82 */ /* 0x002e620000000800 */
[----:B--2---:R-:W-:Y:S07]  /*73770*/  STSM.16.M88.4 [R0], R52 ;  /* 0x0000003400007844 */ /* 0x004fee0000000200 */
[----:B------:R-:W2:Y:S08]  /*73780*/  LDC R42, c[0x0][0x248] ;  /* 0x00009200ff2a7b82 */ /* 0x000eb00000000800 */
[----:B------:R-:W-:Y:S08]  /*73790*/  BAR.SYNC.DEFER_BLOCKING 0x0 ;  /* 0x0000000000007b1d */ /* 0x000ff00000010000 */
[----:B------:R-:W3:Y:S01]  /*737a0*/  LDC R40, c[0x0][0x248] ;  /* 0x00009200ff287b82 */ /* 0x000ee20000000800 */
[----:B------:R-:W1:Y:S07]  /*737b0*/  LDS.128 R52, [R164] ;  /* 0x00000000a4347984 */ /* 0x000e6e0000000c00 */
[----:B------:R-:W-:Y:S06]  /*737c0*/  BAR.SYNC.DEFER_BLOCKING 0x0 ;  /* 0x0000000000007b1d */ /* 0x000fec0000010000 */
[----:B-1----:R1:W-:Y:S04]  /*737d0*/  STL.64 [R1+0x26e8], R52 ;  /* 0x0026e83401007387 */ /* 0x0023e80000100a00 */
[----:B------:R2:W-:Y:S04]  /*737e0*/  STL.64 [R1+0x26d0], R54 ;  /* 0x0026d03601007387 */ /* 0x0005e80000100a00 */
[----:B------:R-:W3:Y:S04]  /*737f0*/  LDL.LU R61, [R1+0x398] ;  /* 0x00039800013d7983 */ /* 0x000ee80000300800 */
[----:B------:R-:W3:Y:S01]  /*73800*/  LDL.LU R64, [R1+0x394] ;  /* 0x0003940001407983 */ /* 0x000ee20000300800 */
[----:B-1----:R-:W1:Y:S08]  /*73810*/  LDC R53, c[0x0][0x248] ;  /* 0x00009200ff357b82 */ /* 0x002e700000000800 */
[----:B--2---:R-:W2:Y:S08]  /*73820*/  LDC R55, c[0x0][0x248] ;  /* 0x00009200ff377b82 */ /* 0x004eb00000000800 */
[----:B------:R-:W1:Y:S08]  /*73830*/  LDC R54, c[0x0][0x248] ;  /* 0x00009200ff367b82 */ /* 0x000e700000000800 */
[----:B------:R-:W1:Y:S01]  /*73840*/  LDC R52, c[0x0][0x248] ;  /* 0x00009200ff347b82 */ /* 0x000e620000000800 */
[----:B----4-:R-:W-:Y:S07]  /*73850*/  STSM.16.M88.4 [R0], R56 ;  /* 0x0000003800007844 */ /* 0x010fee0000000200 */
[----:B------:R-:W-:Y:S06]  /*73860*/  BAR.SYNC.DEFER_BLOCKING 0x0 ;  /* 0x0000000000007b1d */ /* 0x000fec0000010000 */
[----:B------:R-:W4:Y:S02]  /*73870*/  LDS.128 R48, [R164] ;  /* 0x00000000a4307984 */ /* 0x000f240000000c00 */
[----:B------:R-:W-:Y:S06]  /*73880*/  BAR.SYNC.DEFER_BLOCKING 0x0 ;  /* 0x0000000000007b1d */ /* 0x000fec0000010000 */
[----:B----4-:R4:W-:Y:S04]  /*73890*/  STL.64 [R1+0x2708], R48 ;  /* 0x0027083001007387 */ /* 0x0109e80000100a00 */
[----:B------:R2:W-:Y:S04]  /*738a0*/  STL.64 [R1+0x2700], R50 ;  /* 0x0027003201007387 */ /* 0x0005e80000100a00 */
[----:B------:R-:W3:Y:S04]  /*738b0*/  LDL.LU R65, [R1+0x39c] ;  /* 0x00039c0001417983 */ /* 0x000ee80000300800 */
[----:B------:R-:W3:Y:S01]  /*738c0*/  LDL.LU R68, [R1+0x3a0] ;  /* 0x0003a00001447983 */ /* 0x000ee20000300800 */
[----:B----4-:R-:W4:Y:S08]  /*738d0*/  LDC R49, c[0x0][0x248] ;  /* 0x00009200ff317b82 */ /* 0x010f300000000800 */
[----:B--2---:R-:W2:Y:S01]  /*738e0*/  LDC R51, c[0x0][0x248] ;  /* 0x00009200ff337b82 */ /* 0x004ea20000000800 */
[----:B---3--:R-:W-:Y:S07]  /*738f0*/  STSM.16.M88.4 [R0], R60 ;  /* 0x0000003c00007844 */ /* 0x008fee0000000200 */
[----:B------:R-:W3:Y:S08]  /*73900*/  LDC R50, c[0x0][0x248] ;  /* 0x00009200ff327b82 */ /* 0x000ef00000000800 */
[----:B------:R-:W-:Y:S08]  /*73910*/  BAR.SYNC.DEFER_BLOCKING 0x0 ;  /* 0x0000000000007b1d */ /* 0x000ff00000010000 */
[----:B------:R-:W4:Y:S01]  /*73920*/  LDC R48, c[0x0][0x248] ;  /* 0x00009200ff307b82 */ /* 0x000f220000000800 */
[----:B------:R-:W1:Y:S07]  /*73930*/  LDS.128 R60, [R164] ;  /* 0x00000000a43c7984 */ /* 0x000e6e0000000c00 */
[----:B------:R-:W-:Y:S06]  /*73940*/  BAR.SYNC.DEFER_BLOCKING 0x0 ;  /* 0x0000000000007b1d */ /* 0x000fec0000010000 */
[----:B-1----:R1:W-:Y:S04]  /*73950*/  STL.64 [R1+0x2728], R60 ;  /* 0x0027283c01007387 */ /* 0x0023e80000100a00 */
[----:B------:R2:W-:Y:S04]  /*73960*/  STL.64 [R1+0x2720], R62 ;  /* 0x0027203e01007387 */ /* 0x0005e80000100a00 */
[----:B------:R-:W4:Y:S01]  /*73970*/  LDL.LU R69, [R1+0x3a8] ;  /* 0x0003a80001457983 */ /* 0x000f220000300800 */
[----:B-1----:R-:W1:Y:S08]  /*73980*/  LDC R61, c[0x0][0x248] ;  /* 0x00009200ff3d7b82 */ /* 0x002e700000000800 */
[----:B--2---:R-:W2:Y:S08]  /*73990*/  LDC R63, c[0x0][0x248] ;  /* 0x00009200ff3f7b82 */ /* 0x004eb00000000800 */
[----:B------:R-:W1:Y:S08]  /*739a0*/  LDC R62, c[0x0][0x248] ;  /* 0x00009200ff3e7b82 */ /* 0x000e700000000800 */
[----:B------:R-:W1:Y:S01]  /*739b0*/  LDC R60, c[0x0][0x248] ;  /* 0x00009200ff3c7b82 */ /* 0x000e620000000800 */
[----:B------:R2:W-:Y:S07]  /*739c0*/  STSM.16.M88.4 [R0], R64 ;  /* 0x0000004000007844 */ /* 0x0005ee0000000200 */
[----:B------:R-:W-:Y:S06]  /*739d0*/  BAR.SYNC.DEFER_BLOCKING 0x0 ;  /* 0x0000000000007b1d */ /* 0x000fec0000010000 */
[----:B--2---:R-:W2:Y:S04]  /*739e0*/  LDL.LU R64, [R1+0x3a4] ;  /* 0x0003a40001407983 */ /* 0x004ea80000300800 */
[----:B------:R-:W1:Y:S01]  /*739f0*/  LDS.128 R56, [R164] ;  /* 0x00000000a4387984 */ /* 0x000e620000000c00 */
[----:B------:R-:W-:Y:S06]  /*73a00*/  BAR.SYNC.DEFER_BLOCKING 0x0 ;  /* 0x0000000000007b1d */ /* 0x000fec0000010000 */
[----:B-1----:R1:W-:Y:S04]  /*73a10*/  STL [R1+0x2754], R56 ;  /* 0x0027543801007387 */ /* 0x0023e80000100800 */
[----:B------:R3:W-:Y:S04]  /*73a20*/  STL [R1+0x2744], R57 ;  /* 0x0027443901007387 */ /* 0x0007e80000100800 */
[----:B------:R3:W-:Y:S01]  /*73a30*/  STL.64 [R1+0x2738], R58 ;  /* 0x0027383a01007387 */ /* 0x0007e20000100a00 */
[----:B------:R-:W-:Y:S01]  /*73a40*/  IMAD.MOV.U32 R66, RZ, RZ, R129 ;  /* 0x000000ffff427224 */ /* 0x000fe200078e0081 */
[----:B-1----:R-:W1:Y:S02]  /*73a50*/  LDC R56, c[0x0][0x248] ;  /* 0x00009200ff387b82 */ /* 0x002e640000000800 */
[----:B------:R-:W2:Y:S01]  /*73a60*/  LDL.LU R65, [R1+0x3ac] ;  /* 0x0003ac0001417983 */ /* 0x000ea20000300800 */
[----:B------:R-:W-:-:S05]  /*73a70*/  IMAD.MOV.U32 R67, RZ, RZ, R131 ;  /* 0x000000ffff437224 */ /* 0x000fca00078e0083 */
[----:B---3--:R-:W3:Y:S08]  /*73a80*/  LDC R57, c[0x0][0x248] ;  /* 0x00009200ff397b82 */ /* 0x008ef00000000800 */
[----:B------:R-:W1:Y:S01]  /*73a90*/  LDC R59, c[0x0][0x248] ;  /* 0x00009200ff3b7b82 */ /* 0x000e620000000800 */
[----:B----4-:R4:W-:Y:S07]  /*73aa0*/  STSM.16.M88.4 [R0], R68 ;  /* 0x0000004400007844 */ /* 0x0109ee0000000200 */
[----:B------:R-:W-:Y:S08]  /*73ab0*/  BAR.SYNC.DEFER_BLOCKING 0x0 ;  /* 0x0000000000007b1d */ /* 0x000ff00000010000 */
[----:B------:R-:W1:Y:S01]  /*73ac0*/  LDC R58, c[0x0][0x248] ;  /* 0x00009200ff3a7b82 */ /* 0x000e620000000800 */
[----:B----4-:R-:W4:Y:S04]  /*73ad0*/  LDL.LU R68, [R1+0x3b0] ;  /* 0x0003b00001447983 */ /* 0x010f280000300800 */
[----:B------:R-:W3:Y:S03]  /*73ae0*/  LDS.128 R124, [R164] ;  /* 0x00000000a47c7984 */ /* 0x000ee60000000c00 */
[----:B------:R-:W-:Y:S06]  /*73af0*/  BAR.SYNC.DEFER_BLOCKING 0x0 ;  /* 0x0000000000007b1d */ /* 0x000fec0000010000 */
[----:B---3--:R3:W-:Y:S04]  /*73b00*/  STL [R1+0x275c], R124 ;  /* 0x00275c7c01007387 */ /* 0x0087e80000100800 */
[----:B------:R1:W-:Y:S04]  /*73b10*/  STL [R1+0x2758], R125 ;  /* 0x0027587d01007387 */ /* 0x0003e80000100800 */
[----:B------:R1:W-:Y:S01]  /*73b20*/  STL.64 [R1+0x2748], R126 ;  /* 0x0027487e01007387 */ /* 0x0003e20000100a00 */
[----:B------:R-:W-:Y:S01]  /*73b30*/  IMAD.MOV.U32 R70, RZ, RZ, R132 ;  /* 0x000000ffff467224 */ /* 0x000fe200078e0084 */
[----:B---3--:R-:W3:Y:S02]  /*73b40*/  LDC R124, c[0x0][0x248] ;  /* 0x00009200ff7c7b82 */ /* 0x008ee40000000800 */
[----:B------:R-:W4:Y:S01]  /*73b50*/  LDL.LU R69, [R1+0x3b8] ;  /* 0x0003b80001457983 */ /* 0x000f220000300800 */
[----:B------:R-:W-:-:S05]  /*73b60*/  IMAD.MOV.U32 R71, RZ, RZ, R134 ;  /* 0x000000ffff477224 */ /* 0x000fca00078e0086 */
[----:B-1----:R-:W1:Y:S08]  /*73b70*/  LDC R125, c[0x0][0x248] ;  /* 0x00009200ff7d7b82 */ /* 0x002e700000000800 */
[----:B------:R-:W3:Y:S08]  /*73b80*/  LDC R127, c[0x0][0x248] ;  /* 0x00009200ff7f7b82 */ /* 0x000ef00000000800 */
[----:B------:R-:W1:Y:S01]  /*73b90*/  LDC R126, c[0x0][0x248] ;  /* 0x00009200ff7e7b82 */ /* 0x000e620000000800 */
[----:B--2---:R2:W-:Y:S07]  /*73ba0*/  STSM.16.M88.4 [R0], R64 ;  /* 0x0000004000007844 */ /* 0x0045ee0000000200 */
[----:B------:R-:W-:Y:S06]  /*73bb0*/  BAR.SYNC.DEFER_BLOCKING 0x0 ;  /* 0x0000000000007b1d */ /* 0x000fec0000010000 */
[----:B--2---:R-:W2:Y:S04]  /*73bc0*/  LDL.LU R64, [R1+0x3b4] ;  /* 0x0003b40001407983 */ /* 0x004ea80000300800 */
[----:B------:R-:W3:Y:S01]  /*73bd0*/  LDS.128 R120, [R164] ;  /* 0x00000000a4787984 */ /* 0x000ee20000000c00 */
[----:B------:R-:W-:Y:S01]  /*73be0*/  BAR.SYNC.DEFER_BLOCKING 0x0 ;  /* 0x0000000000007b1d */ /* 0x000fe20000010000 */
[----:B------:R-:W-:-:S02]  /*73bf0*/  IMAD.MOV.U32 R66, RZ, RZ, R133 ;  /* 0x000000ffff427224 */ /* 0x000fc400078e0085 */
[----:B------:R-:W-:-:S03]  /*73c00*/  IMAD.MOV.U32 R67, RZ, RZ, R135 ;  /* 0x000000ffff437224 */ /* 0x000fc600078e0087 */
[----:B---3--:R3:W-:Y:S04]  /*73c10*/  STL [R1+0x2770], R122 ;  /* 0x0027707a01007387 */ /* 0x0087e80000100800 */
[----:B------:R-:W-:Y:S04]  /*73c20*/  STL.64 [R1+0x2768], R120 ;  /* 0x0027687801007387 */ /* 0x000fe80000100a00 */
[----:B------:R1:W-:Y:S01]  /*73c30*/  STL [R1+0x2760], R123 ;  /* 0x0027607b01007387 */ /* 0x0003e20000100800 */
[----:B---3--:R-:W3:Y:S03]  /*73c40*/  LDC R122, c[0x0][0x248] ;  /* 0x00009200ff7a7b82 */ /* 0x008ee60000000800 */
[----:B------:R-:W2:Y:S05]  /*73c50*/  LDL.LU R65, [R1+0x3bc] ;  /* 0x0003bc0001417983 */ /* 0x000eaa0000300800 */
[----:B-1----:R-:W1:Y:S08]  /*73c60*/  LDC R123, c[0x0][0x248] ;  /* 0x00009200ff7b7b82 */ /* 0x002e700000000800 */
[----:B------:R-:W3:Y:S01]  /*73c70*/  LDC R121, c[0x0][0x248] ;  /* 0x00009200ff797b82 */ /* 0x000ee20000000800 */
[----:B----4-:R4:W-:Y:S07]  /*73c80*/  STSM.16.M88.4 [R0], R68 ;  /* 0x0000004400007844 */ /* 0x0109ee0000000200 */
[----:B------:R-:W-:Y:S08]  /*73c90*/  BAR.SYNC.DEFER_BLOCKING 0x0 ;  /* 0x0000000000007b1d */ /* 0x000ff00000010000 */
[----:B------:R-:W3:Y:S01]  /*73ca0*/  LDC R120, c[0x0][0x248] ;  /* 0x00009200ff787b82 */ /* 0x000ee20000000800 */
[----:B----4-:R-:W4:Y:S04]  /*73cb0*/  LDL.LU R68, [R1+0x3c0] ;  /* 0x0003c00001447983 */ /* 0x010f280000300800 */
[----:B------:R-:W1:Y:S03]  /*73cc0*/  LDS.128 R132, [R164] ;  /* 0x00000000a4847984 */ /* 0x000e660000000c00 */
[----:B------:R-:W-:Y:S06]  /*73cd0*/  BAR.SYNC.DEFER_BLOCKING 0x0 ;  /* 0x0000000000007b1d */ /* 0x000fec0000010000 */
[----:B-1----:R1:W-:Y:S04]  /*73ce0*/  STL.64 [R1+0x2788], R132 ;  /* 0x0027888401007387 */ /* 0x0023e80000100a00 */
[----:B------:R3:W-:Y:S04]  /*73cf0*/  STL.64 [R1+0x2778], R134 ;  /* 0x0027788601007387 */ /* 0x0007e80000100a00 */
[----:B------:R-:W4:Y:S01]  /*73d00*/  LDL.LU R69, [R1+0x3c8] ;  /* 0x0003c80001457983 */ /* 0x000f220000300800 */
[----:B------:R-:W-:Y:S01]  /*73d10*/  MOV R70, R136 ;  /* 0x0000008800467202 */ /* 0x000fe20000000f00 */
[----:B------:R-:W-:Y:S01]  /*73d20*/  IMAD.MOV.U32 R71, RZ, RZ, R138 ;  /* 0x000000ffff477224 */ /* 0x000fe200078e008a */
[----:B-1----:R-:W1:Y:S08]  /*73d30*/  LDC R133, c[0x0][0x248] ;  /* 0x00009200ff857b82 */ /* 0x002e700000000800 */
[----:B---3--:R-:W3:Y:S08]  /*73d40*/  LDC R135, c[0x0][0x248] ;  /* 0x00009200ff877b82 */ /* 0x008ef00000000800 */
[----:B------:R-:W1:Y:S08]  /*73d50*/  LDC R134, c[0x0][0x248] ;  /* 0x00009200ff867b82 */ /* 0x000e700000000800 */
[----:B------:R-:W1:Y:S01]  /*73d60*/  LDC R132, c[0x0][0x248] ;  /* 0x00009200ff847b82 */ /* 0x000e620000000800 */
[----:B--2---:R2:W-:Y:S07]  /*73d70*/  STSM.16.M88.4 [R0], R64 ;  /* 0x0000004000007844 */ /* 0x0045ee0000000200 */
[----:B------:R-:W-:Y:S06]  /*73d80*/  BAR.SYNC.DEFER_BLOCKING 0x0 ;  /* 0x0000000000007b1d */ /* 0x000fec0000010000 */
[----:B--2---:R-:W2:Y:S04]  /*73d90*/  LDL.LU R64, [R1+0x3c4] ;  /* 0x0003c40001407983 */ /* 0x004ea80000300800 */
[----:B------:R-:W3:Y:S01]  /*73da0*/  LDS.128 R128, [R164] ;  /* 0x00000000a4807984 */ /* 0x000ee20000000c00 */
[----:B------:R-:W-:Y:S06]  /*73db0*/  BAR.SYNC.DEFER_BLOCKING 0x0 ;  /* 0x0000000000007b1d */ /* 0x000fec0000010000 */
[----:B---3--:R-:W-:Y:S04]  /*73dc0*/  STL.64 [R1+0x2798], R128 ;  /* 0x0027988001007387 */ /* 0x008fe80000100a00 */
[----:B------:R3:W-:Y:S04]  /*73dd0*/  STL [R1+0x2794], R130 ;  /* 0x0027948201007387 */ /* 0x0007e80000100800 */
[----:B----4-:R4:W-:Y:S01]  /*73de0*/  STSM.16.M88.4 [R0], R68 ;  /* 0x0000004400007844 */ /* 0x0109e20000000200 */
[----:B------:R-:W-:Y:S01]  /*73df0*/  IMAD.MOV.U32 R66, RZ, RZ, R137 ;  /* 0x000000ffff427224 */ /* 0x000fe200078e0089 */
[----:B---3--:R-:W3:Y:S08]  /*73e00*/  LDC R130, c[0x0][0x248] ;  /* 0x00009200ff827b82 */ /* 0x008ef00000000800 */
[----:B------:R-:W-:Y:S01]  /*73e10*/  BAR.SYNC.DEFER_BLOCKING 0x0 ;  /* 0x0000000000007b1d */ /* 0x000fe20000010000 */
[----:B------:R-:W-:-:S07]  /*73e20*/  IMAD.MOV.U32 R67, RZ, RZ, R139 ;  /* 0x000000ffff437224 */ /* 0x000fce00078e008b */
[----:B------:R-:W1:Y:S01]  /*73e30*/  LDC R129, c[0x0][0x248] ;  /* 0x00009200ff817b82 */ /* 0x000e620000000800 */
[----:B------:R4:W-:Y:S04]  /*73e40*/  STL [R1+0x2790], R131 ;  /* 0x0027908301007387 */ /* 0x0009e80000100800 */
[----:B------:R-:W2:Y:S03]  /*73e50*/  LDL.LU R65, [R1+0x3cc] ;  /* 0x0003cc0001417983 */ /* 0x000ea60000300800 */
[----:B------:R-:W1:Y:S01]  /*73e60*/  LDC R128, c[0x0][0x248] ;  /* 0x00009200ff807b82 */ /* 0x000e620000000800 */
[----:B----4-:R-:W4:Y:S01]  /*73e70*/  LDL.LU R68, [R1+0x3d0] ;  /* 0x0003d00001447983 */ /* 0x010f220000300800 */
[----:B------:R-:W-:-:S02]  /*73e80*/  IMAD.MOV.U32 R70, RZ, RZ, R140 ;  /* 0x000000ffff467224 */ /* 0x000fc400078e008c */
[----:B------:R-:W-:-:S04]  /*73e90*/  IMAD.MOV.U32 R71, RZ, RZ, R142 ;  /* 0x000000ffff477224 */ /* 0x000fc800078e008e */
[----:B------:R-:W3:Y:S01]  /*73ea0*/  LDC R131, c[0x0][0x248] ;  /* 0x00009200ff837b82 */ /* 0x000ee20000000800 */
[----:B------:R-:W1:Y:S07]  /*73eb0*/  LDS.128 R152, [R164] ;  /* 0x00000000a4987984 */ /* 0x000e6e0000000c00 */
[----:B------:R-:W-:Y:S06]  /*73ec0*/  BAR.SYNC.DEFER_BLOCKING 0x0 ;  /* 0x0000000000007b1d */ /* 0x000fec0000010000 */
[----:B-1----:R1:W-:Y:S04]  /*73ed0*/  STL [R1+0x27c8], R154 ;  /* 0x0027c89a01007387 */ /* 0x0023e80000100800 */
[----:B------:R3:W-:Y:S04]  /*73ee0*/  STL.64 [R1+0x27a8], R152 ;  /* 0x0027a89801007387 */ /* 0x0007e80000100a00 */
[----:B------:R3:W-:Y:S01]  /*73ef0*/  STL [R1+0x27a0], R155 ;  /* 0x0027a09b01007387 */ /* 0x0007e20000100800 */
[----:B-1----:R-:W1:Y:S03]  /*73f00*/  LDC R154, c[0x0][0x248] ;  /* 0x00009200ff9a7b82 */ /* 0x002e660000000800 */
[----:B------:R-:W4:Y:S04]  /*73f10*/  LDL.LU R69, [R1+0x3d8] ;  /* 0x0003d80001457983 */ /* 0x000f280000300800 */
[----:B------:R-:W4:Y:S01]  /*73f20*/  LDL.LU R72, [R1+0x3d4] ;  /* 0x0003d40001487983 */ /* 0x000f220000300800 */
[----:B---3--:R-:W3:Y:S08]  /*73f30*/  LDC R153, c[0x0][0x248] ;  /* 0x00009200ff997b82 */ /* 0x008ef00000000800 */
[----:B------:R-:W1:Y:S08]  /*73f40*/  LDC R152, c[0x0][0x248] ;  /* 0x00009200ff987b82 */ /* 0x000e700000000800 */
[----:B------:R-:W1:Y:S01]  /*73f50*/  LDC R155, c[0x0][0x248] ;  /* 0x00009200ff9b7b82 */ /* 0x000e620000000800 */
[----:B--2---:R-:W-:Y:S07]  /*73f60*/  STSM.16.M88.4 [R0], R64 ;  /* 0x0000004000007844 */ /* 0x004fee0000000200 */
[----:B------:R-:W-:Y:S06]  /*73f70*/  BAR.SYNC.DEFER_BLOCKING 0x0 ;  /* 0x0000000000007b1d */ /* 0x000fec0000010000 */
[----:B------:R-:W2:Y:S02]  /*73f80*/  LDS.128 R136, [R164] ;  /* 0x00000000a4887984 */ /* 0x000ea40000000c00 */
[----:B------:R-:W-:Y:S06]  /*73f90*/  BAR.SYNC.DEFER_BLOCKING 0x0 ;  /* 0x0000000000007b1d */ /* 0x000fec0000010000 */
[----:B----4-:R-:W-:Y:S02]  /*73fa0*/  STSM.16.M88.4 [R0], R68 ;  /* 0x0000004400007844 */ /* 0x010fe40000000200 */
[----:B------:R-:W-:Y:S06]  /*73fb0*/  BAR.SYNC.DEFER_BLOCKING 0x0 ;  /* 0x0000000000007b1d */ /* 0x000fec0000010000 */
[----:B--2---:R2:W-:Y:S04]  /*73fc0*/  STL.64 [R1+0x27b8], R136 ;  /* 0x0027b88801007387 */ /* 0x0045e80000100a00 */
[----:B------:R4:W-:Y:S04]  /*73fd0*/  STL.64 [R1+0x27b0], R138 ;  /* 0x0027b08a01007387 */ /* 0x0009e80000100a00 */
[----:B------:R-:W3:Y:S01]  /*73fe0*/  LDL.LU R73, [R1+0x3dc] ;  /* 0x0003dc0001497983 */ /* 0x000ee20000300800 */
[----:B------:R-:W-:-:S02]  /*73ff0*/  IMAD.MOV.U32 R66, RZ, RZ, R144 ;  /* 0x000000ffff427224 */ /* 0x000fc400078e0090 */
[----:B------:R-:W-:Y:S01]  /*74000*/  IMAD.MOV.U32 R67, RZ, RZ, R146 ;  /* 0x000000ffff437224 */ /* 0x000fe200078e0092 */
[----:B--2---:R-:W2:Y:S01]  /*74010*/  LDC R137, c[0x0][0x248] ;  /* 0x00009200ff897b82 */ /* 0x004ea20000000800 */
[----:B------:R-:W1:Y:S07]  /*74020*/  LDS.128 R140, [R164] ;  /* 0x00000000a48c7984 */ /* 0x000e6e0000000c00 */
[----:B------:R-:W-:Y:S01]  /*74030*/  BAR.SYNC.DEFER_BLOCKING 0x0 ;  /* 0x0000000000007b1d */ /* 0x000fe20000010000 */
[----:B------:R-:W-:-:S02]  /*74040*/  IMAD.MOV.U32 R70, RZ, RZ, R145 ;  /* 0x000000ffff467224 */ /* 0x000fc400078e0091 */
[----:B------:R-:W-:-:S05]  /*74050*/  IMAD.MOV.U32 R71, RZ, RZ, R147 ;  /* 0x000000ffff477224 */ /* 0x000fca00078e0093 */
[----:B----4-:R-:W4:Y:S08]  /*74060*/  LDC R139, c[0x0][0x248] ;  /* 0x00009200ff8b7b82 */ /* 0x010f300000000800 */
[----:B------:R-:W2:Y:S08]  /*74070*/  LDC R138, c[0x0][0x248] ;  /* 0x00009200ff8a7b82 */ /* 0x000eb00000000800 */
[----:B------:R-:W2:Y:S01]  /*74080*/  LDC R136, c[0x0][0x248] ;  /* 0x00009200ff887b82 */ /* 0x000ea20000000800 */
[----:B-1----:R1:W-:Y:S04]  /*74090*/  STL.64 [R1+0x27d0], R140 ;  /* 0x0027d08c01007387 */ /* 0x0023e80000100a00 */
[----:B------:R4:W-:Y:S04]  /*740a0*/  STL.64 [R1+0x27c0], R142 ;  /* 0x0027c08e01007387 */ /* 0x0009e80000100a00 */
[----:B------:R-:W2:Y:S04]  /*740b0*/  LDL.LU R64, [R1+0x3e0] ;  /* 0x0003e00001407983 */ /* 0x000ea80000300800 */
[----:B------:R-:W2:Y:S01]  /*740c0*/  LDL.LU R65, [R1+0x3e8] ;  /* 0x0003e80001417983 */ /* 0x000ea20000300800 */
[----:B-1----:R-:W1:Y:S03]  /*740d0*/  LDC R141, c[0x0][0x248] ;  /* 0x00009200ff8d7b82 */ /* 0x002e660000000800 */
[----:B------:R-:W2:Y:S04]  /*740e0*/  LDL.LU R68, [R1+0x3e4] ;  /* 0x0003e40001447983 */ /* 0x000ea80000300800 */
[----:B------:R-:W2:Y:S01]  /*740f0*/  LDL.LU R69, [R1+0x3ec] ;  /* 0x0003ec0001457983 */ /* 0x000ea20000300800 */
[----:B----4-:R-:W4:Y:S08]  /*74100*/  LDC R143, c[0x0][0x248] ;  /* 0x00009200ff8f7b82 */ /* 0x010f300000000800 */
[----:B------:R-:W1:Y:S08]  /*74110*/  LDC R142, c[0x0][0x248] ;  /* 0x00009200ff8e7b82 */ /* 0x000e700000000800 */
[----:B------:R-:W1:Y:S01]  /*74120*/  LDC R140, c[0x0][0x248] ;  /* 0x00009200ff8c7b82 */ /* 0x000e620000000800 */
[----:B---3--:R-:W-:Y:S07]  /*74130*/  STSM.16.M88.4 [R0], R72 ;  /* 0x0000004800007844 */ /* 0x008fee0000000200 */
[----:B------:R-:W-:Y:S06]  /*74140*/  BAR.SYNC.DEFER_BLOCKING 0x0 ;  /* 0x0000000000007b1d */ /* 0x000fec0000010000 */
[----:B------:R-:W3:Y:S02]  /*74150*/  LDS.128 R160, [R164] ;  /* 0x00000000a4a07984 */ /* 0x000ee40000000c00 */
[----:B------:R-:W-:Y:S06]  /*74160*/  BAR.SYNC.DEFER_BLOCKING 0x0 ;  /* 0x0000000000007b1d */ /* 0x000fec0000010000 */
[----:B--2---:R2:W-:Y:S02]  /*74170*/  STSM.16.M88.4 [R0], R64 ;  /* 0x0000004000007844 */ /* 0x0045e40000000200 */
[----:B------:R-:W-:Y:S06]  /*74180*/  BAR.SYNC.DEFER_BLOCKING 0x0 ;  /* 0x0000000000007b1d */ /* 0x000fec0000010000 */
[----:B------:R-:W4:Y:S02]  /*74190*/  LDS.128 R156, [R164] ;  /* 0x00000000a49c7984 */ /* 0x000f240000000c00 */
[----:B------:R-:W-:Y:S06]  /*741a0*/  BAR.SYNC.DEFER_BLOCKING 0x0 ;  /* 0x0000000000007b1d */ /* 0x000fec0000010000 */
[----:B---3--:R3:W-:Y:S04]  /*741b0*/  STL.64 [R1+0x27e0], R160 ;  /* 0x0027e0a001007387 */ /* 0x0087e80000100a00 */
[----:B------:R1:W-:Y:S01]  /*741c0*/  STSM.16.M88.4 [R0], R68 ;  /* 0x0000004400007844 */ /* 0x0003e20000000200 */
[----:B------:R-:W-:-:S02]  /*741d0*/  IMAD.MOV.U32 R74, RZ, RZ, R148 ;  /* 0x000000ffff4a7224 */ /* 0x000fc400078e0094 */
[----:B------:R-:W-:Y:S01]  /*741e0*/  IMAD.MOV.U32 R75, RZ, RZ, R150 ;  /* 0x000000ffff4b7224 */ /* 0x000fe200078e0096 */
[----:B------:R-:W-:Y:S01]  /*741f0*/  BAR.SYNC.DEFER_BLOCKING 0x0 ;  /* 0x0000000000007b1d */ /* 0x000fe20000010000 */
[----:B--2---:R-:W-:Y:S01]  /*74200*/  MOV R66, R149 ;  /* 0x0000009500427202 */ /* 0x004fe20000000f00 */
[----:B------:R-:W-:-:S06]  /*74210*/  IMAD.MOV.U32 R67, RZ, RZ, R151 ;  /* 0x000000ffff437224 */ /* 0x000fcc00078e0097 */
[----:B---3--:R-:W2:Y:S01]  /*74220*/  LDC R161, c[0x0][0x248] ;  /* 0x00009200ffa17b82 */ /* 0x008ea20000000800 */
[----:B------:R3:W-:Y:S04]  /*74230*/  STL [R1+0x27d8], R163 ;  /* 0x0027d8a301007387 */ /* 0x0007e80000100800 */
[----:B------:R3:W-:Y:S03]  /*74240*/  STL [R1+0x2818], R162 ;  /* 0x002818a201007387 */ /* 0x0007e60000100800 */
[----:B-1----:R-:W1:Y:S01]  /*74250*/  LDC R70, c[0x0][0x22c] ;  /* 0x00008b00ff467b82 */ /* 0x002e620000000800 */
[----:B----4-:R-:W-:Y:S04]  /*74260*/  STL.64 [R1+0x27f0], R156 ;  /* 0x0027f09c01007387 */ /* 0x010fe80000100a00 */
[----:B------:R4:W-:Y:S03]  /*74270*/  STL.64 [R1+0x27e8], R158 ;  /* 0x0027e89e01007387 */ /* 0x0009e60000100a00 */
[----:B------:R-:W2:Y:S01]  /*74280*/  LDC R71, c[0x0][0x22c] ;  /* 0x00008b00ff477b82 */ /* 0x000ea20000000800 */
[----:B------:R-:W2:Y:S04]  /*74290*/  LDL.LU R72, [R1+0x3f0] ;  /* 0x0003f00001487983 */ /* 0x000ea80000300800 */
[----:B------:R-:W2:Y:S01]  /*742a0*/  LDL.LU R73, [R1+0x3f8] ;  /* 0x0003f80001497983 */ /* 0x000ea20000300800 */
[----:B------:R-:W-:-:S02]  /*742b0*/  LEA R68, P2, R5, R2, 0x2 ;  /* 0x0000000205447211 */ /* 0x000fc400078410ff */
[----:B---3--:R-:W3:Y:S01]  /*742c0*/  LDC R163, c[0x0][0x248] ;  /* 0x00009200ffa37b82 */ /* 0x008ee20000000800 */
[----:B------:R-:W1:Y:S07]  /*742d0*/  LDS.128 R144, [R164] ;  /* 0x00000000a4907984 */ /* 0x000e6e0000000c00 */
[----:B------:R-:W-:Y:S08]  /*742e0*/  BAR.SYNC.DEFER_BLOCKING 0x0 ;  /* 0x0000000000007b1d */ /* 0x000ff00000010000 */
[----:B------:R-:W3:Y:S08]  /*742f0*/  LDC R162, c[0x0][0x248] ;  /* 0x00009200ffa27b82 */ /* 0x000ef00000000800 */
[----:B------:R-:W3:Y:S08]  /*74300*/  LDC R160, c[0x0][0x248] ;  /* 0x00009200ffa07b82 */ /* 0x000ef00000000800 */
[----:B----4-:R-:W4:Y:S08]  /*74310*/  LDC R159, c[0x0][0x248] ;  /* 0x00009200ff9f7b82 */ /* 0x010f300000000800 */
[----:B------:R-:W4:Y:S01]  /*74320*/  LDC R158, c[0x0][0x248] ;  /* 0x00009200ff9e7b82 */ /* 0x000f220000000800 */
[----:B-1----:R-:W-:Y:S07]  /*74330*/  STL.64 [R1+0x2800], R144 ;  /* 0x0028009001007387 */ /* 0x002fee0000100a00 */
[----:B------:R-:W1:Y:S01]  /*74340*/  LDC R157, c[0x0][0x248] ;  /* 0x00009200ff9d7b82 */ /* 0x000e620000000800 */
[----:B------:R3:W-:Y:S04]  /*74350*/  STL.64 [R1+0x27f8], R146 ;  /* 0x0027f89201007387 */ /* 0x0007e80000100a00 */
[----:B------:R-:W4:Y:S03]  /*74360*/  LDL.LU R85, [R1+0x630] ;  /* 0x0006300001557983 */ /* 0x000f260000300800 */
[----:B------:R-:W1:Y:S01]  /*74370*/  LDC R156, c[0x0][0x248] ;  /* 0x00009200ff9c7b82 */ /* 0x000e620000000800 */
[----:B------:R-:W4:Y:S04]  /*74380*/  LDL.LU R64, [R1+0x3f4] ;  /* 0x0003f40001407983 */ /* 0x000f280000300800 */
[----:B------:R-:W4:Y:S01]  /*74390*/  LDL.LU R65, [R1+0x3fc] ;  /* 0x0003fc0001417983 */ /* 0x000f220000300800 */
[----:B------:R-:W-:-:S02]  /*743a0*/  LEA.HI.X.SX32 R69, R5, R3, 0x2, P2 ;  /* 0x0000000305457211 */ /* 0x000fc400010f16ff */
[----:B---3--:R-:W3:Y:S01]  /*743b0*/  LDC R147, c[0x0][0x248] ;  /* 0x00009200ff937b82 */ /* 0x008ee20000000800 */
[----:B------:R-:W3:Y:S04]  /*743c0*/  LDL.LU R86, [R1+0x620] ;  /* 0x0006200001567983 */ /* 0x000ee80000300800 */
[----:B------:R-:W3:Y:S03]  /*743d0*/  LDL.LU R84, [R1+0x634] ;  /* 0x0006340001547983 */ /* 0x000ee60000300800 */
[----:B------:R-:W1:Y:S01]  /*743e0*/  LDC R146, c[0x0][0x248] ;  /* 0x00009200ff927b82 */ /* 0x000e620000000800 */
[----:B------:R-:W3:Y:S04]  /*743f0*/  LDL.LU R83, [R1+0x624] ;  /* 0x0006240001537983 */ /* 0x000ee80000300800 */
[----:B------:R-:W3:Y:S03]  /*74400*/  LDL.LU R81, [R1+0x638] ;  /* 0x0006380001517983 */ /* 0x000ee60000300800 */
[----:B------:R-:W1:Y:S01]  /*74410*/  LDC R145, c[0x0][0x248] ;  /* 0x00009200ff917b82 */ /* 0x000e620000000800 */
[----:B------:R-:W3:Y:S04]  /*74420*/  LDL.LU R82, [R1+0x628] ;  /* 0x0006280001527983 */ /* 0x000ee80000300800 */
[----:B------:R-:W3:Y:S03]  /*74430*/  LDL.LU R80, [R1+0x63c] ;  /* 0x00063c0001507983 */ /* 0x000ee60000300800 */
[----:B------:R-:W1:Y:S01]  /*74440*/  LDC R144, c[0x0][0x248] ;  /* 0x00009200ff907b82 */ /* 0x000e620000000800 */
[----:B------:R-:W3:Y:S04]  /*74450*/  LDL.LU R79, [R1+0x62c] ;  /* 0x00062c00014f7983 */ /* 0x000ee80000300800 */
[----:B------:R-:W3:Y:S04]  /*74460*/  LDL.LU R78, [R1+0x610] ;  /* 0x00061000014e7983 */ /* 0x000ee80000300800 */
[----:B------:R-:W3:Y:S01]  /*74470*/  LDL.LU R8, [R1+0x1eb4] ;  /* 0x001eb40001087983 */ /* 0x000ee20000300800 */
[----:B------:R-:W-:-:S03]  /*74480*/  ISETP.LT.AND P2, PT, R7, R70, !P0 ;  /* 0x000000460700720c */ /* 0x000fc60004741270 */
[----:B--2---:R2:W-:Y:S01]  /*74490*/  STSM.16.M88.4 [R0], R72 ;  /* 0x0000004800007844 */ /* 0x0045e20000000200 */
[----:B------:R-:W-:Y:S08]  /*744a0*/  BAR.SYNC.DEFER_BLOCKING 0x0 ;  /* 0x0000000000007b1d */ /* 0x000ff00000010000 */
[----:B--2---:R-:W2:Y:S08]  /*744b0*/  LDC R72, c[0x0][0x22c] ;  /* 0x00008b00ff487b82 */ /* 0x004eb00000000800 */
[----:B------:R-:W1:Y:S01]  /*744c0*/  LDC R75, c[0x0][0x22c] ;  /* 0x00008b00ff4b7b82 */ /* 0x000e620000000800 */
[----:B------:R-:W1:Y:S07]  /*744d0*/  LDS.128 R164, [R164] ;  /* 0x00000000a4a47984 */ /* 0x000e6e0000000c00 */
[----:B------:R-:W-:Y:S08]  /*744e0*/  BAR.SYNC.DEFER_BLOCKING 0x0 ;  /* 0x0000000000007b1d */ /* 0x000ff00000010000 */
[----:B------:R-:W1:Y:S08]  /*744f0*/  LDC R74, c[0x0][0x22c] ;  /* 0x00008b00ff4a7b82 */ /* 0x000e700000000800 */
[----:B------:R-:W1:Y:S01]  /*74500*/  LDC R73, c[0x0][0x22c] ;  /* 0x00008b00ff497b82 */ /* 0x000e620000000800 */
[----:B----4-:R4:W-:Y:S07]  /*74510*/  STSM.16.M88.4 [R0], R64 ;  /* 0x0000004000007844 */ /* 0x0109ee0000000200 */
[----:B------:R-:W-:Y:S01]  /*74520*/  BAR.SYNC.DEFER_BLOCKING 0x0 ;  /* 0x0000000000007b1d */ /* 0x000fe20000010000 */
[----:B----4-:R-:W-:-:S02]  /*74530*/  IMAD.IADD R65, R5, 0x1, R4 ;  /* 0x0000000105417824 */ /* 0x010fc400078e0204 */
[C---:B------:R-:W-:Y:S02]  /*74540*/  VIADD R5, R6.reuse, 0x4 ;  /* 0x0000000406057836 */ /* 0x040fe40000000000 */
[----:B------:R-:W-:Y:S01]  /*74550*/  VIADD R0, R6, 0x1 ;  /* 0x0000000106007836 */ /* 0x000fe20000000000 */
[----:B------:R-:W-:Y:S01]  /*74560*/  IADD3 R7, R65, R4, RZ ;  /* 0x0000000441077210 */ /* 0x000fe20007ffe0ff */
[----:B------:R4:W-:Y:S01]  /*74570*/  @P1 STG.E desc[UR60][R68.64], R85 ;  /* 0x0000005544001986 */ /* 0x0009e2000c10193c */
[----:B--2---:R-:W-:Y:S02]  /*74580*/  ISETP.LT.AND P1, PT, R5, R72, !P0 ;  /* 0x000000480500720c */ /* 0x004fe40004721270 */
[----:B------:R-:W2:Y:S01]  /*74590*/  LDC R72, c[0x0][0x22c] ;  /* 0x00008b00ff487b82 */ /* 0x000ea20000000800 */
[----:B------:R-:W-:Y:S01]  /*745a0*/  ISETP.LT.AND P4, PT, R0, R76, !P0 ;  /* 0x0000004c0000720c */ /* 0x000fe20004781270 */
[----:B------:R-:W-:Y:S01]  /*745b0*/  VIADD R0, R6, 0x2 ;  /* 0x0000000206007836 */ /* 0x000fe20000000000 */
[----:B------:R-:W-:-:S04]  /*745c0*/  LEA R64, P6, R65, R2, 0x2 ;  /* 0x0000000241407211 */ /* 0x000fc800078c10ff */
[----:B------:R-:W-:Y:S01]  /*745d0*/  ISETP.LT.AND P3, PT, R0, R71, !P0 ;  /* 0x000000470000720c */ /* 0x000fe20004761270 */
[C-C-:B------:R-:W-:Y:S01]  /*745e0*/  IMAD.IADD R0, R7.reuse, 0x1, R4.reuse ;  /* 0x0000000107007824 */ /* 0x140fe200078e0204 */
[-C--:B------:R-:W-:Y:S02]  /*745f0*/  LEA R66, P5, R7, R2.reuse, 0x2 ;  /* 0x0000000207427211 */ /* 0x080fe400078a10ff */
[-C--:B------:R-:W-:Y:S01]  /*74600*/  LEA.HI.X.SX32 R65, R65, R3.reuse, 0x2, P6 ;  /* 0x0000000341417211 */ /* 0x080fe200030f16ff */
[C---:B------:R-:W-:Y:S01]  /*74610*/  IMAD.IADD R5, R0.reuse, 0x1, R4 ;  /* 0x0000000100057824 */ /* 0x040fe200078e0204 */
[-C--:B----4-:R-:W-:Y:S02]  /*74620*/  LEA R68, P6, R0, R2.reuse, 0x2 ;  /* 0x0000000200447211 */ /* 0x090fe400078c10ff */
[----:B------:R-:W-:Y:S02]  /*74630*/  LEA.HI.X.SX32 R67, R7, R3, 0x2, P5 ;  /* 0x0000000307437211 */ /* 0x000fe400028f16ff */
[----:B------:R-:W-:-:S02]  /*74640*/  LEA R70, P5, R5, R2, 0x2 ;  /* 0x0000000205467211 */ /* 0x000fc400078a10ff */
[-C--:B------:R-:W-:Y:S01]  /*74650*/  LEA.HI.X.SX32 R69, R0, R3.reuse, 0x2, P6 ;  /* 0x0000000300457211 */ /* 0x080fe200030f16ff */
[----:B------:R-:W-:Y:S01]  /*74660*/  VIADD R0, R6, 0x5 ;  /* 0x0000000506007836 */ /* 0x000fe20000000000 */
[----:B---3--:R3:W-:Y:S01]  /*74670*/  @P4 STG.E desc[UR60][R64.64], R86 ;  /* 0x0000005640004986 */ /* 0x0087e2000c10193c */
[----:B------:R-:W-:-:S03]  /*74680*/  LEA.HI.X.SX32 R71, R5, R3, 0x2, P5 ;  /* 0x0000000305477211 */ /* 0x000fc600028f16ff */
[----:B------:R4:W-:Y:S01]  /*74690*/  @P3 STG.E desc[UR60][R66.64], R84 ;  /* 0x0000005442003986 */ /* 0x0009e2000c10193c */
[----:B--2---:R-:W-:Y:S02]  /*746a0*/  ISETP.LT.AND P3, PT, R0, R72, !P0 ;  /* 0x000000480000720c */ /* 0x004fe40004761270 */
[----:B------:R-:W-:Y:S01]  /*746b0*/  IADD3 R0, R5, R4, RZ ;  /* 0x0000000405007210 */ /* 0x000fe20007ffe0ff */
[----:B------:R2:W-:Y:S01]  /*746c0*/  @P2 STG.E desc[UR60][R68.64], R83 ;  /* 0x0000005344002986 */ /* 0x0005e2000c10193c */
[C---:B------:R-:W-:Y:S01]  /*746d0*/  VIADD R7, R6.reuse, 0x6 ;  /* 0x0000000606077836 */ /* 0x040fe20000000000 */
[----:B------:R-:W2:Y:S01]  /*746e0*/  LDC R72, c[0x0][0x22c] ;  /* 0x00008b00ff487b82 */ /* 0x000ea20000000800 */
[C---:B---3--:R-:W-:Y:S01]  /*746f0*/  VIADD R65, R6.reuse, 0x8 ;  /* 0x0000000806417836 */ /* 0x048fe20000000000 */
[----:B------:R3:W-:Y:S01]  /*74700*/  @P1 STG.E desc[UR60][R70.64], R81 ;  /* 0x0000005146001986 */ /* 0x0007e2000c10193c */
[----:B------:R-:W-:-:S03]  /*74710*/  VIADD R64, R6, 0x7 ;  /* 0x0000000706407836 */ /* 0x000fc60000000000 */
[----:B-1----:R-:W-:Y:S01]  /*74720*/  ISETP.LT.AND P1, PT, R65, R75, !P0 ;  /* 0x0000004b4100720c */ /* 0x002fe20004721270 */
[--C-:B------:R-:W-:Y:S01]  /*74730*/  IMAD.IADD R5, R0, 0x1, R4.reuse ;  /* 0x0000000100057824 */ /* 0x100fe200078e0204 */
[----:B------:R-:W1:Y:S01]  /*74740*/  LDC R75, c[0x0][0x22c] ;  /* 0x00008b00ff4b7b82 */ /* 0x000e620000000800 */
[----:B------:R-:W-:Y:S02]  /*74750*/  ISETP.LT.AND P2, PT, R64, R74, !P0 ;  /* 0x0000004a4000720c */ /* 0x000fe40004741270 */
[----:B------:R-:W-:Y:S01]  /*74760*/  ISETP.LT.AND P4, PT, R7, R73, !P0 ;  /* 0x000000490700720c */ /* 0x000fe20004781270 */
[C-C-:B------:R-:W-:Y:S01]  /*74770*/  IMAD.IADD R7, R5.reuse, 0x1, R4.reuse ;  /* 0x0000000105077824 */ /* 0x140fe200078e0204 */
[CC--:B------:R-:W-:Y:S01]  /*74780*/  LEA R64, P5, R0.reuse, R2.reuse, 0x2 ;  /* 0x0000000200407211 */ /* 0x0c0fe200078a10ff */
[----:B------:R-:W-:Y:S02]  /*74790*/  STL.64 [R1+0x2810], R164 ;  /* 0x002810a401007387 */ /* 0x000fe40000100a00 */
[----:B------:R-:W1:Y:S01]  /*747a0*/  LDC R74, c[0x0][0x22c] ;  /* 0x00008b00ff4a7b82 */ /* 0x000e620000000800 */
[----:B------:R-:W-:Y:S01]  /*747b0*/  LEA.HI.X.SX32 R65, R0, R3, 0x2, P5 ;  /* 0x0000000300417211 */ /* 0x000fe200028f16ff */
[----:B------:R3:W-:Y:S01]  /*747c0*/  STL.64 [R1+0x2808], R166 ;  /* 0x002808a601007387 */ /* 0x0007e20000100a00 */
[----:B----4-:R-:W-:Y:S01]  /*747d0*/  LEA R66, P5, R5, R2, 0x2 ;  /* 0x0000000205427211 */ /* 0x010fe200078a10ff */
[----:B------:R-:W-:-:S02]  /*747e0*/  IMAD.IADD R0, R7, 0x1, R4 ;  /* 0x0000000107007824 */ /* 0x000fc400078e0204 */
[----:B------:R-:W4:Y:S01]  /*747f0*/  LDL.LU R86, [R1+0x600] ;  /* 0x0006000001567983 */ /* 0x000f220000300800 */
[----:B--2---:R-:W-:Y:S01]  /*74800*/  LEA R68, P6, R7, R2, 0x2 ;  /* 0x0000000207447211 */ /* 0x004fe200078c10ff */
[----:B------:R-:W2:Y:S02]  /*74810*/  LDC R73, c[0x0][0x22c] ;  /* 0x00008b00ff497b82 */ /* 0x000ea40000000800 */
[----:B------:R-:W4:Y:S01]  /*74820*/  LDL.LU R84, [R1+0x614] ;  /* 0x0006140001547983 */ /* 0x000f220000300800 */
[----:B------:R-:W-:-:S03]  /*74830*/  LEA.HI.X.SX32 R67, R5, R3, 0x2, P5 ;  /* 0x0000000305437211 */ /* 0x000fc600028f16ff */
[----:B------:R-:W4:Y:S01]  /*74840*/  LDL.LU R83, [R1+0x604] ;  /* 0x0006040001537983 */ /* 0x000f220000300800 */
[C---:B---3--:R-:W-:Y:S01]  /*74850*/  LEA R70, P5, R0.reuse, R2, 0x2 ;  /* 0x0000000200467211 */ /* 0x048fe200078a10ff */
[----:B------:R-:W3:Y:S02]  /*74860*/  LDC R167, c[0x0][0x248] ;  /* 0x00009200ffa77b82 */ /* 0x000ee40000000800 */
[----:B------:R-:W3:Y:S04]  /*74870*/  LDL.LU R81, [R1+0x618] ;  /* 0x0006180001517983 */ /* 0x000ee80000300800 */
[----:B------:R-:W3:Y:S01]  /*74880*/  LDL.LU R13, [R1+0x1ebc] ;  /* 0x001ebc00010d7983 */ /* 0x000ee20000300800 */
[-C--:B------:R-:W-:Y:S01]  /*74890*/  LEA.HI.X.SX32 R69, R7, R3.reuse, 0x2, P6 ;  /* 0x0000000307457211 */ /* 0x080fe200030f16ff */
[----:B------:R-:W3:Y:S02]  /*748a0*/  LDC R166, c[0x0][0x248] ;  /* 0x00009200ffa67b82 */ /* 0x000ee40000000800 */
[----:B------:R-:W3:Y:S01]  /*748b0*/  LDL.LU R12, [R1+0x1eb8] ;  /* 0x001eb800010c7983 */ /* 0x000ee20000300800 */
[----:B------:R-:W-:-:S03]  /*748c0*/  LEA.HI.X.SX32 R71, R0, R3, 0x2, P5 ;  /* 0x0000000300477211 */ /* 0x000fc600028f16ff */
[----:B------:R-:W3:Y:S02]  /*748d0*/  LDL.LU R9, [R1+0x1ec0] ;  /* 0x001ec00001097983 */ /* 0x000ee40000300800 */
[----:B------:R-:W3:Y:S02]  /*748e0*/  LDC R165, c[0x0][0x248] ;  /* 0x00009200ffa57b82 */ /* 0x000ee40000000800 */
[----:B------:R1:W-:Y:S04]  /*748f0*/  @P3 STG.E desc[UR60][R64.64], R82 ;  /* 0x0000005240003986 */ /* 0x0003e8000c10193c */
[----:B------:R2:W-:Y:S02]  /*74900*/  @P4 STG.E desc[UR60][R66.64], R80 ;  /* 0x0000005042004986 */ /* 0x0005e4000c10193c */
[----:B------:R-:W3:Y:S02]  /*74910*/  LDC R164, c[0x0][0x248] ;  /* 0x00009200ffa47b82 */ /* 0x000ee40000000800 */
[----:B------:R2:W-:Y:S04]  /*74920*/  @P2 STG.E desc[UR60][R68.64], R79 ;  /* 0x0000004f44002986 */ /* 0x0005e8000c10193c */
[----:B------:R2:W-:Y:S01]  /*74930*/  @P1 STG.E desc[UR60][R70.64], R78 ;  /* 0x0000004e46001986 */ /* 0x0005e2000c10193c */
[----:B-1----:R-:W-:-:S03]  /*74940*/  ISETP.LT.AND P1, PT, R8, R75, !P0 ;  /* 0x0000004b0800720c */ /* 0x002fc60004721270 */
[----:B------:R-:W3:Y:S01]  /*74950*/  LDL.LU R8, [R1+0x1ec4] ;  /* 0x001ec40001087983 */ /* 0x000ee20000300800 */
[C---:B------:R-:W-:Y:S02]  /*74960*/  VIADD R5, R6.reuse, 0x9 ;  /* 0x0000000906057836 */ /* 0x040fe40000000000 */
[----:B------:R-:W-:Y:S01]  /*74970*/  VIADD R7, R6, 0xa ;  /* 0x0000000a06077836 */ /* 0x000fe20000000000 */
[----:B------:R-:W3:Y:S02]  /*74980*/  LDL.LU R82, [R1+0x608] ;  /* 0x0006080001527983 */ /* 0x000ee40000300800 */
[----:B------:R-:W-:Y:S02]  /*74990*/  ISETP.LT.AND P4, PT, R5, R72, !P0 ;  /* 0x000000480500720c */ /* 0x000fe40004781270 */
[----:B------:R-:W-:Y:S01]  /*749a0*/  IADD3 R5, R0, R4, RZ ;  /* 0x0000000400057210 */ /* 0x000fe20007ffe0ff */
[----:B------:R-:W1:Y:S01]  /*749b0*/  LDC R72, c[0x0][0x22c] ;  /* 0x00008b00ff487b82 */ /* 0x000e620000000800 */
[----:B------:R-:W-:Y:S01]  /*749c0*/  VIADD R6, R6, 0xb ;  /* 0x0000000b06067836 */ /* 0x000fe20000000000 */
[----:B--2---:R-:W-:Y:S01]  /*749d0*/  ISETP.LT.AND P3, PT, R7, R73, !P0 ;  /* 0x000000490700720c */ /* 0x004fe20004761270 */
[----:B------:R-:W2:Y:S01]  /*749e0*/  LDL.LU R80, [R1+0x61c] ;  /* 0x00061c0001507983 */ /* 0x000ea20000300800 */
[----:B------:R-:W-:-:S02]  /*749f0*/  IMAD.IADD R65, R5, 0x1, R4 ;  /* 0x0000000105417824 */ /* 0x000fc400078e0204 */
[----:B------:R-:W-:Y:S01]  /*74a00*/  ISETP.LT.AND P2, PT, R6, R74, !P0 ;  /* 0x0000004a0600720c */ /* 0x000fe20004741270 */
[----:B------:R-:W2:Y:S01]  /*74a10*/  LDL.LU R79, [R1+0x60c] ;  /* 0x00060c00014f7983 */ /* 0x000ea20000300800 */
[-C--:B------:R-:W-:Y:S01]  /*74a20*/  LEA R6, P5, R5, R2.reuse, 0x2 ;  /* 0x0000000205067211 */ /* 0x080fe200078a10ff */
[C-C-:B------:R-:W-:Y:S01]  /*74a30*/  IMAD.IADD R0, R65.reuse, 0x1, R4.reuse ;  /* 0x0000000141007824 */ /* 0x140fe200078e0204 */
[----:B------:R-:W1:Y:S01]  /*74a40*/  LDC R73, c[0x0][0x22c] ;  /* 0x00008b00ff497b82 */ /* 0x000e620000000800 */
[-C--:B------:R-:W-:Y:S01]  /*74a50*/  LEA R64, P6, R65, R2.reuse, 0x2 ;  /* 0x0000000241407211 */ /* 0x080fe200078c10ff */
[----:B------:R-:W2:Y:S01]  /*74a60*/  LDL.LU R78, [R1+0x410] ;  /* 0x00041000014e7983 */ /* 0x000ea20000300800 */
[-C--:B------:R-:W-:Y:S02]  /*74a70*/  LEA.HI.X.SX32 R7, R5, R3.reuse, 0x2, P5 ;  /* 0x0000000305077211 */ /* 0x080fe400028f16ff */
[CC--:B------:R-:W-:Y:S02]  /*74a80*/  LEA R66, P5, R0.reuse, R2.reuse, 0x2 ;  /* 0x0000000200427211 */ /* 0x0c0fe400078a10ff */
[-C--:B------:R-:W-:Y:S01]  /*74a90*/  LEA.HI.X.SX32 R65, R65, R3.reuse, 0x2, P6 ;  /* 0x0000000341417211 */ /* 0x080fe200030f16ff */
[C---:B------:R-:W-:Y:S01]  /*74aa0*/  IMAD.IADD R5, R0.reuse, 0x1, R4 ;  /* 0x0000000100057824 */ /* 0x040fe200078e0204 */
[-C--:B------:R-:W-:Y:S01]  /*74ab0*/  LEA.HI.X.SX32 R67, R0, R3.reuse, 0x2, P5 ;  /* 0x0000000300437211 */ /* 0x080fe200028f16ff */
[----:B------:R-:W2:Y:S01]  /*74ac0*/  LDL.LU R11, [R1+0x1ecc] ;  /* 0x001ecc00010b7983 */ /* 0x000ea20000300800 */
[----:B------:R-:W1:Y:S02]  /*74ad0*/  LDC R71, c[0x0][0x22c] ;  /* 0x00008b00ff477b82 */ /* 0x000e640000000800 */
[C---:B------:R-:W-:Y:S01]  /*74ae0*/  LEA R68, P6, R5.reuse, R2, 0x2 ;  /* 0x0000000205447211 */ /* 0x040fe200078c10ff */
[----:B------:R-:W2:Y:S03]  /*74af0*/  LDL.LU R10, [R1+0x1ec8] ;  /* 0x001ec800010a7983 */ /* 0x000ea60000300800 */
[----:B------:R-:W-:-:S02]  /*74b00*/  LEA.HI.X.SX32 R69, R5, R3, 0x2, P6 ;  /* 0x0000000305457211 */ /* 0x000fc400030f16ff */
[----:B------:R-:W1:Y:S08]  /*74b10*/  LDC R70, c[0x0][0x22c] ;  /* 0x00008b00ff467b82 */ /* 0x000e700000000800 */
[----:B------:R-:W2:Y:S01]  /*74b20*/  LDC R74, c[0x0][0x22c] ;  /* 0x00008b00ff4a7b82 */ /* 0x000ea20000000800 */
[----:B----4-:R-:W-:Y:S04]  /*74b30*/  @P4 STG.E desc[UR60][R6.64], R86 ;  /* 0x0000005606004986 */ /* 0x010fe8000c10193c */
[----:B------:R4:W-:Y:S04]  /*74b40*/  @P3 STG.E desc[UR60][R64.64], R84 ;  /* 0x0000005440003986 */ /* 0x0009e8000c10193c */
[----:B------:R4:W-:Y:S04]  /*74b50*/  @P2 STG.E desc[UR60][R66.64], R83 ;  /* 0x0000005342002986 */ /* 0x0009e8000c10193c */
[----:B---3--:R3:W-:Y:S01]  /*74b60*/  @P1 STG.E desc[UR60][R68.64], R81 ;  /* 0x0000005144001986 */ /* 0x0087e2000c10193c */
[----:B-1----:R-:W-:-:S03]  /*74b70*/  ISETP.LT.AND P2, PT, R9, R72, !P0 ;  /* 0x000000480900720c */ /* 0x002fc60004741270 */
[----:B------:R-:W3:Y:S01]  /*74b80*/  LDL.LU R9, [R1+0x1ed0] ;  /* 0x001ed00001097983 */ /* 0x000ee20000300800 */
[----:B------:R-:W1:Y:S01]  /*74b90*/  LDC R72, c[0x0][0x22c] ;  /* 0x00008b00ff487b82 */ /* 0x000e620000000800 */
[----:B------:R-:W-:Y:S02]  /*74ba0*/  ISETP.LT.AND P1, PT, R8, R73, !P0 ;  /* 0x000000490800720c */ /* 0x000fe40004721270 */
[----:B------:R-:W3:Y:S01]  /*74bb0*/  LDL.LU R8, [R1+0x1ed4] ;  /* 0x001ed40001087983 */ /* 0x000ee20000300800 */
[----:B------:R-:W-:Y:S01]  /*74bc0*/  IMAD.IADD R5, R5, 0x1, R4 ;  /* 0x0000000105057824 */ /* 0x000fe200078e0204 */
[----:B------:R-:W-:-:S03]  /*74bd0*/  ISETP.LT.AND P4, PT, R13, R71, !P0 ;  /* 0x000000470d00720c */ /* 0x000fc60004781270 */
[----:B------:R-:W1:Y:S01]  /*74be0*/  LDC R73, c[0x0][0x22c] ;  /* 0x00008b00ff497b82 */ /* 0x000e620000000800 */
[----:B------:R-:W-:Y:S01]  /*74bf0*/  ISETP.LT.AND P3, PT, R12, R70, !P0 ;  /* 0x000000460c00720c */ /* 0x000fe20004761270 */
[C-C-:B----4-:R-:W-:Y:S01]  /*74c00*/  IMAD.IADD R65, R5.reuse, 0x1, R4.reuse ;  /* 0x0000000105417824 */ /* 0x150fe200078e0204 */
[-C--:B------:R-:W-:Y:S01]  /*74c10*/  LEA R6, P5, R5, R2.reuse, 0x2 ;  /* 0x0000000205067211 */ /* 0x080fe200078a10ff */
[----:B------:R-:W4:Y:S02]  /*74c20*/  LDL.LU R86, [R1+0x400] ;  /* 0x0004000001567983 */ /* 0x000f240000300800 */
[----:B------:R-:W-:Y:S01]  /*74c30*/  IMAD.IADD R0, R65, 0x1, R4 ;  /* 0x0000000141007824 */ /* 0x000fe200078e0204 */
[-C--:B------:R-:W-:Y:S01]  /*74c40*/  LEA.HI.X.SX32 R7, R5, R3.reuse, 0x2, P5 ;  /* 0x0000000305077211 */ /* 0x080fe200028f16ff */
[----:B------:R-:W4:Y:S01]  /*74c50*/  LDL.LU R84, [R1+0x414] ;  /* 0x0004140001547983 */ /* 0x000f220000300800 */
[CC--:B------:R-:W-:Y:S01]  /*74c60*/  LEA R64, P6, R65.reuse, R2.reuse, 0x2 ;  /* 0x0000000241407211 */ /* 0x0c0fe200078c10ff */
[----:B------:R-:W1:Y:S01]  /*74c70*/  LDC R71, c[0x0][0x22c] ;  /* 0x00008b00ff477b82 */ /* 0x000e620000000800 */
[----:B------:R-:W-:Y:S01]  /*74c80*/  LEA R66, P5, R0, R2, 0x2 ;  /* 0x0000000200427211 */ /* 0x000fe200078a10ff */
[----:B------:R-:W-:Y:S01]  /*74c90*/  @P4 STG.E desc[UR60][R6.64], R82 ;  /* 0x0000005206004986 */ /* 0x000fe2000c10193c */
[----:B------:R-:W-:-:S02]  /*74ca0*/  LEA.HI.X.SX32 R65, R65, R3, 0x2, P6 ;  /* 0x0000000341417211 */ /* 0x000fc400030f16ff */
[C---:B------:R-:W-:Y:S01]  /*74cb0*/  LEA.HI.X.SX32 R67, R0.reuse, R3, 0x2, P5 ;  /* 0x0000000300437211 */ /* 0x040fe200028f16ff */
[----:B------:R-:W4:Y:S01]  /*74cc0*/  LDL.LU R83, [R1+0x404] ;  /* 0x0004040001537983 */ /* 0x000f220000300800 */
[----:B------:R-:W-:Y:S01]  /*74cd0*/  IADD3 R5, R0, R4, RZ ;  /* 0x0000000400057210 */ /* 0x000fe20007ffe0ff */
[----:B------:R-:W1:Y:S02]  /*74ce0*/  LDC R70, c[0x0][0x22c] ;  /* 0x00008b00ff467b82 */ /* 0x000e640000000800 */
[----:B--2---:R2:W-:Y:S01]  /*74cf0*/  @P3 STG.E desc[UR60][R64.64], R80 ;  /* 0x0000005040003986 */ /* 0x0045e2000c10193c */
[----:B---3--:R-:W-:-:S03]  /*74d00*/  LEA R68, P6, R5, R2, 0x2 ;  /* 0x0000000205447211 */ /* 0x008fc600078c10ff */
[----:B------:R-:W3:Y:S04]  /*74d10*/  LDL.LU R81, [R1+0x418] ;  /* 0x0004180001517983 */ /* 0x000ee80000300800 */
[----:B------:R2:W-:Y:S04]  /*74d20*/  @P2 STG.E desc[UR60][R66.64], R79 ;  /* 0x0000004f42002986 */ /* 0x0005e8000c10193c */
[----:B------:R-:W3:Y:S04]  /*74d30*/  LDL.LU R13, [R1+0x1edc] ;  /* 0x001edc00010d7983 */ /* 0x000ee80000300800 */
[----:B------:R-:W3:Y:S01]  /*74d40*/  LDL.LU R12, [R1+0x1ed8] ;  /* 0x001ed800010c7983 */ /* 0x000ee20000300800 */
[----:B------:R-:W-:-:S05]  /*74d50*/  LEA.HI.X.SX32 R69, R5, R3, 0x2, P6 ;  /* 0x0000000305457211 */ /* 0x000fca00030f16ff */
[----:B------:R2:W-:Y:S01]  /*74d60*/  @P1 STG.E desc[UR60][R68.64], R78 ;  /* 0x0000004e44001986 */ /* 0x0005e2000c10193c */
        /* <DEDUP_REMOVED lines=9> */
[C-C-:B--2---:R-:W-:Y:S01]  /*74e00*/  IMAD.IADD R65, R5.reuse, 0x1, R4.reuse ;  /* 0x0000000105417824 */ /* 0x144fe200078e0204 */
[-C--:B------:R-:W-:Y:S01]  /*74e10*/  LEA R6, P5, R5, R2.reuse, 0x2 ;  /* 0x0000000205067211 */ /* 0x080fe200078a10ff */
[----:B------:R-:W2:Y:S02]  /*74e20*/  LDL.LU R82, [R1+0x408] ;  /* 0x0004080001527983 */ /* 0x000ea40000300800 */
[----:B------:R-:W-:Y:S02]  /*74e30*/  IMAD.IADD R0, R65, 0x1, R4 ;  /* 0x0000000141007824 */ /* 0x000fe400078e0204 */
[----:B------:R-:W2:Y:S01]  /*74e40*/  LDL.LU R80, [R1+0x41c] ;  /* 0x00041c0001507983 */ /* 0x000ea20000300800 */
[----:B------:R-:W-:Y:S01]  /*74e50*/  LEA.HI.X.SX32 R7, R5, R3, 0x2, P5 ;  /* 0x0000000305077211 */ /* 0x000fe200028f16ff */
[----:B------:R-:W1:Y:S01]  /*74e60*/  LDC R71, c[0x0][0x22c] ;  /* 0x00008b00ff477b82 */ /* 0x000e620000000800 */
[-C--:B------:R-:W-:Y:S01]  /*74e70*/  LEA R64, P6, R65, R2.reuse, 0x2 ;  /* 0x0000000241407211 */ /* 0x080fe200078c10ff */
[----:B------:R-:W2:Y:S01]  /*74e80*/  LDL.LU R79, [R1+0x40c] ;  /* 0x00040c00014f7983 */ /* 0x000ea20000300800 */
[----:B------:R-:W-:-:S03]  /*74e90*/  LEA R66, P5, R0, R2, 0x2 ;  /* 0x0000000200427211 */ /* 0x000fc600078a10ff */
[----:B------:R-:W2:Y:S01]  /*74ea0*/  LDL.LU R78, [R1+0x20] ;  /* 0x00002000014e7983 */ /* 0x000ea20000300800 */
[-C--:B------:R-:W-:Y:S01]  /*74eb0*/  LEA.HI.X.SX32 R65, R65, R3.reuse, 0x2, P6 ;  /* 0x0000000341417211 */ /* 0x080fe200030f16ff */
[----:B------:R-:W1:Y:S02]  /*74ec0*/  LDC R70, c[0x0][0x22c] ;  /* 0x00008b00ff467b82 */ /* 0x000e640000000800 */
[----:B------:R-:W2:Y:S01]  /*74ed0*/  LDL.LU R11, [R1+0x1eec] ;  /* 0x001eec00010b7983 */ /* 0x000ea20000300800 */
[C---:B------:R-:W-:Y:S01]  /*74ee0*/  LEA.HI.X.SX32 R67, R0.reuse, R3, 0x2, P5 ;  /* 0x0000000300437211 */ /* 0x040fe200028f16ff */
[----:B------:R-:W-:Y:S02]  /*74ef0*/  IMAD.IADD R5, R0, 0x1, R4 ;  /* 0x0000000100057824 */ /* 0x000fe400078e0204 */
[----:B----4-:R4:W-:Y:S04]  /*74f00*/  @P4 STG.E desc[UR60][R6.64], R86 ;  /* 0x0000005606004986 */ /* 0x0109e8000c10193c */
[----:B------:R4:W-:Y:S01]  /*74f10*/  @P3 STG.E desc[UR60][R64.64], R84 ;  /* 0x0000005440003986 */ /* 0x0009e2000c10193c */
[----:B------:R-:W-:-:S03]  /*74f20*/  LEA R68, P6, R5, R2, 0x2 ;  /* 0x0000000205447211 */ /* 0x000fc600078c10ff */
[----:B------:R2:W-:Y:S04]  /*74f30*/  @P2 STG.E desc[UR60][R66.64], R83 ;  /* 0x0000005342002986 */ /* 0x0005e8000c10193c */
[----:B------:R-:W2:Y:S01]  /*74f40*/  LDL.LU R10, [R1+0x1ee8] ;  /* 0x001ee800010a7983 */ /* 0x000ea20000300800 */
[----:B------:R-:W-:-:S05]  /*74f50*/  LEA.HI.X.SX32 R69, R5, R3, 0x2, P6 ;  /* 0x0000000305457211 */ /* 0x000fca00030f16ff */
[----:B---3--:R3:W-:Y:S01]  /*74f60*/  @P1 STG.E desc[UR60][R68.64], R81 ;  /* 0x0000005144001986 */ /* 0x0087e2000c10193c */
[----:B-1----:R-:W-:-:S03]  /*74f70*/  ISETP.LT.AND P2, PT, R9, R72, !P0 ;  /* 0x000000480900720c */ /* 0x002fc60004741270 */
[----:B------:R-:W3:Y:S01]  /*74f80*/  LDL.LU R9, [R1+0x1ef0] ;  /* 0x001ef00001097983 */ /* 0x000ee20000300800 */
[----:B------:R-:W-:Y:S01]  /*74f90*/  ISETP.LT.AND P4, PT, R13, R71, !P0 ;  /* 0x000000470d00720c */ /* 0x000fe20004781270 */
[----:B------:R-:W-:Y:S01]  /*74fa0*/  IMAD.IADD R5, R5, 0x1, R4 ;  /* 0x0000000105057824 */ /* 0x000fe200078e0204 */
[----:B------:R-:W1:Y:S01]  /*74fb0*/  LDC R71, c[0x0][0x22c] ;  /* 0x00008b00ff477b82 */ /* 0x000e620000000800 */
[----:B------:R-:W-:-:S07]  /*74fc0*/  ISETP.LT.AND P1, PT, R8, R73, !P0 ;  /* 0x000000490800720c */ /* 0x000fce0004721270 */
[----:B------:R-:W3:Y:S01]  /*74fd0*/  LDC R72, c[0x0][0x22c] ;  /* 0x00008b00ff487b82 */ /* 0x000ee20000000800 */
[----:B------:R-:W3:Y:S01]  /*74fe0*/  LDL.LU R8, [R1+0x1ef4] ;  /* 0x001ef40001087983 */ /* 0x000ee20000300800 */
[----:B------:R-:W-:Y:S02]  /*74ff0*/  ISETP.LT.AND P3, PT, R12, R70, !P0 ;  /* 0x000000460c00720c */ /* 0x000fe40004761270 */
[C---:B----4-:R-:W-:Y:S01]  /*75000*/  LEA R6, P5, R5.reuse, R2, 0x2 ;  /* 0x0000000205067211 */ /* 0x050fe200078a10ff */
[C---:B------:R-:W-:Y:S01]  /*75010*/  IMAD.IADD R65, R5.reuse, 0x1, R4 ;  /* 0x0000000105417824 */ /* 0x040fe200078e0204 */
[----:B------:R-:W4:Y:S02]  /*75020*/  LDL.LU R86, [R1+0x10] ;  /* 0x0000100001567983 */ /* 0x000f240000300800 */
[----:B------:R-:W3:Y:S01]  /*75030*/  LDC R70, c[0x0][0x22c] ;  /* 0x00008b00ff467b82 */ /* 0x000ee20000000800 */
[----:B------:R-:W-:Y:S01]  /*75040*/  LEA.HI.X.SX32 R7, R5, R3, 0x2, P5 ;  /* 0x0000000305077211 */ /* 0x000fe200028f16ff */
[----:B------:R-:W4:Y:S01]  /*75050*/  LDL.LU R84, [R1+0x24] ;  /* 0x0000240001547983 */ /* 0x000f220000300800 */
[----:B------:R-:W-:-:S02]  /*75060*/  IADD3 R0, R65, R4, RZ ;  /* 0x0000000441007210 */ /* 0x000fc40007ffe0ff */
[-C--:B------:R-:W-:Y:S01]  /*75070*/  LEA R64, P6, R65, R2.reuse, 0x2 ;  /* 0x0000000241407211 */ /* 0x080fe200078c10ff */
[----:B--2---:R-:W-:Y:S02]  /*75080*/  @P4 STG.E desc[UR60][R6.64], R82 ;  /* 0x0000005206004986 */ /* 0x004fe4000c10193c */
[----:B------:R-:W2:Y:S02]  /*75090*/  LDC R73, c[0x0][0x22c] ;  /* 0x00008b00ff497b82 */ /* 0x000ea40000000800 */
[----:B------:R-:W4:Y:S01]  /*750a0*/  LDL.LU R83, [R1+0x14] ;  /* 0x0000140001537983 */ /* 0x000f220000300800 */
[CC--:B------:R-:W-:Y:S02]  /*750b0*/  LEA R66, P5, R0.reuse, R2.reuse, 0x2 ;  /* 0x0000000200427211 */ /* 0x0c0fe400078a10ff */
[----:B-1----:R-:W-:Y:S01]  /*750c0*/  ISETP.LT.AND P4, PT, R11, R71, !P0 ;  /* 0x000000470b00720c */ /* 0x002fe20004781270 */
[----:B---3--:R-:W3:Y:S01]  /*750d0*/  LDL.LU R81, [R1+0x28] ;  /* 0x0000280001517983 */ /* 0x008ee20000300800 */
[-C--:B------:R-:W-:Y:S01]  /*750e0*/  LEA.HI.X.SX32 R65, R65, R3.reuse, 0x2, P6 ;  /* 0x0000000341417211 */ /* 0x080fe200030f16ff */
[C---:B------:R-:W-:Y:S01]  /*750f0*/  IMAD.IADD R5, R0.reuse, 0x1, R4 ;  /* 0x0000000100057824 */ /* 0x040fe200078e0204 */
[----:B------:R-:W-:Y:S01]  /*75100*/  LEA.HI.X.SX32 R67, R0, R3, 0x2, P5 ;  /* 0x0000000300437211 */ /* 0x000fe200028f16ff */
[----:B------:R-:W3:Y:S01]  /*75110*/  LDL.LU R11, [R1+0x1efc] ;  /* 0x001efc00010b7983 */ /* 0x000ee20000300800 */
[----:B------:R-:W3:Y:S03]  /*75120*/  LDC R71, c[0x0][0x22c] ;  /* 0x00008b00ff477b82 */ /* 0x000ee60000000800 */
[----:B------:R1:W-:Y:S01]  /*75130*/  @P3 STG.E desc[UR60][R64.64], R80 ;  /* 0x0000005040003986 */ /* 0x0003e2000c10193c */
[----:B------:R-:W-:-:S03]  /*75140*/  LEA R68, P6, R5, R2, 0x2 ;  /* 0x0000000205447211 */ /* 0x000fc600078c10ff */
[----:B------:R1:W-:Y:S01]  /*75150*/  @P2 STG.E desc[UR60][R66.64], R79 ;  /* 0x0000004f42002986 */ /* 0x0003e2000c10193c */
[----:B------:R-:W-:-:S03]  /*75160*/  ISETP.LT.AND P3, PT, R10, R70, !P0 ;  /* 0x000000460a00720c */ /* 0x000fc60004761270 */
[----:B------:R-:W3:Y:S01]  /*75170*/  LDL.LU R10, [R1+0x1ef8] ;  /* 0x001ef800010a7983 */ /* 0x000ee20000300800 */
[----:B------:R-:W-:Y:S01]  /*75180*/  LEA.HI.X.SX32 R69, R5, R3, 0x2, P6 ;  /* 0x0000000305457211 */ /* 0x000fe200030f16ff */
[----:B------:R-:W3:Y:S04]  /*75190*/  LDC R70, c[0x0][0x22c] ;  /* 0x00008b00ff467b82 */ /* 0x000ee80000000800 */
[----:B------:R1:W-:Y:S01]  /*751a0*/  @P1 STG.E desc[UR60][R68.64], R78 ;  /* 0x0000004e44001986 */ /* 0x0003e2000c10193c */
[----:B------:R-:W-:-:S03]  /*751b0*/  ISETP.LT.AND P2, PT, R9, R72, !P0 ;  /* 0x000000480900720c */ /* 0x000fc60004741270 */
[----:B------:R-:W3:Y:S01]  /*751c0*/  LDL.LU R9, [R1+0x1f00] ;  /* 0x001f000001097983 */ /* 0x000ee20000300800 */
[--C-:B------:R-:W-:Y:S01]  /*751d0*/  IMAD.IADD R5, R5, 0x1, R4.reuse ;  /* 0x0000000105057824 */ /* 0x100fe200078e0204 */
[----:B------:R-:W3:Y:S01]  /*751e0*/  LDC R72, c[0x0][0x22c] ;  /* 0x00008b00ff487b82 */ /* 0x000ee20000000800 */
[----:B--2---:R-:W-:Y:S02]  /*751f0*/  ISETP.LT.AND P1, PT, R8, R73, !P0 ;  /* 0x000000490800720c */ /* 0x004fe40004721270 */
[----:B------:R-:W2:Y:S01]  /*75200*/  LDL.LU R8, [R1+0x1f04] ;  /* 0x001f040001087983 */ /* 0x000ea20000300800 */
[C---:B-1----:R-:W-:Y:S01]  /*75210*/  IMAD.IADD R65, R5.reuse, 0x1, R4 ;  /* 0x0000000105417824 */ /* 0x042fe200078e0204 */
[----:B------:R-:W-:-:S03]  /*75220*/  LEA R6, P5, R5, R2, 0x2 ;  /* 0x0000000205067211 */ /* 0x000fc600078a10ff */
[----:B------:R-:W2:Y:S01]  /*75230*/  LDC R73, c[0x0][0x22c] ;  /* 0x00008b00ff497b82 */ /* 0x000ea20000000800 */
[----:B------:R-:W2:Y:S04]  /*75240*/  LDL.LU R82, [R1+0x18] ;  /* 0x0000180001527983 */ /* 0x000ea80000300800 */
[----:B------:R-:W2:Y:S04]  /*75250*/  LDL.LU R80, [R1+0x2c] ;  /* 0x00002c0001507983 */ /* 0x000ea80000300800 */
[----:B------:R-:W2:Y:S01]  /*75260*/  LDL.LU R79, [R1+0x1c] ;  /* 0x00001c00014f7983 */ /* 0x000ea20000300800 */
[----:B------:R-:W-:Y:S01]  /*75270*/  IMAD.IADD R0, R65, 0x1, R4 ;  /* 0x0000000141007824 */ /* 0x000fe200078e0204 */
[----:B------:R-:W-:-:S02]  /*75280*/  LEA.HI.X.SX32 R7, R5, R3, 0x2, P5 ;  /* 0x0000000305077211 */ /* 0x000fc400028f16ff */
[CC--:B------:R-:W-:Y:S01]  /*75290*/  LEA R64, P6, R65.reuse, R2.reuse, 0x2 ;  /* 0x0000000241407211 */ /* 0x0c0fe200078c10ff */
[C-C-:B------:R-:W-:Y:S01]  /*752a0*/  IMAD.IADD R5, R0.reuse, 0x1, R4.reuse ;  /* 0x0000000100057824 */ /* 0x140fe200078e0204 */
[----:B------:R-:W2:Y:S02]  /*752b0*/  LDL.LU R78, [R1] ;  /* 0x00000000014e7983 */ /* 0x000ea40000300800 */
[----:B------:R-:W-:Y:S02]  /*752c0*/  LEA.HI.X.SX32 R65, R65, R3, 0x2, P6 ;  /* 0x0000000341417211 */ /* 0x000fe400030f16ff */
[-C--:B------:R-:W-:Y:S01]  /*752d0*/  LEA R68, P6, R5, R2.reuse, 0x2 ;  /* 0x0000000205447211 */ /* 0x080fe200078c10ff */
[----:B----4-:R1:W-:Y:S01]  /*752e0*/  @P4 STG.E desc[UR60][R6.64], R86 ;  /* 0x0000005606004986 */ /* 0x0103e2000c10193c */
[----:B---3--:R-:W-:Y:S02]  /*752f0*/  ISETP.LT.AND P4, PT, R11, R71, !P0 ;  /* 0x000000470b00720c */ /* 0x008fe40004781270 */
[CC--:B------:R-:W-:Y:S01]  /*75300*/  LEA.HI.X.SX32 R69, R5.reuse, R3.reuse, 0x2, P6 ;  /* 0x0000000305457211 */ /* 0x0c0fe200030f16ff */
[----:B------:R-:W3:Y:S01]  /*75310*/  LDL.LU R12, [R1+0x1f0c] ;  /* 0x001f0c00010c7983 */ /* 0x000ee20000300800 */
[----:B------:R-:W-:Y:S01]  /*75320*/  IMAD.IADD R5, R5, 0x1, R4 ;  /* 0x0000000105057824 */ /* 0x000fe200078e0204 */
[C---:B------:R-:W-:Y:S01]  /*75330*/  LEA R66, P5, R0.reuse, R2, 0x2 ;  /* 0x0000000200427211 */ /* 0x040fe200078a10ff */
[----:B------:R-:W3:Y:S01]  /*75340*/  LDC R71, c[0x0][0x22c] ;  /* 0x00008b00ff477b82 */ /* 0x000ee20000000800 */
[----:B------:R-:W4:Y:S02]  /*75350*/  LDL.LU R11, [R1+0x1f08] ;  /* 0x001f0800010b7983 */ /* 0x000f240000300800 */
[----:B------:R-:W-:-:S02]  /*75360*/  LEA.HI.X.SX32 R67, R0, R3, 0x2, P5 ;  /* 0x0000000300437211 */ /* 0x000fc400028f16ff */
[----:B------:R1:W-:Y:S02]  /*75370*/  @P3 STG.E desc[UR60][R64.64], R84 ;  /* 0x0000005440003986 */ /* 0x0003e4000c10193c */
[C---:B-1----:R-:W-:Y:S02]  /*75380*/  LEA R6, P5, R5.reuse, R2, 0x2 ;  /* 0x0000000205067211 */ /* 0x042fe400078a10ff */
[----:B------:R-:W-:Y:S01]  /*75390*/  ISETP.LT.AND P3, PT, R10, R70, !P0 ;  /* 0x000000460a00720c */ /* 0x000fe20004761270 */
[----:B------:R1:W-:Y:S01]  /*753a0*/  @P2 STG.E desc[UR60][R66.64], R83 ;  /* 0x0000005342002986 */ /* 0x0003e2000c10193c */
[----:B------:R-:W-:-:S03]  /*753b0*/  IADD3 R65, R5, R4, RZ ;  /* 0x0000000405417210 */ /* 0x000fc60007ffe0ff */
[----:B------:R-:W4:Y:S01]  /*753c0*/  LDL.LU R10, [R1+0x1f10] ;  /* 0x001f1000010a7983 */ /* 0x000f220000300800 */
[----:B------:R-:W-:Y:S01]  /*753d0*/  LEA.HI.X.SX32 R7, R5, R3, 0x2, P5 ;  /* 0x0000000305077211 */ /* 0x000fe200028f16ff */
[----:B------:R-:W4:Y:S01]  /*753e0*/  LDC R70, c[0x0][0x22c] ;  /* 0x00008b00ff467b82 */ /* 0x000f220000000800 */
[C---:B------:R-:W-:Y:S01]  /*753f0*/  IMAD.IADD R0, R65.reuse, 0x1, R4 ;  /* 0x0000000141007824 */ /* 0x040fe200078e0204 */
[----:B------:R-:W-:-:S04]  /*75400*/  LEA R64, P6, R65, R2, 0x2 ;  /* 0x0000000241407211 */ /* 0x000fc800078c10ff */
[C---:B-1----:R-:W-:Y:S02]  /*75410*/  LEA R66, P5, R0.reuse, R2, 0x2 ;  /* 0x0000000200427211 */ /* 0x042fe400078a10ff */
[-C--:B------:R-:W-:Y:S02]  /*75420*/  LEA.HI.X.SX32 R65, R65, R3.reuse, 0x2, P6 ;  /* 0x0000000341417211 */ /* 0x080fe400030f16ff */
[C---:B------:R-:W-:Y:S01]  /*75430*/  LEA.HI.X.SX32 R67, R0.reuse, R3, 0x2, P5 ;  /* 0x0000000300437211 */ /* 0x040fe200028f16ff */
[----:B------:R1:W-:Y:S01]  /*75440*/  @P1 STG.E desc[UR60][R68.64], R81 ;  /* 0x0000005144001986 */ /* 0x0003e2000c10193c */
[----:B------:R-:W-:Y:S01]  /*75450*/  ISETP.LT.AND P2, PT, R9, R72, !P0 ;  /* 0x000000480900720c */ /* 0x000fe20004741270 */
[----:B------:R-:W-:Y:S02]  /*75460*/  IMAD.IADD R5, R0, 0x1, R4 ;  /* 0x0000000100057824 */ /* 0x000fe400078e0204 */
[----:B------:R-:W4:Y:S01]  /*75470*/  LDL.LU R9, [R1+0x1f14] ;  /* 0x001f140001097983 */ /* 0x000f220000300800 */
[----:B------:R-:W4:Y:S08]  /*75480*/  LDC R72, c[0x0][0x22c] ;  /* 0x00008b00ff487b82 */ /* 0x000f300000000800 */
[----:B-1----:R-:W1:Y:S01]  /*75490*/  LDC R81, c[0x0][0x22c] ;  /* 0x00008b00ff517b82 */ /* 0x002e620000000800 */
[----:B--2---:R-:W-:-:S07]  /*754a0*/  ISETP.LT.AND P1, PT, R8, R73, !P0 ;  /* 0x000000490800720c */ /* 0x004fce0004721270 */
[----:B------:R-:W2:Y:S01]  /*754b0*/  LDC R73, c[0x0][0x22c] ;  /* 0x00008b00ff497b82 */ /* 0x000ea20000000800 */
[----:B------:R3:W-:Y:S04]  /*754c0*/  @P4 STG.E desc[UR60][R6.64], R82 ;  /* 0x0000005206004986 */ /* 0x0007e8000c10193c */
[----:B------:R3:W-:Y:S04]  /*754d0*/  @P3 STG.E desc[UR60][R64.64], R80 ;  /* 0x0000005040003986 */ /* 0x0007e8000c10193c */
[----:B------:R3:W-:Y:S01]  /*754e0*/  @P2 STG.E desc[UR60][R66.64], R79 ;  /* 0x0000004f42002986 */ /* 0x0007e2000c10193c */
[----:B------:R-:W-:Y:S01]  /*754f0*/  LEA R68, P6, R5, R2, 0x2 ;  /* 0x0000000205447211 */ /* 0x000fe200078c10ff */
[----:B---3--:R-:W3:Y:S02]  /*75500*/  LDC R82, c[0x0][0x22c] ;  /* 0x00008b00ff527b82 */ /* 0x008ee40000000800 */
[----:B------:R-:W3:Y:S04]  /*75510*/  LDL.LU R80, [R1+0x4] ;  /* 0x0000040001507983 */ /* 0x000ee80000300800 */
[----:B------:R-:W3:Y:S04]  /*75520*/  LDL.LU R79, [R1+0x8] ;  /* 0x00000800014f7983 */ /* 0x000ee80000300800 */
[----:B------:R-:W3:Y:S01]  /*75530*/  LDL.LU R8, [R1+0x1f1c] ;  /* 0x001f1c0001087983 */ /* 0x000ee20000300800 */
[----:B------:R-:W-:-:S02]  /*75540*/  ISETP.LT.AND P4, PT, R12, R71, !P0 ;  /* 0x000000470c00720c */ /* 0x000fc40004781270 */
[----:B----4-:R-:W-:Y:S01]  /*75550*/  ISETP.LT.AND P3, PT, R11, R70, !P0 ;  /* 0x000000460b00720c */ /* 0x010fe20004761270 */
[----:B------:R-:W4:Y:S01]  /*75560*/  LDL.LU R12, [R1+0x1f18] ;  /* 0x001f1800010c7983 */ /* 0x000f220000300800 */
[----:B------:R-:W3:Y:S03]  /*75570*/  LDC R71, c[0x0][0x22c] ;  /* 0x00008b00ff477b82 */ /* 0x000ee60000000800 */
[----:B------:R-:W4:Y:S01]  /*75580*/  LDL.LU R11, [R1+0x1f20] ;  /* 0x001f2000010b7983 */ /* 0x000f220000300800 */
[C---:B------:R-:W-:Y:S01]  /*75590*/  LEA.HI.X.SX32 R69, R5.reuse, R3, 0x2, P6 ;  /* 0x0000000305457211 */ /* 0x040fe200030f16ff */
[----:B------:R-:W-:-:S03]  /*755a0*/  IMAD.IADD R5, R5, 0x1, R4 ;  /* 0x0000000105057824 */ /* 0x000fc600078e0204 */
[----:B------:R-:W1:Y:S02]  /*755b0*/  LDC R70, c[0x0][0x22c] ;  /* 0x00008b00ff467b82 */ /* 0x000e640000000800 */
[C---:B------:R-:W-:Y:S01]  /*755c0*/  LEA R6, P5, R5.reuse, R2, 0x2 ;  /* 0x0000000205067211 */ /* 0x040fe200078a10ff */
[----:B------:R2:W-:Y:S03]  /*755d0*/  @P1 STG.E desc[UR60][R68.64], R78 ;  /* 0x0000004e44001986 */ /* 0x0005e6000c10193c */
[C---:B------:R-:W-:Y:S02]  /*755e0*/  LEA.HI.X.SX32 R7, R5.reuse, R3, 0x2, P5 ;  /* 0x0000000305077211 */ /* 0x040fe400028f16ff */
[----:B------:R-:W-:Y:S02]  /*755f0*/  ISETP.LT.AND P2, PT, R10, R72, !P0 ;  /* 0x000000480a00720c */ /* 0x000fe40004741270 */
[----:B------:R-:W4:Y:S01]  /*75600*/  LDL.LU R10, [R1+0x1f24] ;  /* 0x001f2400010a7983 */ /* 0x000f220000300800 */
[----:B------:R-:W4:Y:S03]  /*75610*/  LDC R72, c[0x0][0x22c] ;  /* 0x00008b00ff487b82 */ /* 0x000f260000000800 */
[----:B------:R1:W-:Y:S04]  /*75620*/  @P4 STG.E desc[UR60][R6.64], R248 ;  /* 0x000000f806004986 */ /* 0x0003e8000c10193c */
[----:B--2---:R-:W2:Y:S01]  /*75630*/  LDL.LU R78, [R1+0xc] ;  /* 0x00000c00014e7983 */ /* 0x004ea20000300800 */
[--C-:B------:R-:W-:Y:S01]  /*75640*/  IMAD.IADD R65, R5, 0x1, R4.reuse ;  /* 0x0000000105417824 */ /* 0x100fe200078e0204 */
[----:B------:R-:W-:Y:S01]  /*75650*/  ISETP.LT.AND P1, PT, R9, R73, !P0 ;  /* 0x000000490900720c */ /* 0x000fe20004721270 */
[----:B-1----:R-:W1:Y:S01]  /*75660*/  LDC R248, c[0x0][0x248] ;  /* 0x00009200fff87b82 */ /* 0x002e620000000800 */
[----:B------:R-:W2:Y:S04]  /*75670*/  LDL.LU R9, [R1+0x1f2c] ;  /* 0x001f2c0001097983 */ /* 0x000ea80000300800 */
[----:B------:R-:W2:Y:S01]  /*75680*/  LDL.LU R13, [R1+0x1f28] ;  /* 0x001f2800010d7983 */ /* 0x000ea20000300800 */
[----:B---3--:R-:W-:Y:S01]  /*75690*/  ISETP.LT.AND P4, PT, R8, R71, !P0 ;  /* 0x000000470800720c */ /* 0x008fe20004781270 */
[----:B------:R-:W-:-:S02]  /*756a0*/  IMAD.IADD R0, R65, 0x1, R4 ;  /* 0x0000000141007824 */ /* 0x000fc400078e0204 */
[----:B------:R-:W3:Y:S01]  /*756b0*/  LDL.LU R8, [R1+0x1f30] ;  /* 0x001f300001087983 */ /* 0x000ee20000300800 */
[CC--:B------:R-:W-:Y:S01]  /*756c0*/  LEA R64, P6, R65.reuse, R2.reuse, 0x2 ;  /* 0x0000000241407211 */ /* 0x0c0fe200078c10ff */
[----:B------:R-:W1:Y:S01]  /*756d0*/  LDC R73, c[0x0][0x22c] ;  /* 0x00008b00ff497b82 */ /* 0x000e620000000800 */
[C---:B------:R-:W-:Y:S01]  /*756e0*/  IMAD.IADD R5, R0.reuse, 0x1, R4 ;  /* 0x0000000100057824 */ /* 0x040fe200078e0204 */
[CC--:B------:R-:W-:Y:S02]  /*756f0*/  LEA R66, P5, R0.reuse, R2.reuse, 0x2 ;  /* 0x0000000200427211 */ /* 0x0c0fe400078a10ff */
[-C--:B------:R-:W-:Y:S02]  /*75700*/  LEA.HI.X.SX32 R65, R65, R3.reuse, 0x2, P6 ;  /* 0x0000000341417211 */ /* 0x080fe400030f16ff */
[-C--:B------:R-:W-:Y:S02]  /*75710*/  LEA.HI.X.SX32 R67, R0, R3.reuse, 0x2, P5 ;  /* 0x0000000300437211 */ /* 0x080fe400028f16ff */
[C---:B------:R-:W-:Y:S01]  /*75720*/  LEA R68, P6, R5.reuse, R2, 0x2 ;  /* 0x0000000205447211 */ /* 0x040fe200078c10ff */
[----:B------:R4:W-:Y:S01]  /*75730*/  @P3 STG.E desc[UR60][R64.64], R80 ;  /* 0x0000005040003986 */ /* 0x0009e2000c10193c */
[----:B------:R-:W2:Y:S02]  /*75740*/  LDC R71, c[0x0][0x22c] ;  /* 0x00008b00ff477b82 */ /* 0x000ea40000000800 */
[----:B------:R-:W-:Y:S01]  /*75750*/  LEA.HI.X.SX32 R69, R5, R3, 0x2, P6 ;  /* 0x0000000305457211 */ /* 0x000fe200030f16ff */
[----:B------:R4:W-:Y:S02]  /*75760*/  @P2 STG.E desc[UR60][R66.64], R249 ;  /* 0x000000f942002986 */ /* 0x0009e4000c10193c */
[----:B----4-:R-:W-:-:S02]  /*75770*/  ISETP.LT.AND P2, PT, R11, R72, !P0 ;  /* 0x000000480b00720c */ /* 0x010fc40004741270 */
[----:B------:R-:W-:Y:S01]  /*75780*/  IADD3 R5, R5, R4, RZ ;  /* 0x0000000405057210 */ /* 0x000fe20007ffe0ff */
[----:B------:R-:W4:Y:S01]  /*75790*/  LDL.LU R11, [R1+0x1f34] ;  /* 0x001f3400010b7983 */ /* 0x000f220000300800 */
[----:B------:R-:W3:Y:S03]  /*757a0*/  LDC R72, c[0x0][0x22c] ;  /* 0x00008b00ff487b82 */ /* 0x000ee60000000800 */
[C-C-:B------:R-:W-:Y:S01]  /*757b0*/  IMAD.IADD R65, R5.reuse, 0x1, R4.reuse ;  /* 0x0000000105417824 */ /* 0x140fe200078e0204 */
[----:B------:R-:W-:Y:S02]  /*757c0*/  ISETP.LT.AND P3, PT, R12, R70, !P0 ;  /* 0x000000460c00720c */ /* 0x000fe40004761270 */
[-C--:B------:R-:W-:Y:S01]  /*757d0*/  LEA R6, P5, R5, R2.reuse, 0x2 ;  /* 0x0000000205067211 */ /* 0x080fe200078a10ff */
[C---:B------:R-:W-:Y:S01]  /*757e0*/  IMAD.IADD R0, R65.reuse, 0x1, R4 ;  /* 0x0000000141007824 */ /* 0x040fe200078e0204 */
[-C--:B------:R-:W-:Y:S01]  /*757f0*/  LEA R64, P6, R65, R2.reuse, 0x2 ;  /* 0x0000000241407211 */ /* 0x080fe200078c10ff */
[----:B------:R-:W-:Y:S01]  /*75800*/  @P1 STG.E desc[UR60][R68.64], R79 ;  /* 0x0000004f44001986 */ /* 0x000fe2000c10193c */
[----:B------:R-:W-:Y:S01]  /*75810*/  LEA.HI.X.SX32 R7, R5, R3, 0x2, P5 ;  /* 0x0000000305077211 */ /* 0x000fe200028f16ff */
[----:B------:R-:W4:Y:S01]  /*75820*/  LDC R70, c[0x0][0x22c] ;  /* 0x00008b00ff467b82 */ /* 0x000f220000000800 */
[----:B------:R-:W-:-:S02]  /*75830*/  LEA R66, P5, R0, R2, 0x2 ;  /* 0x0000000200427211 */ /* 0x000fc400078a10ff */
[-C--:B------:R-:W-:Y:S02]  /*75840*/  LEA.HI.X.SX32 R65, R65, R3.reuse, 0x2, P6 ;  /* 0x0000000341417211 */ /* 0x080fe400030f16ff */
[----:B------:R-:W-:Y:S01]  /*75850*/  LEA.HI.X.SX32 R67, R0, R3, 0x2, P5 ;  /* 0x0000000300437211 */ /* 0x000fe200028f16ff */
[----:B------:R2:W-:Y:S01]  /*75860*/  @P4 STG.E desc[UR60][R6.64], R250 ;  /* 0x000000fa06004986 */ /* 0x0005e2000c10193c */
[----:B-1----:R-:W-:Y:S01]  /*75870*/  ISETP.LT.AND P1, PT, R10, R73, !P0 ;  /* 0x000000490a00720c */ /* 0x002fe20004721270 */
[----:B------:R-:W1:Y:S02]  /*75880*/  LDC R80, c[0x0][0x22c] ;  /* 0x00008b00ff507b82 */ /* 0x000e640000000800 */
[----:B------:R-:W4:Y:S04]  /*75890*/  LDL.LU R10, [R1+0x1f3c] ;  /* 0x001f3c00010a7983 */ /* 0x000f280000300800 */
[----:B--2---:R-:W-:Y:S02]  /*758a0*/  @P3 STG.E desc[UR60][R64.64], R78 ;  /* 0x0000004e40003986 */ /* 0x004fe4000c10193c */
[----:B------:R-:W4:Y:S02]  /*758b0*/  LDC R73, c[0x0][0x22c] ;  /* 0x00008b00ff497b82 */ /* 0x000f240000000800 */
[----:B------:R-:W2:Y:S04]  /*758c0*/  LDL.LU R12, [R1+0x1f38] ;  /* 0x001f3800010c7983 */ /* 0x000ea80000300800 */
[----:B------:R1:W-:Y:S01]  /*758d0*/  @P2 STG.E desc[UR60][R66.64], R251 ;  /* 0x000000fb42002986 */ /* 0x0003e2000c10193c */
[----:B------:R-:W-:Y:S01]  /*758e0*/  IMAD.IADD R5, R0, 0x1, R4 ;  /* 0x0000000100057824 */ /* 0x000fe200078e0204 */
[----:B------:R-:W2:Y:S08]  /*758f0*/  LDC R249, c[0x0][0x248] ;  /* 0x00009200fff97b82 */ /* 0x000eb00000000800 */
[----:B------:R-:W2:Y:S08]  /*75900*/  LDC R250, c[0x0][0x248] ;  /* 0x00009200fffa7b82 */ /* 0x000eb00000000800 */
[----:B-1----:R-:W1:Y:S01]  /*75910*/  LDC R251, c[0x0][0x248] ;  /* 0x00009200fffb7b82 */ /* 0x002e620000000800 */
[----:B------:R-:W-:-:S02]  /*75920*/  ISETP.LT.AND P4, PT, R9, R71, !P0 ;  /* 0x000000470900720c */ /* 0x000fc40004781270 */
[----:B------:R-:W2:Y:S01]  /*75930*/  LDL.LU R9, [R1+0x1f40] ;  /* 0x001f400001097983 */ /* 0x000ea20000300800 */
[----:B---3--:R-:W-:-:S04]  /*75940*/  ISETP.LT.AND P2, PT, R8, R72, !P0 ;  /* 0x000000480800720c */ /* 0x008fc80004741270 */
[----:B------:R-:W3:Y:S01]  /*75950*/  LDC R71, c[0x0][0x22c] ;  /* 0x00008b00ff477b82 */ /* 0x000ee20000000800 */
[----:B------:R-:W2:Y:S01]  /*75960*/  LDL.LU R8, [R1+0x1f44] ;  /* 0x001f440001087983 */ /* 0x000ea20000300800 */
[----:B------:R-:W-:-:S04]  /*75970*/  LEA R68, P6, R5, R2, 0x2 ;  /* 0x0000000205447211 */ /* 0x000fc800078c10ff */
[C---:B------:R-:W-:Y:S01]  /*75980*/  LEA.HI.X.SX32 R69, R5.reuse, R3, 0x2, P6 ;  /* 0x0000000305457211 */ /* 0x040fe200030f16ff */
[--C-:B------:R-:W-:Y:S01]  /*75990*/  IMAD.IADD R5, R5, 0x1, R4.reuse ;  /* 0x0000000105057824 */ /* 0x100fe200078e0204 */
[----:B------:R-:W1:Y:S03]  /*759a0*/  LDC R72, c[0x0][0x22c] ;  /* 0x00008b00ff487b82 */ /* 0x000e660000000800 */
[----:B------:R4:W-:Y:S01]  /*759b0*/  @P1 STG.E desc[UR60][R68.64], R244 ;  /* 0x000000f444001986 */ /* 0x0009e2000c10193c */
[--C-:B------:R-:W-:Y:S01]  /*759c0*/  IMAD.IADD R65, R5, 0x1, R4.reuse ;  /* 0x0000000105417824 */ /* 0x100fe200078e0204 */
[----:B----4-:R-:W-:Y:S02]  /*759d0*/  ISETP.LT.AND P1, PT, R11, R73, !P0 ;  /* 0x000000490b00720c */ /* 0x010fe40004721270 */
[----:B------:R-:W4:Y:S01]  /*759e0*/  LDL.LU R11, [R1+0x1f4c] ;  /* 0x001f4c00010b7983 */ /* 0x000f220000300800 */
[----:B------:R-:W1:Y:S01]  /*759f0*/  LDC R73, c[0x0][0x22c] ;  /* 0x00008b00ff497b82 */ /* 0x000e620000000800 */
[----:B------:R-:W-:Y:S01]  /*75a00*/  LEA R6, P5, R5, R2, 0x2 ;  /* 0x0000000205067211 */ /* 0x000fe200078a10ff */
[----:B------:R-:W-:Y:S01]  /*75a10*/  IMAD.IADD R0, R65, 0x1, R4 ;  /* 0x0000000141007824 */ /* 0x000fe200078e0204 */
[----:B------:R-:W-:-:S02]  /*75a20*/  ISETP.LT.AND P3, PT, R13, R70, !P0 ;  /* 0x000000460d00720c */ /* 0x000fc40004761270 */
[-C--:B------:R-:W-:Y:S01]  /*75a30*/  LEA.HI.X.SX32 R7, R5, R3.reuse, 0x2, P5 ;  /* 0x0000000305077211 */ /* 0x080fe200028f16ff */
[----:B------:R-:W4:Y:S01]  /*75a40*/  LDL.LU R13, [R1+0x1f48] ;  /* 0x001f4800010d7983 */ /* 0x000f220000300800 */
[C---:B------:R-:W-:Y:S01]  /*75a50*/  LEA R64, P6, R65.reuse, R2, 0x2 ;  /* 0x0000000241407211 */ /* 0x040fe200078c10ff */
[----:B------:R-:W2:Y:S01]  /*75a60*/  LDC R70, c[0x0][0x22c] ;  /* 0x00008b00ff467b82 */ /* 0x000ea20000000800 */
[C---:B------:R-:W-:Y:S02]  /*75a70*/  IADD3 R5, R0.reuse, R4, RZ ;  /* 0x0000000400057210 */ /* 0x040fe40007ffe0ff */
[CC--:B------:R-:W-:Y:S02]  /*75a80*/  LEA R66, P5, R0.reuse, R2.reuse, 0x2 ;  /* 0x0000000200427211 */ /* 0x0c0fe400078a10ff */
[-C--:B------:R-:W-:Y:S02]  /*75a90*/  LEA.HI.X.SX32 R65, R65, R3.reuse, 0x2, P6 ;  /* 0x0000000341417211 */ /* 0x080fe400030f16ff */
[C---:B------:R-:W-:Y:S01]  /*75aa0*/  LEA R68, P6, R5.reuse, R2, 0x2 ;  /* 0x0000000205447211 */ /* 0x040fe200078c10ff */
[----:B------:R-:W4:Y:S01]  /*75ab0*/  LDC R244, c[0x0][0x248] ;  /* 0x00009200fff47b82 */ /* 0x000f220000000800 */
[-C--:B------:R-:W-:Y:S01]  /*75ac0*/  LEA.HI.X.SX32 R67, R0, R3.reuse, 0x2, P5 ;  /* 0x0000000300437211 */ /* 0x080fe200028f16ff */
[----:B------:R3:W-:Y:S01]  /*75ad0*/  @P4 STG.E desc[UR60][R6.64], R240 ;  /* 0x000000f006004986 */ /* 0x0007e2000c10193c */
[----:B------:R-:W-:-:S02]  /*75ae0*/  LEA.HI.X.SX32 R69, R5, R3, 0x2, P6 ;  /* 0x0000000305457211 */ /* 0x000fc400030f16ff */
[----:B---3--:R-:W-:Y:S01]  /*75af0*/  ISETP.LT.AND P4, PT, R10, R71, !P0 ;  /* 0x000000470a00720c */ /* 0x008fe20004781270 */
[----:B------:R-:W-:Y:S02]  /*75b00*/  @P3 STG.E desc[UR60][R64.64], R245 ;  /* 0x000000f540003986 */ /* 0x000fe4000c10193c */
[----:B------:R-:W4:Y:S02]  /*75b10*/  LDC R71, c[0x0][0x22c] ;  /* 0x00008b00ff477b82 */ /* 0x000f240000000800 */
[----:B------:R3:W-:Y:S04]  /*75b20*/  @P2 STG.E desc[UR60][R66.64], R241 ;  /* 0x000000f142002986 */ /* 0x0007e8000c10193c */
[----:B------:R-:W4:Y:S02]  /*75b30*/  LDL.LU R10, [R1+0x1f50] ;  /* 0x001f5000010a7983 */ /* 0x000f240000300800 */
[----:B------:R-:W4:Y:S02]  /*75b40*/  LDC R240, c[0x0][0x248] ;  /* 0x00009200fff07b82 */ /* 0x000f240000000800 */
[----:B------:R1:W-:Y:S01]  /*75b50*/  @P1 STG.E desc[UR60][R68.64], R246 ;  /* 0x000000f644001986 */ /* 0x0003e2000c10193c */
[----:B------:R-:W-:Y:S01]  /*75b60*/  IMAD.IADD R5, R5, 0x1, R4 ;  /* 0x0000000105057824 */ /* 0x000fe200078e0204 */
[----:B--2---:R-:W-:-:S04]  /*75b70*/  ISETP.LT.AND P3, PT, R12, R70, !P0 ;  /* 0x000000460c00720c */ /* 0x004fc80004761270 */
[----:B---3--:R-:W2:Y:S08]  /*75b80*/  LDC R241, c[0x0][0x248] ;  /* 0x00009200fff17b82 */ /* 0x008eb00000000800 */
[----:B------:R-:W3:Y:S08]  /*75b90*/  LDC R245, c[0x0][0x248] ;  /* 0x00009200fff57b82 */ /* 0x000ef00000000800 */
[----:B-1----:R-:W1:Y:S01]  /*75ba0*/  LDC R246, c[0x0][0x248] ;  /* 0x00009200fff67b82 */ /* 0x002e620000000800 */
[----:B------:R-:W-:-:S02]  /*75bb0*/  ISETP.LT.AND P2, PT, R9, R72, !P0 ;  /* 0x000000480900720c */ /* 0x000fc40004741270 */
[----:B------:R-:W-:Y:S01]  /*75bc0*/  ISETP.LT.AND P1, PT, R8, R73, !P0 ;  /* 0x000000490800720c */ /* 0x000fe20004721270 */
[----:B------:R-:W3:Y:S01]  /*75bd0*/  LDL.LU R9, [R1+0x1f54] ;  /* 0x001f540001097983 */ /* 0x000ee20000300800 */
[CC--:B------:R-:W-:Y:S01]  /*75be0*/  LEA R6, P5, R5.reuse, R2.reuse, 0x2 ;  /* 0x0000000205067211 */ /* 0x0c0fe200078a10ff */
[C-C-:B------:R-:W-:Y:S02]  /*75bf0*/  IMAD.IADD R65, R5.reuse, 0x1, R4.reuse ;  /* 0x0000000105417824 */ /* 0x140fe400078e0204 */
[----:B------:R-:W1:Y:S01]  /*75c00*/  LDC R72, c[0x0][0x22c] ;  /* 0x00008b00ff487b82 */ /* 0x000e620000000800 */
[----:B------:R-:W2:Y:S01]  /*75c10*/  LDL.LU R8, [R1+0x1f5c] ;  /* 0x001f5c0001087983 */ /* 0x000ea20000300800 */
[-C--:B------:R-:W-:Y:S01]  /*75c20*/  LEA.HI.X.SX32 R7, R5, R3.reuse, 0x2, P5 ;  /* 0x0000000305077211 */ /* 0x080fe200028f16ff */
[C-C-:B------:R-:W-:Y:S01]  /*75c30*/  IMAD.IADD R0, R65.reuse, 0x1, R4.reuse ;  /* 0x0000000141007824 */ /* 0x140fe200078e0204 */
[C---:B------:R-:W-:Y:S01]  /*75c40*/  LEA R64, P6, R65.reuse, R2, 0x2 ;  /* 0x0000000241407211 */ /* 0x040fe200078c10ff */
[----:B------:R-:W2:Y:S02]  /*75c50*/  LDL.LU R12, [R1+0x1f58] ;  /* 0x001f5800010c7983 */ /* 0x000ea40000300800 */
[----:B------:R-:W-:Y:S01]  /*75c60*/  IMAD.IADD R5, R0, 0x1, R4 ;  /* 0x0000000100057824 */ /* 0x000fe200078e0204 */
[----:B------:R-:W3:Y:S01]  /*75c70*/  LDC R73, c[0x0][0x22c] ;  /* 0x00008b00ff497b82 */ /* 0x000ee20000000800 */
[----:B------:R4:W-:Y:S01]  /*75c80*/  @P4 STG.E desc[UR60][R6.64], R242 ;  /* 0x000000f206004986 */ /* 0x0009e2000c10193c */
[----:B------:R-:W-:-:S02]  /*75c90*/  LEA.HI.X.SX32 R65, R65, R3, 0x2, P6 ;  /* 0x0000000341417211 */ /* 0x000fc400030f16ff */
[----:B----4-:R-:W-:-:S04]  /*75ca0*/  ISETP.LT.AND P4, PT, R11, R71, !P0 ;  /* 0x000000470b00720c */ /* 0x010fc80004781270 */
[----:B------:R-:W4:Y:S01]  /*75cb0*/  LDC R70, c[0x0][0x22c] ;  /* 0x00008b00ff467b82 */ /* 0x000f220000000800 */
[----:B------:R-:W2:Y:S01]  /*75cc0*/  LDL.LU R11, [R1+0x1f60] ;  /* 0x001f6000010b7983 */ /* 0x000ea20000300800 */
[----:B------:R-:W-:-:S06]  /*75cd0*/  LEA R68, P6, R5, R2, 0x2 ;  /* 0x0000000205447211 */ /* 0x000fcc00078c10ff */
[----:B------:R-:W2:Y:S01]  /*75ce0*/  LDC R71, c[0x0][0x22c] ;  /* 0x00008b00ff477b82 */ /* 0x000ea20000000800 */
[C---:B------:R-:W-:Y:S01]  /*75cf0*/  LEA.HI.X.SX32 R69, R5.reuse, R3, 0x2, P6 ;  /* 0x0000000305457211 */ /* 0x040fe200030f16ff */
[----:B------:R-:W-:Y:S01]  /*75d00*/  IMAD.IADD R5, R5, 0x1, R4 ;  /* 0x0000000105057824 */ /* 0x000fe200078e0204 */
[----:B------:R-:W-:-:S04]  /*75d10*/  LEA R66, P5, R0, R2, 0x2 ;  /* 0x0000000200427211 */ /* 0x000fc800078a10ff */
[-C--:B------:R-:W-:Y:S01]  /*75d20*/  LEA.HI.X.SX32 R67, R0, R3.reuse, 0x2, P5 ;  /* 0x0000000300437211 */ /* 0x080fe200028f16ff */
[----:B------:R-:W2:Y:S01]  /*75d30*/  LDC R242, c[0x0][0x248] ;  /* 0x00009200fff27b82 */ /* 0x000ea20000000800 */
[C---:B------:R-:W-:Y:S01]  /*75d40*/  LEA R6, P5, R5.reuse, R2, 0x2 ;  /* 0x0000000205067211 */ /* 0x040fe200078a10ff */
[----:B------:R1:W-:Y:S03]  /*75d50*/  @P3 STG.E desc[UR60][R64.64], R247 ;  /* 0x000000f740003986 */ /* 0x0003e6000c10193c */
[----:B------:R-:W-:Y:S01]  /*75d60*/  LEA.HI.X.SX32 R7, R5, R3, 0x2, P5 ;  /* 0x0000000305077211 */ /* 0x000fe200028f16ff */
[----:B------:R-:W-:Y:S01]  /*75d70*/  @P2 STG.E desc[UR60][R66.64], R243 ;  /* 0x000000f342002986 */ /* 0x000fe2000c10193c */
[----:B----4-:R-:W-:-:S03]  /*75d80*/  ISETP.LT.AND P3, PT, R13, R70, !P0 ;  /* 0x000000460d00720c */ /* 0x010fc60004761270 */
[----:B------:R-:W-:Y:S01]  /*75d90*/  @P1 STG.E desc[UR60][R68.64], R236 ;  /* 0x000000ec44001986 */ /* 0x000fe2000c10193c */
[----:B------:R-:W4:Y:S01]  /*75da0*/  LDC R70, c[0x0][0x22c] ;  /* 0x00008b00ff467b82 */ /* 0x000f220000000800 */
[----:B-1----:R-:W-:Y:S02]  /*75db0*/  ISETP.LT.AND P2, PT, R10, R72, !P0 ;  /* 0x000000480a00720c */ /* 0x002fe40004741270 */
[----:B------:R1:W-:Y:S04]  /*75dc0*/  @P4 STG.E desc[UR60][R6.64], R232 ;  /* 0x000000e806004986 */ /* 0x0003e8000c10193c */
[----:B------:R-:W4:Y:S01]  /*75dd0*/  LDL.LU R10, [R1+0x1f64] ;  /* 0x001f6400010a7983 */ /* 0x000f220000300800 */
[----:B------:R-:W4:Y:S01]  /*75de0*/  LDC R72, c[0x0][0x22c] ;  /* 0x00008b00ff487b82 */ /* 0x000f220000000800 */
[----:B------:R-:W-:-:S07]  /*75df0*/  IMAD.IADD R65, R5, 0x1, R4 ;  /* 0x0000000105417824 */ /* 0x000fce00078e0204 */
[----:B-1----:R-:W1:Y:S08]  /*75e00*/  LDC R232, c[0x0][0x248] ;  /* 0x00009200ffe87b82 */ /* 0x002e700000000800 */
[----:B------:R-:W1:Y:S08]  /*75e10*/  LDC R236, c[0x0][0x248] ;  /* 0x00009200ffec7b82 */ /* 0x000e700000000800 */
[----:B------:R-:W1:Y:S08]  /*75e20*/  LDC R243, c[0x0][0x248] ;  /* 0x00009200fff37b82 */ /* 0x000e700000000800 */
[----:B------:R-:W1:Y:S01]  /*75e30*/  LDC R247, c[0x0][0x248] ;  /* 0x00009200fff77b82 */ /* 0x000e620000000800 */
[----:B---3--:R-:W-:-:S02]  /*75e40*/  ISETP.LT.AND P1, PT, R9, R73, !P0 ;  /* 0x000000490900720c */ /* 0x008fc40004721270 */
[----:B------:R-:W3:Y:S01]  /*75e50*/  LDL.LU R9, [R1+0x1f6c] ;  /* 0x001f6c0001097983 */ /* 0x000ee20000300800 */
[----:B--2---:R-:W-:-:S04]  /*75e60*/  ISETP.LT.AND P4, PT, R8, R71, !P0 ;  /* 0x000000470800720c */ /* 0x004fc80004781270 */
[----:B------:R-:W2:Y:S01]  /*75e70*/  LDC R73, c[0x0][0x22c] ;  /* 0x00008b00ff497b82 */ /* 0x000ea20000000800 */
[----:B------:R-:W3:Y:S04]  /*75e80*/  LDL.LU R13, [R1+0x1f68] ;  /* 0x001f6800010d7983 */ /* 0x000ee80000300800 */
[----:B------:R-:W3:Y:S01]  /*75e90*/  LDL.LU R8, [R1+0x1f70] ;  /* 0x001f700001087983 */ /* 0x000ee20000300800 */
[C---:B------:R-:W-:Y:S02]  /*75ea0*/  IADD3 R0, R65.reuse, R4, RZ ;  /* 0x0000000441007210 */ /* 0x040fe40007ffe0ff */
[CC--:B------:R-:W-:Y:S01]  /*75eb0*/  LEA R64, P6, R65.reuse, R2.reuse, 0x2 ;  /* 0x0000000241407211 */ /* 0x0c0fe200078c10ff */
[----:B------:R-:W3:Y:S01]  /*75ec0*/  LDC R71, c[0x0][0x22c] ;  /* 0x00008b00ff477b82 */ /* 0x000ee20000000800 */
[C---:B------:R-:W-:Y:S01]  /*75ed0*/  LEA R66, P5, R0.reuse, R2, 0x2 ;  /* 0x0000000200427211 */ /* 0x040fe200078a10ff */
[----:B------:R-:W-:Y:S01]  /*75ee0*/  IMAD.IADD R5, R0, 0x1, R4 ;  /* 0x0000000100057824 */ /* 0x000fe200078e0204 */
[----:B------:R-:W-:-:S02]  /*75ef0*/  LEA.HI.X.SX32 R65, R65, R3, 0x2, P6 ;  /* 0x0000000341417211 */ /* 0x000fc400030f16ff */
[-C--:B------:R-:W-:Y:S02]  /*75f00*/  LEA.HI.X.SX32 R67, R0, R3.reuse, 0x2, P5 ;  /* 0x0000000300437211 */ /* 0x080fe400028f16ff */
[C---:B------:R-:W-:Y:S01]  /*75f10*/  LEA R68, P6, R5.reuse, R2, 0x2 ;  /* 0x0000000205447211 */ /* 0x040fe200078c10ff */
[----:B------:R1:W-:Y:S01]  /*75f20*/  @P3 STG.E desc[UR60][R64.64], R237 ;  /* 0x000000ed40003986 */ /* 0x0003e2000c10193c */
[----:B----4-:R-:W-:Y:S02]  /*75f30*/  ISETP.LT.AND P3, PT, R12, R70, !P0 ;  /* 0x000000460c00720c */ /* 0x010fe40004761270 */
[-C--:B------:R-:W-:Y:S01]  /*75f40*/  LEA.HI.X.SX32 R69, R5, R3.reuse, 0x2, P6 ;  /* 0x0000000305457211 */ /* 0x080fe200030f16ff */
[----:B------:R4:W-:Y:S01]  /*75f50*/  @P2 STG.E desc[UR60][R66.64], R233 ;  /* 0x000000e942002986 */ /* 0x0009e2000c10193c */
[----:B------:R-:W-:Y:S01]  /*75f60*/  ISETP.LT.AND P2, PT, R11, R72, !P0 ;  /* 0x000000480b00720c */ /* 0x000fe20004741270 */
[--C-:B------:R-:W-:Y:S01]  /*75f70*/  IMAD.IADD R5, R5, 0x1, R4.reuse ;  /* 0x0000000105057824 */ /* 0x100fe200078e0204 */
[----:B------:R-:W3:Y:S01]  /*75f80*/  LDC R72, c[0x0][0x22c] ;  /* 0x00008b00ff487b82 */ /* 0x000ee20000000800 */
[----:B------:R-:W3:Y:S02]  /*75f90*/  LDL.LU R12, [R1+0x1f74] ;  /* 0x001f7400010c7983 */ /* 0x000ee40000300800 */
[C-C-:B-1----:R-:W-:Y:S01]  /*75fa0*/  IMAD.IADD R65, R5.reuse, 0x1, R4.reuse ;  /* 0x0000000105417824 */ /* 0x142fe200078e0204 */
[-C--:B------:R-:W-:Y:S01]  /*75fb0*/  LEA R6, P5, R5, R2.reuse, 0x2 ;  /* 0x0000000205067211 */ /* 0x080fe200078a10ff */
[----:B------:R-:W-:Y:S03]  /*75fc0*/  @P1 STG.E desc[UR60][R68.64], R238 ;  /* 0x000000ee44001986 */ /* 0x000fe6000c10193c */
[----:B------:R-:W1:Y:S01]  /*75fd0*/  LDC R70, c[0x0][0x22c] ;  /* 0x00008b00ff467b82 */ /* 0x000e620000000800 */
[----:B------:R-:W-:Y:S01]  /*75fe0*/  IMAD.IADD R0, R65, 0x1, R4 ;  /* 0x0000000141007824 */ /* 0x000fe200078e0204 */
[----:B------:R-:W-:Y:S01]  /*75ff0*/  LEA.HI.X.SX32 R7, R5, R3, 0x2, P5 ;  /* 0x0000000305077211 */ /* 0x000fe200028f16ff */
[----:B------:R-:W3:Y:S01]  /*76000*/  LDL.LU R11, [R1+0x1f7c] ;  /* 0x001f7c00010b7983 */ /* 0x000ee20000300800 */
[----:B------:R-:W-:-:S02]  /*76010*/  LEA R64, P6, R65, R2, 0x2 ;  /* 0x0000000241407211 */ /* 0x000fc400078c10ff */
[C---:B----4-:R-:W-:Y:S02]  /*76020*/  LEA R66, P5, R0.reuse, R2, 0x2 ;  /* 0x0000000200427211 */ /* 0x050fe400078a10ff */
[-C--:B------:R-:W-:Y:S01]  /*76030*/  LEA.HI.X.SX32 R65, R65, R3.reuse, 0x2, P6 ;  /* 0x0000000341417211 */ /* 0x080fe200030f16ff */
[----:B------:R-:W4:Y:S01]  /*76040*/  LDC R233, c[0x0][0x248] ;  /* 0x00009200ffe97b82 */ /* 0x000f220000000800 */
[----:B------:R-:W-:Y:S01]  /*76050*/  LEA.HI.X.SX32 R67, R0, R3, 0x2, P5 ;  /* 0x0000000300437211 */ /* 0x000fe200028f16ff */
[----:B------:R2:W-:Y:S04]  /*76060*/  @P4 STG.E desc[UR60][R6.64], R234 ;  /* 0x000000ea06004986 */ /* 0x0005e8000c10193c */
[----:B------:R-:W-:Y:S01]  /*76070*/  @P3 STG.E desc[UR60][R64.64], R239 ;  /* 0x000000ef40003986 */ /* 0x000fe2000c10193c */
[----:B--2---:R-:W-:Y:S01]  /*76080*/  ISETP.LT.AND P1, PT, R10, R73, !P0 ;  /* 0x000000490a00720c */ /* 0x004fe20004721270 */
[----:B------:R-:W2:Y:S02]  /*76090*/  LDC R237, c[0x0][0x248] ;  /* 0x00009200ffed7b82 */ /* 0x000ea40000000800 */
[----:B------:R-:W4:Y:S04]  /*760a0*/  LDL.LU R10, [R1+0x1f78] ;  /* 0x001f7800010a7983 */ /* 0x000f280000300800 */
[----:B------:R1:W-:Y:S02]  /*760b0*/  @P2 STG.E desc[UR60][R66.64], R235 ;  /* 0x000000eb42002986 */ /* 0x0003e4000c10193c */
[----:B------:R-:W2:Y:S01]  /*760c0*/  LDC R73, c[0x0][0x22c] ;  /* 0x00008b00ff497b82 */ /* 0x000ea20000000800 */
[----:B------:R-:W-:-:S07]  /*760d0*/  IMAD.IADD R5, R0, 0x1, R4 ;  /* 0x0000000100057824 */ /* 0x000fce00078e0204 */
[----:B------:R-:W4:Y:S08]  /*760e0*/  LDC R234, c[0x0][0x248] ;  /* 0x00009200ffea7b82 */ /* 0x000f300000000800 */
[----:B-1----:R-:W1:Y:S08]  /*760f0*/  LDC R235, c[0x0][0x248] ;  /* 0x00009200ffeb7b82 */ /* 0x002e700000000800 */
[----:B------:R-:W1:Y:S08]  /*76100*/  LDC R238, c[0x0][0x248] ;  /* 0x00009200ffee7b82 */ /* 0x000e700000000800 */
[----:B------:R-:W1:Y:S01]  /*76110*/  LDC R239, c[0x0][0x248] ;  /* 0x00009200ffef7b82 */ /* 0x000e620000000800 */
[----:B---3--:R-:W-:-:S02]  /*76120*/  ISETP.LT.AND P4, PT, R9, R71, !P0 ;  /* 0x000000470900720c */ /* 0x008fc40004781270 */
[----:B------:R-:W3:Y:S01]  /*76130*/  LDL.LU R9, [R1+0x1f80] ;  /* 0x001f800001097983 */ /* 0x000ee20000300800 */
[----:B------:R-:W-:-:S04]  /*76140*/  ISETP.LT.AND P2, PT, R8, R72, !P0 ;  /* 0x000000480800720c */ /* 0x000fc80004741270 */
[----:B------:R-:W1:Y:S01]  /*76150*/  LDC R71, c[0x0][0x22c] ;  /* 0x00008b00ff477b82 */ /* 0x000e620000000800 */
[----:B------:R-:W3:Y:S01]  /*76160*/  LDL.LU R8, [R1+0x1f8c] ;  /* 0x001f8c0001087983 */ /* 0x000ee20000300800 */
[----:B------:R-:W-:Y:S02]  /*76170*/  LEA R68, P6, R5, R2, 0x2 ;  /* 0x0000000205447211 */ /* 0x000fe400078c10ff */
[----:B------:R-:W-:Y:S01]  /*76180*/  ISETP.LT.AND P3, PT, R13, R70, !P0 ;  /* 0x000000460d00720c */ /* 0x000fe20004761270 */
[----:B------:R-:W3:Y:S01]  /*76190*/  LDL.LU R14, [R1+0x1fa0] ;  /* 0x001fa000010e7983 */ /* 0x000ee20000300800 */
[C---:B------:R-:W-:Y:S01]  /*761a0*/  LEA.HI.X.SX32 R69, R5.reuse, R3, 0x2, P6 ;  /* 0x0000000305457211 */ /* 0x040fe200030f16ff */
[----:B------:R-:W-:Y:S01]  /*761b0*/  IMAD.IADD R5, R5, 0x1, R4 ;  /* 0x0000000105057824 */ /* 0x000fe200078e0204 */
[----:B------:R-:W4:Y:S01]  /*761c0*/  LDC R70, c[0x0][0x22c] ;  /* 0x00008b00ff467b82 */ /* 0x000f220000000800 */
[----:B------:R-:W3:Y:S04]  /*761d0*/  LDL.LU R13, [R1+0x1f98] ;  /* 0x001f9800010d7983 */ /* 0x000ee80000300800 */
[----:B------:R2:W-:Y:S01]  /*761e0*/  @P1 STG.E desc[UR60][R68.64], R228 ;  /* 0x000000e444001986 */ /* 0x0005e2000c10193c */
[----:B------:R-:W-:-:S02]  /*761f0*/  IADD3 R65, R5, R4, RZ ;  /* 0x0000000405417210 */ /* 0x000fc40007ffe0ff */
[----:B------:R-:W3:Y:S01]  /*76200*/  LDC R72, c[0x0][0x22c] ;  /* 0x00008b00ff487b82 */ /* 0x000ee20000000800 */
[----:B--2---:R-:W-:Y:S02]  /*76210*/  ISETP.LT.AND P1, PT, R12, R73, !P0 ;  /* 0x000000490c00720c */ /* 0x004fe40004721270 */
[----:B------:R-:W2:Y:S05]  /*76220*/  LDL.LU R12, [R1+0x1fa4] ;  /* 0x001fa400010c7983 */ /* 0x000eaa0000300800 */
[----:B------:R-:W3:Y:S01]  /*76230*/  LDC R73, c[0x0][0x22c] ;  /* 0x00008b00ff497b82 */ /* 0x000ee20000000800 */
[-C--:B------:R-:W-:Y:S01]  /*76240*/  LEA R6, P5, R5, R2.reuse, 0x2 ;  /* 0x0000000205067211 */ /* 0x080fe200078a10ff */
[C---:B------:R-:W-:Y:S01]  /*76250*/  IMAD.IADD R0, R65.reuse, 0x1, R4 ;  /* 0x0000000141007824 */ /* 0x040fe200078e0204 */
[----:B------:R-:W-:-:S02]  /*76260*/  LEA R64, P6, R65, R2, 0x2 ;  /* 0x0000000241407211 */ /* 0x000fc400078c10ff */
[-C--:B------:R-:W-:Y:S01]  /*76270*/  LEA.HI.X.SX32 R7, R5, R3.reuse, 0x2, P5 ;  /* 0x0000000305077211 */ /* 0x080fe200028f16ff */
[C-C-:B------:R-:W-:Y:S01]  /*76280*/  IMAD.IADD R5, R0.reuse, 0x1, R4.reuse ;  /* 0x0000000100057824 */ /* 0x140fe200078e0204 */
[CC--:B------:R-:W-:Y:S02]  /*76290*/  LEA R66, P5, R0.reuse, R2.reuse, 0x2 ;  /* 0x0000000200427211 */ /* 0x0c0fe400078a10ff */
[-C--:B------:R-:W-:Y:S02]  /*762a0*/  LEA.HI.X.SX32 R65, R65, R3.reuse, 0x2, P6 ;  /* 0x0000000341417211 */ /* 0x080fe400030f16ff */
[C---:B------:R-:W-:Y:S02]  /*762b0*/  LEA R68, P6, R5.reuse, R2, 0x2 ;  /* 0x0000000205447211 */ /* 0x040fe400078c10ff */
[-C--:B------:R-:W-:Y:S02]  /*762c0*/  LEA.HI.X.SX32 R67, R0, R3.reuse, 0x2, P5 ;  /* 0x0000000300437211 */ /* 0x080fe400028f16ff */
[----:B------:R-:W-:Y:S01]  /*762d0*/  LEA.HI.X.SX32 R69, R5, R3, 0x2, P6 ;  /* 0x0000000305457211 */ /* 0x000fe200030f16ff */
[----:B------:R-:W-:Y:S01]  /*762e0*/  @P4 STG.E desc[UR60][R6.64], R224 ;  /* 0x000000e006004986 */ /* 0x000fe2000c10193c */
[----:B-1----:R-:W-:Y:S01]  /*762f0*/  ISETP.LT.AND P4, PT, R11, R71, !P0 ;  /* 0x000000470b00720c */ /* 0x002fe20004781270 */
[----:B------:R-:W-:Y:S01]  /*76300*/  IMAD.IADD R5, R5, 0x1, R4 ;  /* 0x0000000105057824 */ /* 0x000fe200078e0204 */
[----:B------:R-:W1:Y:S01]  /*76310*/  LDC R71, c[0x0][0x22c] ;  /* 0x00008b00ff477b82 */ /* 0x000e620000000800 */
[----:B------:R3:W-:Y:S01]  /*76320*/  @P3 STG.E desc[UR60][R64.64], R229 ;  /* 0x000000e540003986 */ /* 0x0007e2000c10193c */
[----:B----4-:R-:W-:-:S03]  /*76330*/  ISETP.LT.AND P3, PT, R10, R70, !P0 ;  /* 0x000000460a00720c */ /* 0x010fc60004761270 */
[----:B------:R4:W-:Y:S03]  /*76340*/  @P2 STG.E desc[UR60][R66.64], R225 ;  /* 0x000000e142002986 */ /* 0x0009e6000c10193c */
[----:B------:R-:W1:Y:S01]  /*76350*/  LDC R70, c[0x0][0x22c] ;  /* 0x00008b00ff467b82 */ /* 0x000e620000000800 */
[----:B------:R-:W2:Y:S04]  /*76360*/  LDL.LU R11, [R1+0x1fb4] ;  /* 0x001fb400010b7983 */ /* 0x000ea80000300800 */
[----:B------:R4:W-:Y:S04]  /*76370*/  @P1 STG.E desc[UR60][R68.64], R230 ;  /* 0x000000e644001986 */ /* 0x0009e8000c10193c */
[----:B------:R-:W2:Y:S01]  /*76380*/  LDL.LU R10, [R1+0x1fc8] ;  /* 0x001fc800010a7983 */ /* 0x000ea20000300800 */
[----:B---3--:R-:W-:-:S03]  /*76390*/  ISETP.LT.AND P2, PT, R9, R72, !P0 ;  /* 0x000000480900720c */ /* 0x008fc60004741270 */
[----:B------:R-:W3:Y:S01]  /*763a0*/  LDL.LU R9, [R1+0x1fd0] ;  /* 0x001fd00001097983 */ /* 0x000ee20000300800 */
[----:B------:R-:W2:Y:S01]  /*763b0*/  LDC R72, c[0x0][0x22c] ;  /* 0x00008b00ff487b82 */ /* 0x000ea20000000800 */
[----:B------:R-:W-:Y:S02]  /*763c0*/  ISETP.LT.AND P1, PT, R8, R73, !P0 ;  /* 0x000000490800720c */ /* 0x000fe40004721270 */
[----:B------:R-:W3:Y:S01]  /*763d0*/  LDL.LU R8, [R1+0x1fcc] ;  /* 0x001fcc0001087983 */ /* 0x000ee20000300800 */
[C---:B------:R-:W-:Y:S01]  /*763e0*/  IMAD.IADD R65, R5.reuse, 0x1, R4 ;  /* 0x0000000105417824 */ /* 0x040fe200078e0204 */
[----:B------:R-:W-:-:S03]  /*763f0*/  LEA R6, P5, R5, R2, 0x2 ;  /* 0x0000000205067211 */ /* 0x000fc600078a10ff */
[----:B------:R-:W2:Y:S01]  /*76400*/  LDC R73, c[0x0][0x22c] ;  /* 0x00008b00ff497b82 */ /* 0x000ea20000000800 */
[--C-:B------:R-:W-:Y:S01]  /*76410*/  IMAD.IADD R0, R65, 0x1, R4.reuse ;  /* 0x0000000141007824 */ /* 0x100fe200078e0204 */
[-C--:B------:R-:W-:Y:S02]  /*76420*/  LEA.HI.X.SX32 R7, R5, R3.reuse, 0x2, P5 ;  /* 0x0000000305077211 */ /* 0x080fe400028f16ff */
[CC--:B------:R-:W-:Y:S02]  /*76430*/  LEA R64, P6, R65.reuse, R2.reuse, 0x2 ;  /* 0x0000000241407211 */ /* 0x0c0fe400078c10ff */
[CC--:B----4-:R-:W-:Y:S01]  /*76440*/  LEA R66, P5, R0.reuse, R2.reuse, 0x2 ;  /* 0x0000000200427211 */ /* 0x0d0fe200078a10ff */
[C---:B------:R-:W-:Y:S01]  /*76450*/  IMAD.IADD R5, R0.reuse, 0x1, R4 ;  /* 0x0000000100057824 */ /* 0x040fe200078e0204 */
[-C--:B------:R-:W-:Y:S02]  /*76460*/  LEA.HI.X.SX32 R65, R65, R3.reuse, 0x2, P6 ;  /* 0x0000000341417211 */ /* 0x080fe400030f16ff */
[----:B------:R-:W-:Y:S01]  /*76470*/  LEA.HI.X.SX32 R67, R0, R3, 0x2, P5 ;  /* 0x0000000300437211 */ /* 0x000fe200028f16ff */
[----:B------:R-:W-:Y:S01]  /*76480*/  @P4 STG.E desc[UR60][R6.64], R226 ;  /* 0x000000e206004986 */ /* 0x000fe2000c10193c */
[----:B------:R-:W-:-:S03]  /*76490*/  LEA R68, P6, R5, R2, 0x2 ;  /* 0x0000000205447211 */ /* 0x000fc600078c10ff */
[----:B------:R4:W-:Y:S01]  /*764a0*/  @P3 STG.E desc[UR60][R64.64], R231 ;  /* 0x000000e740003986 */ /* 0x0009e2000c10193c */
[----:B-1----:R-:W-:Y:S02]  /*764b0*/  ISETP.LT.AND P3, PT, R13, R70, !P0 ;  /* 0x000000460d00720c */ /* 0x002fe40004761270 */
[----:B------:R-:W1:Y:S01]  /*764c0*/  LDC R70, c[0x0][0x22c] ;  /* 0x00008b00ff467b82 */ /* 0x000e620000000800 */
[----:B------:R4:W-:Y:S01]  /*764d0*/  @P2 STG.E desc[UR60][R66.64], R227 ;  /* 0x000000e342002986 */ /* 0x0009e2000c10193c */
[----:B--2---:R-:W-:Y:S02]  /*764e0*/  ISETP.LT.AND P2, PT, R12, R72, !P0 ;  /* 0x000000480c00720c */ /* 0x004fe40004741270 */
[C---:B------:R-:W-:Y:S01]  /*764f0*/  LEA.HI.X.SX32 R69, R5.reuse, R3, 0x2, P6 ;  /* 0x0000000305457211 */ /* 0x040fe200030f16ff */
[----:B------:R-:W2:Y:S01]  /*76500*/  LDL.LU R12, [R1+0x1fd4] ;  /* 0x001fd400010c7983 */ /* 0x000ea20000300800 */
[----:B------:R-:W-:Y:S02]  /*76510*/  ISETP.LT.AND P4, PT, R14, R71, !P0 ;  /* 0x000000470e00720c */ /* 0x000fe40004781270 */
[----:B------:R-:W3:Y:S01]  /*76520*/  LDC R72, c[0x0][0x22c] ;  /* 0x00008b00ff487b82 */ /* 0x000ee20000000800 */
[----:B------:R-:W-:-:S07]  /*76530*/  IADD3 R5, R5, R4, RZ ;  /* 0x0000000405057210 */ /* 0x000fce0007ffe0ff */
[----:B------:R-:W3:Y:S01]  /*76540*/  LDC R71, c[0x0][0x22c] ;  /* 0x00008b00ff477b82 */ /* 0x000ee20000000800 */
[C---:B----4-:R-:W-:Y:S01]  /*76550*/  IMAD.IADD R65, R5.reuse, 0x1, R4 ;  /* 0x0000000105417824 */ /* 0x050fe200078e0204 */
[----:B------:R-:W-:-:S03]  /*76560*/  LEA R6, P5, R5, R2, 0x2 ;  /* 0x0000000205067211 */ /* 0x000fc600078a10ff */
[----:B------:R-:W-:Y:S01]  /*76570*/  IMAD.IADD R0, R65, 0x1, R4 ;  /* 0x0000000141007824 */ /* 0x000fe200078e0204 */
[-C--:B------:R-:W-:Y:S02]  /*76580*/  LEA.HI.X.SX32 R7, R5, R3.reuse, 0x2, P5 ;  /* 0x0000000305077211 */ /* 0x080fe400028f16ff */
[CC--:B------:R-:W-:Y:S02]  /*76590*/  LEA R64, P6, R65.reuse, R2.reuse, 0x2 ;  /* 0x0000000241407211 */ /* 0x0c0fe400078c10ff */
[C---:B------:R-:W-:Y:S02]  /*765a0*/  LEA R66, P5, R0.reuse, R2, 0x2 ;  /* 0x0000000200427211 */ /* 0x040fe400078a10ff */
[-C--:B------:R-:W-:Y:S02]  /*765b0*/  LEA.HI.X.SX32 R65, R65, R3.reuse, 0x2, P6 ;  /* 0x0000000341417211 */ /* 0x080fe400030f16ff */
[----:B------:R-:W-:Y:S01]  /*765c0*/  LEA.HI.X.SX32 R67, R0, R3, 0x2, P5 ;  /* 0x0000000300437211 */ /* 0x000fe200028f16ff */
[----:B------:R4:W-:Y:S01]  /*765d0*/  @P1 STG.E desc[UR60][R68.64], R220 ;  /* 0x000000dc44001986 */ /* 0x0009e2000c10193c */
[----:B------:R-:W-:-:S02]  /*765e0*/  ISETP.LT.AND P1, PT, R11, R73, !P0 ;  /* 0x000000490b00720c */ /* 0x000fc40004721270 */
[----:B------:R-:W2:Y:S01]  /*765f0*/  LDC R73, c[0x0][0x22c] ;  /* 0x00008b00ff497b82 */ /* 0x000ea20000000800 */
[----:B------:R-:W-:Y:S01]  /*76600*/  @P4 STG.E desc[UR60][R6.64], R216 ;  /* 0x000000d806004986 */ /* 0x000fe2000c10193c */
[----:B-1----:R-:W-:-:S03]  /*76610*/  ISETP.LT.AND P4, PT, R10, R70, !P0 ;  /* 0x000000460a00720c */ /* 0x002fc60004781270 */
[----:B------:R-:W2:Y:S01]  /*76620*/  LDL.LU R11, [R1+0x1fe0] ;  /* 0x001fe000010b7983 */ /* 0x000ea20000300800 */
[----:B------:R-:W-:Y:S02]  /*76630*/  IMAD.IADD R5, R0, 0x1, R4 ;  /* 0x0000000100057824 */ /* 0x000fe400078e0204 */
[----:B------:R-:W1:Y:S01]  /*76640*/  LDC R70, c[0x0][0x22c] ;  /* 0x00008b00ff467b82 */ /* 0x000e620000000800 */
[----:B------:R4:W-:Y:S04]  /*76650*/  @P3 STG.E desc[UR60][R64.64], R221 ;  /* 0x000000dd40003986 */ /* 0x0009e8000c10193c */
[----:B------:R2:W-:Y:S04]  /*76660*/  @P2 STG.E desc[UR60][R66.64], R217 ;  /* 0x000000d942002986 */ /* 0x0005e8000c10193c */
[----:B------:R-:W2:Y:S01]  /*76670*/  LDL.LU R10, [R1+0x1ff0] ;  /* 0x001ff000010a7983 */ /* 0x000ea20000300800 */
[----:B---3--:R-:W-:-:S03]  /*76680*/  ISETP.LT.AND P3, PT, R9, R72, !P0 ;  /* 0x000000480900720c */ /* 0x008fc60004761270 */
[----:B------:R-:W3:Y:S01]  /*76690*/  LDL.LU R9, [R1+0x1ff4] ;  /* 0x001ff40001097983 */ /* 0x000ee20000300800 */
[C---:B----4-:R-:W-:Y:S01]  /*766a0*/  LEA R68, P6, R5.reuse, R2, 0x2 ;  /* 0x0000000205447211 */ /* 0x050fe200078c10ff */
[----:B------:R-:W4:Y:S01]  /*766b0*/  LDC R72, c[0x0][0x22c] ;  /* 0x00008b00ff487b82 */ /* 0x000f220000000800 */
[----:B------:R-:W-:Y:S02]  /*766c0*/  ISETP.LT.AND P2, PT, R8, R71, !P0 ;  /* 0x000000470800720c */ /* 0x000fe40004741270 */
[----:B------:R-:W4:Y:S01]  /*766d0*/  LDL.LU R8, [R1+0x1ff8] ;  /* 0x001ff80001087983 */ /* 0x000f220000300800 */
[C---:B------:R-:W-:Y:S01]  /*766e0*/  LEA.HI.X.SX32 R69, R5.reuse, R3, 0x2, P6 ;  /* 0x0000000305457211 */ /* 0x040fe200030f16ff */
[----:B------:R-:W-:-:S03]  /*766f0*/  IMAD.IADD R5, R5, 0x1, R4 ;  /* 0x0000000105057824 */ /* 0x000fc600078e0204 */
[----:B------:R-:W1:Y:S01]  /*76700*/  LDC R71, c[0x0][0x22c] ;  /* 0x00008b00ff477b82 */ /* 0x000e620000000800 */
[----:B------:R-:W4:Y:S04]  /*76710*/  LDL.LU R15, [R1+0x2010] ;  /* 0x00201000010f7983 */ /* 0x000f280000300800 */
[----:B------:R-:W4:Y:S01]  /*76720*/  LDL.LU R14, [R1+0x2004] ;  /* 0x00200400010e7983 */ /* 0x000f220000300800 */
[----:B------:R-:W-:-:S03]  /*76730*/  IMAD.IADD R65, R5, 0x1, R4 ;  /* 0x0000000105417824 */ /* 0x000fc600078e0204 */
[----:B------:R2:W-:Y:S04]  /*76740*/  @P1 STG.E desc[UR60][R68.64], R222 ;  /* 0x000000de44001986 */ /* 0x0005e8000c10193c */
[----:B------:R-:W4:Y:S01]  /*76750*/  LDL.LU R13, [R1+0x201c] ;  /* 0x00201c00010d7983 */ /* 0x000f220000300800 */
[----:B------:R-:W-:Y:S01]  /*76760*/  LEA R6, P5, R5, R2, 0x2 ;  /* 0x0000000205067211 */ /* 0x000fe200078a10ff */
[----:B------:R-:W-:Y:S01]  /*76770*/  IMAD.IADD R0, R65, 0x1, R4 ;  /* 0x0000000141007824 */ /* 0x000fe200078e0204 */
[----:B--2---:R-:W-:Y:S02]  /*76780*/  ISETP.LT.AND P1, PT, R12, R73, !P0 ;  /* 0x000000490c00720c */ /* 0x004fe40004721270 */
[----:B------:R-:W4:Y:S01]  /*76790*/  LDC R73, c[0x0][0x22c] ;  /* 0x00008b00ff497b82 */ /* 0x000f220000000800 */
[----:B------:R-:W2:Y:S01]  /*767a0*/  LDL.LU R12, [R1+0x2020] ;  /* 0x00202000010c7983 */ /* 0x000ea20000300800 */
[----:B------:R-:W-:-:S02]  /*767b0*/  LEA.HI.X.SX32 R7, R5, R3, 0x2, P5 ;  /* 0x0000000305077211 */ /* 0x000fc400028f16ff */
[C---:B------:R-:W-:Y:S02]  /*767c0*/  LEA R64, P6, R65.reuse, R2, 0x2 ;  /* 0x0000000241407211 */ /* 0x040fe400078c10ff */
[C---:B------:R-:W-:Y:S02]  /*767d0*/  IADD3 R5, R0.reuse, R4, RZ ;  /* 0x0000000400057210 */ /* 0x040fe40007ffe0ff */
[CC--:B------:R-:W-:Y:S02]  /*767e0*/  LEA R66, P5, R0.reuse, R2.reuse, 0x2 ;  /* 0x0000000200427211 */ /* 0x0c0fe400078a10ff */
[-C--:B------:R-:W-:Y:S02]  /*767f0*/  LEA.HI.X.SX32 R65, R65, R3.reuse, 0x2, P6 ;  /* 0x0000000341417211 */ /* 0x080fe400030f16ff */
[----:B------:R-:W-:Y:S02]  /*76800*/  LEA R68, P6, R5, R2, 0x2 ;  /* 0x0000000205447211 */ /* 0x000fe400078c10ff */
[----:B------:R-:W-:-:S02]  /*76810*/  LEA.HI.X.SX32 R67, R0, R3, 0x2, P5 ;  /* 0x0000000300437211 */ /* 0x000fc400028f16ff */
[----:B------:R-:W-:Y:S01]  /*76820*/  LEA.HI.X.SX32 R69, R5, R3, 0x2, P6 ;  /* 0x0000000305457211 */ /* 0x000fe200030f16ff */
[----:B------:R-:W-:Y:S04]  /*76830*/  @P4 STG.E desc[UR60][R6.64], R218 ;  /* 0x000000da06004986 */ /* 0x000fe8000c10193c */
[----:B------:R4:W-:Y:S04]  /*76840*/  @P3 STG.E desc[UR60][R64.64], R223 ;  /* 0x000000df40003986 */ /* 0x0009e8000c10193c */
[----:B------:R-:W-:Y:S04]  /*76850*/  @P2 STG.E desc[UR60][R66.64], R219 ;  /* 0x000000db42002986 */ /* 0x000fe8000c10193c */
[----:B------:R4:W-:Y:S01]  /*76860*/  @P1 STG.E desc[UR60][R68.64], R212 ;  /* 0x000000d444001986 */ /* 0x0009e2000c10193c */
[----:B-1----:R-:W-:-:S03]  /*76870*/  ISETP.LT.AND P4, PT, R11, R70, !P0 ;  /* 0x000000460b00720c */ /* 0x002fc60004781270 */
[----:B------:R-:W2:Y:S01]  /*76880*/  LDL.LU R11, [R1+0x2030] ;  /* 0x00203000010b7983 */ /* 0x000ea20000300800 */
[--C-:B------:R-:W-:Y:S01]  /*76890*/  IMAD.IADD R5, R5, 0x1, R4.reuse ;  /* 0x0000000105057824 */ /* 0x100fe200078e0204 */
[----:B------:R-:W1:Y:S01]  /*768a0*/  LDC R70, c[0x0][0x22c] ;  /* 0x00008b00ff467b82 */ /* 0x000e620000000800 */
[----:B------:R-:W-:Y:S02]  /*768b0*/  ISETP.LT.AND P3, PT, R10, R71, !P0 ;  /* 0x000000470a00720c */ /* 0x000fe40004761270 */
[----:B------:R-:W2:Y:S01]  /*768c0*/  LDL.LU R10, [R1+0x2050] ;  /* 0x00205000010a7983 */ /* 0x000ea20000300800 */
[----:B---3--:R-:W-:Y:S02]  /*768d0*/  ISETP.LT.AND P2, PT, R9, R74, !P0 ;  /* 0x0000004a0900720c */ /* 0x008fe40004741270 */
[----:B----4-:R-:W-:Y:S01]  /*768e0*/  ISETP.LT.AND P1, PT, R8, R73, !P0 ;  /* 0x000000490800720c */ /* 0x010fe20004721270 */
[----:B------:R-:W3:Y:S01]  /*768f0*/  LDL.LU R9, [R1+0x2040] ;  /* 0x0020400001097983 */ /* 0x000ee20000300800 */
[C-C-:B------:R-:W-:Y:S01]  /*76900*/  IMAD.IADD R65, R5.reuse, 0x1, R4.reuse ;  /* 0x0000000105417824 */ /* 0x140fe200078e0204 */
[----:B------:R-:W-:Y:S01]  /*76910*/  LEA R6, P5, R5, R2, 0x2 ;  /* 0x0000000205067211 */ /* 0x000fe200078a10ff */
[----:B------:R-:W4:Y:S01]  /*76920*/  LDC R71, c[0x0][0x22c] ;  /* 0x00008b00ff477b82 */ /* 0x000f220000000800 */
[----:B------:R-:W3:Y:S01]  /*76930*/  LDL.LU R8, [R1+0x2034] ;  /* 0x0020340001087983 */ /* 0x000ee20000300800 */
[----:B------:R-:W-:Y:S01]  /*76940*/  IMAD.IADD R0, R65, 0x1, R4 ;  /* 0x0000000141007824 */ /* 0x000fe200078e0204 */
[----:B------:R-:W-:-:S05]  /*76950*/  LEA.HI.X.SX32 R7, R5, R3, 0x2, P5 ;  /* 0x0000000305077211 */ /* 0x000fca00028f16ff */
[----:B------:R-:W2:Y:S01]  /*76960*/  LDC R74, c[0x0][0x22c] ;  /* 0x00008b00ff4a7b82 */ /* 0x000ea20000000800 */
[----:B------:R-:W-:Y:S01]  /*76970*/  LEA R64, P6, R65, R2, 0x2 ;  /* 0x0000000241407211 */ /* 0x000fe200078c10ff */
[----:B------:R-:W-:-:S03]  /*76980*/  IMAD.IADD R5, R0, 0x1, R4 ;  /* 0x0000000100057824 */ /* 0x000fc600078e0204 */
[-C--:B------:R-:W-:Y:S02]  /*76990*/  LEA.HI.X.SX32 R65, R65, R3.reuse, 0x2, P6 ;  /* 0x0000000341417211 */ /* 0x080fe400030f16ff */
[CC--:B------:R-:W-:Y:S01]  /*769a0*/  LEA R68, P6, R5.reuse, R2.reuse, 0x2 ;  /* 0x0000000205447211 */ /* 0x0c0fe200078c10ff */
[----:B------:R-:W2:Y:S01]  /*769b0*/  LDC R73, c[0x0][0x22c] ;  /* 0x00008b00ff497b82 */ /* 0x000ea20000000800 */
[C---:B------:R-:W-:Y:S02]  /*769c0*/  LEA R66, P5, R0.reuse, R2, 0x2 ;  /* 0x0000000200427211 */ /* 0x040fe400078a10ff */
[CC--:B------:R-:W-:Y:S01]  /*769d0*/  LEA.HI.X.SX32 R69, R5.reuse, R3.reuse, 0x2, P6 ;  /* 0x0000000305457211 */ /* 0x0c0fe200030f16ff */
[----:B------:R-:W-:Y:S01]  /*769e0*/  IMAD.IADD R5, R5, 0x1, R4 ;  /* 0x0000000105057824 */ /* 0x000fe200078e0204 */
[----:B------:R-:W-:Y:S01]  /*769f0*/  LEA.HI.X.SX32 R67, R0, R3, 0x2, P5 ;  /* 0x0000000300437211 */ /* 0x000fe200028f16ff */
[----:B------:R1:W-:Y:S04]  /*76a00*/  @P4 STG.E desc[UR60][R6.64], R208 ;  /* 0x000000d006004986 */ /* 0x0003e8000c10193c */
[----:B------:R4:W-:Y:S01]  /*76a10*/  @P3 STG.E desc[UR60][R64.64], R213 ;  /* 0x000000d540003986 */ /* 0x0009e2000c10193c */
[----:B-1----:R-:W-:-:S02]  /*76a20*/  ISETP.LT.AND P3, PT, R14, R70, !P0 ;  /* 0x000000460e00720c */ /* 0x002fc40004761270 */
[----:B------:R-:W1:Y:S01]  /*76a30*/  LDC R70, c[0x0][0x22c] ;  /* 0x00008b00ff467b82 */ /* 0x000e620000000800 */
[----:B------:R2:W-:Y:S01]  /*76a40*/  @P2 STG.E desc[UR60][R66.64], R209 ;  /* 0x000000d142002986 */ /* 0x0005e2000c10193c */
[----:B------:R-:W-:-:S03]  /*76a50*/  LEA R6, P4, R5, R2, 0x2 ;  /* 0x0000000205067211 */ /* 0x000fc600078810ff */
[----:B------:R2:W-:Y:S01]  /*76a60*/  @P1 STG.E desc[UR60][R68.64], R214 ;  /* 0x000000d644001986 */ /* 0x0005e2000c10193c */
[----:B------:R-:W-:Y:S01]  /*76a70*/  ISETP.LT.AND P2, PT, R13, R72, !P0 ;  /* 0x000000480d00720c */ /* 0x000fe20004741270 */
[C---:B----4-:R-:W-:Y:S01]  /*76a80*/  IMAD.IADD R65, R5.reuse, 0x1, R4 ;  /* 0x0000000105417824 */ /* 0x050fe200078e0204 */
[----:B------:R-:W-:Y:S01]  /*76a90*/  LEA.HI.X.SX32 R7, R5, R3, 0x2, P4 ;  /* 0x0000000305077211 */ /* 0x000fe200020f16ff */
[----:B------:R-:W3:Y:S01]  /*76aa0*/  LDC R72, c[0x0][0x22c] ;  /* 0x00008b00ff487b82 */ /* 0x000ee20000000800 */
[----:B------:R-:W-:Y:S02]  /*76ab0*/  ISETP.LT.AND P1, PT, R15, R71, !P0 ;  /* 0x000000470f00720c */ /* 0x000fe40004721270 */
[----:B--2---:R-:W-:Y:S02]  /*76ac0*/  ISETP.LT.AND P4, PT, R12, R74, !P0 ;  /* 0x0000004a0c00720c */ /* 0x004fe40004781270 */
[----:B------:R-:W2:Y:S01]  /*76ad0*/  LDL.LU R12, [R1+0x2064] ;  /* 0x00206400010c7983 */ /* 0x000ea20000300800 */
[----:B------:R-:W-:-:S02]  /*76ae0*/  IADD3 R0, R65, R4, RZ ;  /* 0x0000000441007210 */ /* 0x000fc40007ffe0ff */
[----:B------:R-:W4:Y:S01]  /*76af0*/  LDC R71, c[0x0][0x22c] ;  /* 0x00008b00ff477b82 */ /* 0x000f220000000800 */
[CC--:B------:R-:W-:Y:S02]  /*76b00*/  LEA R64, P6, R65.reuse, R2.reuse, 0x2 ;  /* 0x0000000241407211 */ /* 0x0c0fe400078c10ff */
[C---:B------:R-:W-:Y:S01]  /*76b10*/  IMAD.IADD R5, R0.reuse, 0x1, R4 ;  /* 0x0000000100057824 */ /* 0x040fe200078e0204 */
[CC--:B------:R-:W-:Y:S02]  /*76b20*/  LEA R66, P5, R0.reuse, R2.reuse, 0x2 ;  /* 0x0000000200427211 */ /* 0x0c0fe400078a10ff */
[-C--:B------:R-:W-:Y:S02]  /*76b30*/  LEA.HI.X.SX32 R65, R65, R3.reuse, 0x2, P6 ;  /* 0x0000000341417211 */ /* 0x080fe400030f16ff */
[----:B------:R-:W-:Y:S01]  /*76b40*/  LEA R68, P6, R5, R2, 0x2 ;  /* 0x0000000205447211 */ /* 0x000fe200078c10ff */
[----:B------:R-:W2:Y:S01]  /*76b50*/  LDC R15, c[0x0][0x248] ;  /* 0x00009200ff0f7b82 */ /* 0x000ea20000000800 */
[----:B------:R-:W-:-:S02]  /*76b60*/  LEA.HI.X.SX32 R67, R0, R3, 0x2, P5 ;  /* 0x0000000300437211 */ /* 0x000fc400028f16ff */
[C---:B------:R-:W-:Y:S01]  /*76b70*/  LEA.HI.X.SX32 R69, R5.reuse, R3, 0x2, P6 ;  /* 0x0000000305457211 */ /* 0x040fe200030f16ff */
[----:B------:R-:W-:Y:S04]  /*76b80*/  @P1 STG.E desc[UR60][R6.64], R210 ;  /* 0x000000d206001986 */ /* 0x000fe8000c10193c */
[----:B------:R-:W-:Y:S04]  /*76b90*/  @P3 STG.E desc[UR60][R64.64], R215 ;  /* 0x000000d740003986 */ /* 0x000fe8000c10193c */
[----:B------:R4:W-:Y:S01]  /*76ba0*/  @P2 STG.E desc[UR60][R66.64], R211 ;  /* 0x000000d342002986 */ /* 0x0009e2000c10193c */
[----:B------:R-:W-:Y:S01]  /*76bb0*/  ISETP.LT.AND P3, PT, R10, R73, !P0 ;  /* 0x000000490a00720c */ /* 0x000fe20004761270 */
[----:B------:R-:W-:Y:S01]  /*76bc0*/  IMAD.IADD R0, R5, 0x1, R4 ;  /* 0x0000000105007824 */ /* 0x000fe200078e0204 */
[----:B------:R-:W2:Y:S01]  /*76bd0*/  LDC R73, c[0x0][0x22c] ;  /* 0x00008b00ff497b82 */ /* 0x000ea20000000800 */
[----:B------:R4:W-:Y:S01]  /*76be0*/  @P4 STG.E desc[UR60][R68.64], R204 ;  /* 0x000000cc44004986 */ /* 0x0009e2000c10193c */
[----:B-1----:R-:W-:-:S03]  /*76bf0*/  ISETP.LT.AND P4, PT, R11, R70, !P0 ;  /* 0x000000460b00720c */ /* 0x002fc60004781270 */
[----:B------:R-:W2:Y:S03]  /*76c00*/  LDL.LU R11, [R1+0x2070] ;  /* 0x00207000010b7983 */ /* 0x000ea60000300800 */
[----:B------:R-:W2:Y:S01]  /*76c10*/  LDC R70, c[0x0][0x22c] ;  /* 0x00008b00ff467b82 */ /* 0x000ea20000000800 */
[----:B------:R-:W2:Y:S01]  /*76c20*/  LDL.LU R10, [R1+0x206c] ;  /* 0x00206c00010a7983 */ /* 0x000ea20000300800 */
[----:B---3--:R-:W-:-:S03]  /*76c30*/  ISETP.LT.AND P2, PT, R9, R72, !P0 ;  /* 0x000000480900720c */ /* 0x008fc60004741270 */
[----:B------:R-:W3:Y:S01]  /*76c40*/  LDL.LU R9, [R1+0x2084] ;  /* 0x0020840001097983 */ /* 0x000ee20000300800 */
[----:B----4-:R-:W-:Y:S01]  /*76c50*/  ISETP.LT.AND P1, PT, R8, R71, !P0 ;  /* 0x000000470800720c */ /* 0x010fe20004721270 */
[C-C-:B------:R-:W-:Y:S02]  /*76c60*/  IMAD.IADD R66, R0.reuse, 0x1, R4.reuse ;  /* 0x0000000100427824 */ /* 0x140fe400078e0204 */
[----:B------:R-:W4:Y:S01]  /*76c70*/  LDL.LU R8, [R1+0x2098] ;  /* 0x0020980001087983 */ /* 0x000f220000300800 */
[-C--:B------:R-:W-:Y:S01]  /*76c80*/  LEA R64, P5, R0, R2.reuse, 0x2 ;  /* 0x0000000200407211 */ /* 0x080fe200078a10ff */
[----:B------:R-:W1:Y:S01]  /*76c90*/  LDC R72, c[0x0][0x22c] ;  /* 0x00008b00ff487b82 */ /* 0x000e620000000800 */
[C---:B------:R-:W-:Y:S01]  /*76ca0*/  IMAD.IADD R6, R66.reuse, 0x1, R4 ;  /* 0x0000000142067824 */ /* 0x040fe200078e0204 */
[----:B------:R-:W-:Y:S01]  /*76cb0*/  LEA R68, P6, R66, R2, 0x2 ;  /* 0x0000000242447211 */ /* 0x000fe200078c10ff */
[----:B------:R-:W4:Y:S01]  /*76cc0*/  LDL.LU R13, [R1+0x2094] ;  /* 0x00209400010d7983 */ /* 0x000f220000300800 */
[----:B------:R-:W-:-:S02]  /*76cd0*/  LEA.HI.X.SX32 R65, R0, R3, 0x2, P5 ;  /* 0x0000000300417211 */ /* 0x000fc400028f16ff */
[-C--:B------:R-:W-:Y:S02]  /*76ce0*/  LEA.HI.X.SX32 R69, R66, R3.reuse, 0x2, P6 ;  /* 0x0000000342457211 */ /* 0x080fe400030f16ff */
[C---:B------:R-:W-:Y:S01]  /*76cf0*/  LEA R66, P5, R6.reuse, R2, 0x2 ;  /* 0x0000000206427211 */ /* 0x040fe200078a10ff */
[----:B------:R1:W-:Y:S03]  /*76d00*/  @P4 STG.E desc[UR60][R64.64], R200 ;  /* 0x000000c840004986 */ /* 0x0003e6000c10193c */
[C---:B------:R-:W-:Y:S01]  /*76d10*/  LEA.HI.X.SX32 R67, R6.reuse, R3, 0x2, P5 ;  /* 0x0000000306437211 */ /* 0x040fe200028f16ff */
[----:B------:R1:W-:Y:S01]  /*76d20*/  @P3 STG.E desc[UR60][R68.64], R205 ;  /* 0x000000cd44003986 */ /* 0x0003e2000c10193c */
[----:B------:R-:W-:-:S03]  /*76d30*/  IMAD.IADD R5, R6, 0x1, R4 ;  /* 0x0000000106057824 */ /* 0x000fc600078e0204 */
[----:B------:R1:W-:Y:S01]  /*76d40*/  @P2 STG.E desc[UR60][R66.64], R201 ;  /* 0x000000c942002986 */ /* 0x0003e2000c10193c */
[C---:B------:R-:W-:Y:S01]  /*76d50*/  IMAD.IADD R7, R5.reuse, 0x1, R4 ;  /* 0x0000000105077824 */ /* 0x040fe200078e0204 */
[----:B-1----:R-:W-:Y:S01]  /*76d60*/  LEA R64, P4, R5, R2, 0x2 ;  /* 0x0000000205407211 */ /* 0x002fe200078810ff */
[----:B------:R-:W1:Y:S08]  /*76d70*/  LDC R68, c[0x0][0x22c] ;  /* 0x00008b00ff447b82 */ /* 0x000e700000000800 */
[----:B------:R-:W3:Y:S01]  /*76d80*/  LDC R66, c[0x0][0x22c] ;  /* 0x00008b00ff427b82 */ /* 0x000ee20000000800 */
[----:B--2---:R-:W-:-:S07]  /*76d90*/  ISETP.LT.AND P3, PT, R12, R70, !P0 ;  /* 0x000000460c00720c */ /* 0x004fce0004761270 */
[----:B------:R-:W4:Y:S01]  /*76da0*/  LDC R70, c[0x0][0x22c] ;  /* 0x00008b00ff467b82 */ /* 0x000f220000000800 */
[----:B------:R-:W2:Y:S01]  /*76db0*/  LDL.LU R12, [R1+0x20a8] ;  /* 0x0020a800010c7983 */ /* 0x000ea20000300800 */
[----:B------:R-:W-:Y:S02]  /*76dc0*/  LEA.HI.X.SX32 R65, R5, R3, 0x2, P4 ;  /* 0x0000000305417211 */ /* 0x000fe400020f16ff */
[----:B------:R-:W-:-:S03]  /*76dd0*/  IADD3 R0, R7, R4, RZ ;  /* 0x0000000407007210 */ /* 0x000fc60007ffe0ff */
[----:B------:R1:W-:Y:S01]  /*76de0*/  @P1 STG.E desc[UR60][R64.64], R206 ;  /* 0x000000ce40001986 */ /* 0x0003e2000c10193c */
[----:B------:R-:W-:Y:S01]  /*76df0*/  LEA R76, P1, R7, R2, 0x2 ;  /* 0x00000002074c7211 */ /* 0x000fe200078210ff */
[----:B------:R-:W-:-:S03]  /*76e00*/  IMAD.IADD R6, R0, 0x1, R4 ;  /* 0x0000000100067824 */ /* 0x000fc600078e0204 */
[----:B------:R-:W-:Y:S02]  /*76e10*/  LEA.HI.X.SX32 R77, R7, R3, 0x2, P1 ;  /* 0x00000003074d7211 */ /* 0x000fe400008f16ff */
[----:B-1----:R-:W-:-:S03]  /*76e20*/  LEA R64, P2, R6, R2, 0x2 ;  /* 0x0000000206407211 */ /* 0x002fc600078410ff */
[----:B------:R-:W-:Y:S01]  /*76e30*/  @P3 STG.E desc[UR60][R76.64], R202 ;  /* 0x000000ca4c003986 */ /* 0x000fe2000c10193c */
[----:B------:R-:W-:Y:S02]  /*76e40*/  LEA.HI.X.SX32 R65, R6, R3, 0x2, P2 ;  /* 0x0000000306417211 */ /* 0x000fe400010f16ff */
[----:B------:R-:W-:Y:S02]  /*76e50*/  ISETP.LT.AND P4, PT, R11, R73, !P0 ;  /* 0x000000490b00720c */ /* 0x000fe40004781270 */
[----:B------:R-:W2:Y:S01]  /*76e60*/  LDL.LU R11, [R1+0x20b4] ;  /* 0x0020b400010b7983 */ /* 0x000ea20000300800 */
[----:B------:R-:W-:-:S03]  /*76e70*/  ISETP.LT.AND P5, PT, R10, R72, !P0 ;  /* 0x000000480a00720c */ /* 0x000fc600047a1270 */
[----:B------:R-:W2:Y:S01]  /*76e80*/  LDL.LU R10, [R1+0x20d4] ;  /* 0x0020d400010a7983 */ /* 0x000ea20000300800 */
[----:B---3--:R-:W-:-:S03]  /*76e90*/  ISETP.LT.AND P3, PT, R9, R66, !P0 ;  /* 0x000000420900720c */ /* 0x008fc60004761270 */
[----:B------:R-:W3:Y:S01]  /*76ea0*/  LDL.LU R9, [R1+0x20c8] ;  /* 0x0020c80001097983 */ /* 0x000ee20000300800 */
[----:B----4-:R-:W-:-:S03]  /*76eb0*/  ISETP.LT.AND P2, PT, R8, R70, !P0 ;  /* 0x000000460800720c */ /* 0x010fc60004741270 */
[----:B------:R-:W4:Y:S01]  /*76ec0*/  LDL.LU R8, [R1+0x20c0] ;  /* 0x0020c00001087983 */ /* 0x000f220000300800 */
[----:B------:R-:W-:Y:S01]  /*76ed0*/  LEA R78, P1, R0, R2, 0x2 ;  /* 0x00000002004e7211 */ /* 0x000fe200078210ff */
[----:B------:R-:W-:-:S03]  /*76ee0*/  IMAD.IADD R5, R6, 0x1, R4 ;  /* 0x0000000106057824 */ /* 0x000fc600078e0204 */
[----:B------:R-:W-:-:S05]  /*76ef0*/  LEA.HI.X.SX32 R79, R0, R3, 0x2, P1 ;  /* 0x00000003004f7211 */ /* 0x000fca00008f16ff */
[----:B------:R1:W-:Y:S04]  /*76f00*/  @P4 STG.E desc[UR60][R78.64], R207 ;  /* 0x000000cf4e004986 */ /* 0x0003e8000c10193c */
[----:B------:R1:W-:Y:S01]  /*76f10*/  @P5 STG.E desc[UR60][R64.64], R203 ;  /* 0x000000cb40005986 */ /* 0x0003e2000c10193c */
[C---:B------:R-:W-:Y:S01]  /*76f20*/  IMAD.IADD R67, R5.reuse, 0x1, R4 ;  /* 0x0000000105437824 */ /* 0x040fe200078e0204 */
[----:B-1----:R-:W1:Y:S01]  /*76f30*/  LDC R78, c[0x0][0x22c] ;  /* 0x00008b00ff4e7b82 */ /* 0x002e620000000800 */
[----:B------:R-:W-:-:S04]  /*76f40*/  LEA R64, P4, R5, R2, 0x2 ;  /* 0x0000000205407211 */ /* 0x000fc800078810ff */
[----:B------:R-:W-:-:S03]  /*76f50*/  LEA.HI.X.SX32 R65, R5, R3, 0x2, P4 ;  /* 0x0000000305417211 */ /* 0x000fc600020f16ff */
[----:B------:R-:W4:Y:S01]  /*76f60*/  LDC R79, c[0x0][0x22c] ;  /* 0x00008b00ff4f7b82 */ /* 0x000f220000000800 */
[C-C-:B------:R-:W-:Y:S01]  /*76f70*/  IMAD.IADD R69, R67.reuse, 0x1, R4.reuse ;  /* 0x0000000143457824 */ /* 0x140fe200078e0204 */
[----:B------:R-:W-:Y:S02]  /*76f80*/  LEA R66, P5, R67, R2, 0x2 ;  /* 0x0000000243427211 */ /* 0x000fe400078a10ff */
[----:B------:R-:W-:Y:S01]  /*76f90*/  ISETP.LT.AND P1, PT, R13, R68, !P0 ;  /* 0x000000440d00720c */ /* 0x000fe20004721270 */
[----:B------:R-:W-:Y:S01]  /*76fa0*/  IMAD.IADD R71, R69, 0x1, R4 ;  /* 0x0000000145477824 */ /* 0x000fe200078e0204 */
[----:B--2---:R-:W-:Y:S02]  /*76fb0*/  ISETP.LT.AND P4, PT, R12, R82, !P0 ;  /* 0x000000520c00720c */ /* 0x004fe40004781270 */
[----:B------:R-:W2:Y:S01]  /*76fc0*/  LDL.LU R12, [R1+0x20e4] ;  /* 0x0020e400010c7983 */ /* 0x000ea20000300800 */
[-C--:B------:R-:W-:Y:S02]  /*76fd0*/  LEA.HI.X.SX32 R67, R67, R3.reuse, 0x2, P5 ;  /* 0x0000000343437211 */ /* 0x080fe400028f16ff */
[CC--:B------:R-:W-:Y:S01]  /*76fe0*/  LEA R76, P5, R69.reuse, R2.reuse, 0x2 ;  /* 0x00000002454c7211 */ /* 0x0c0fe200078a10ff */
[----:B------:R1:W-:Y:S03]  /*76ff0*/  @P3 STG.E desc[UR60][R64.64], R196 ;  /* 0x000000c440003986 */ /* 0x0003e6000c10193c */
[----:B------:R-:W-:Y:S01]  /*77000*/  LEA.HI.X.SX32 R77, R69, R3, 0x2, P5 ;  /* 0x00000003454d7211 */ /* 0x000fe200028f16ff */
[----:B------:R-:W-:Y:S01]  /*77010*/  @P2 STG.E desc[UR60][R66.64], R192 ;  /* 0x000000c042002986 */ /* 0x000fe2000c10193c */
[----:B-1----:R-:W-:-:S04]  /*77020*/  LEA R64, P3, R71, R2, 0x2 ;  /* 0x0000000247407211 */ /* 0x002fc800078610ff */
[----:B------:R-:W-:Y:S01]  /*77030*/  LEA.HI.X.SX32 R65, R71, R3, 0x2, P3 ;  /* 0x0000000347417211 */ /* 0x000fe200018f16ff */
[----:B------:R-:W-:Y:S04]  /*77040*/  @P1 STG.E desc[UR60][R76.64], R197 ;  /* 0x000000c54c001986 */ /* 0x000fe8000c10193c */
[----:B------:R1:W-:Y:S01]  /*77050*/  @P4 STG.E desc[UR60][R64.64], R193 ;  /* 0x000000c140004986 */ /* 0x0003e2000c10193c */
[----:B------:R-:W-:-:S03]  /*77060*/  ISETP.LT.AND P4, PT, R11, R78, !P0 ;  /* 0x0000004e0b00720c */ /* 0x000fc60004781270 */
[----:B------:R-:W2:Y:S01]  /*77070*/  LDL.LU R11, [R1+0x20f4] ;  /* 0x0020f400010b7983 */ /* 0x000ea20000300800 */
[----:B------:R-:W-:Y:S01]  /*77080*/  IMAD.IADD R75, R71, 0x1, R4 ;  /* 0x00000001474b7824 */ /* 0x000fe200078e0204 */
[----:B------:R-:W-:Y:S01]  /*77090*/  ISETP.LT.AND P3, PT, R10, R81, !P0 ;  /* 0x000000510a00720c */ /* 0x000fe20004761270 */
[----:B------:R-:W2:Y:S01]  /*770a0*/  LDC R78, c[0x0][0x22c] ;  /* 0x00008b00ff4e7b82 */ /* 0x000ea20000000800 */
[----:B------:R-:W2:Y:S01]  /*770b0*/  LDL.LU R10, [R1+0x20f0] ;  /* 0x0020f000010a7983 */ /* 0x000ea20000300800 */
[----:B---3--:R-:W-:-:S03]  /*770c0*/  ISETP.LT.AND P2, PT, R9, R80, !P0 ;  /* 0x000000500900720c */ /* 0x008fc60004741270 */
[----:B------:R-:W3:Y:S01]  /*770d0*/  LDL.LU R9, [R1+0x210c] ;  /* 0x00210c0001097983 */ /* 0x000ee20000300800 */
[----:B----4-:R-:W-:Y:S02]  /*770e0*/  ISETP.LT.AND P1, PT, R8, R79, !P0 ;  /* 0x0000004f0800720c */ /* 0x010fe40004721270 */
[----:B------:R-:W4:Y:S01]  /*770f0*/  LDC R80, c[0x0][0x22c] ;  /* 0x00008b00ff507b82 */ /* 0x000f220000000800 */
[----:B------:R-:W3:Y:S01]  /*77100*/  LDL.LU R8, [R1+0x211c] ;  /* 0x00211c0001087983 */ /* 0x000ee20000300800 */
[C---:B------:R-:W-:Y:S02]  /*77110*/  IADD3 R73, R75.reuse, R4, RZ ;  /* 0x000000044b497210 */ /* 0x040fe40007ffe0ff */
[-C--:B-1----:R-:W-:Y:S01]  /*77120*/  LEA R64, P5, R75, R2.reuse, 0x2 ;  /* 0x000000024b407211 */ /* 0x082fe200078a10ff */
[----:B------:R-:W3:Y:S02]  /*77130*/  LDL.LU R13, [R1+0x2110] ;  /* 0x00211000010d7983 */ /* 0x000ee40000300800 */
[--C-:B------:R-:W-:Y:S01]  /*77140*/  IMAD.IADD R6, R73, 0x1, R4.reuse ;  /* 0x0000000149067824 */ /* 0x100fe200078e0204 */
[----:B------:R-:W-:Y:S01]  /*77150*/  LEA.HI.X.SX32 R65, R75, R3, 0x2, P5 ;  /* 0x000000034b417211 */ /* 0x000fe200028f16ff */
[----:B------:R-:W1:Y:S01]  /*77160*/  LDC R79, c[0x0][0x22c] ;  /* 0x00008b00ff4f7b82 */ /* 0x000e620000000800 */
[----:B------:R-:W-:Y:S01]  /*77170*/  LEA R76, P6, R73, R2, 0x2 ;  /* 0x00000002494c7211 */ /* 0x000fe200078c10ff */
[----:B------:R-:W-:-:S02]  /*77180*/  IMAD.IADD R74, R6, 0x1, R4 ;  /* 0x00000001064a7824 */ /* 0x000fc400078e0204 */
[----:B------:R4:W-:Y:S01]  /*77190*/  @P4 STG.E desc[UR60][R64.64], R198 ;  /* 0x000000c640004986 */ /* 0x0009e2000c10193c */
[----:B------:R-:W-:Y:S01]  /*771a0*/  LEA.HI.X.SX32 R77, R73, R3, 0x2, P6 ;  /* 0x00000003494d7211 */ /* 0x000fe200030f16ff */
[----:B------:R-:W-:-:S04]  /*771b0*/  IMAD.IADD R0, R74, 0x1, R4 ;  /* 0x000000014a007824 */ /* 0x000fc800078e0204 */
[----:B------:R4:W-:Y:S02]  /*771c0*/  @P3 STG.E desc[UR60][R76.64], R194 ;  /* 0x000000c24c003986 */ /* 0x0009e4000c10193c */
[----:B----4-:R-:W-:-:S04]  /*771d0*/  LEA R64, P4, R74, R2, 0x2 ;  /* 0x000000024a407211 */ /* 0x010fc800078810ff */
[----:B------:R-:W-:Y:S02]  /*771e0*/  LEA.HI.X.SX32 R65, R74, R3, 0x2, P4 ;  /* 0x000000034a417211 */ /* 0x000fe400020f16ff */
[----:B------:R-:W3:Y:S01]  /*771f0*/  LDC R74, c[0x0][0x22c] ;  /* 0x00008b00ff4a7b82 */ /* 0x000ee20000000800 */
[----:B------:R-:W-:-:S04]  /*77200*/  LEA R66, P5, R6, R2, 0x2 ;  /* 0x0000000206427211 */ /* 0x000fc800078a10ff */
[----:B------:R-:W-:Y:S01]  /*77210*/  LEA.HI.X.SX32 R67, R6, R3, 0x2, P5 ;  /* 0x0000000306437211 */ /* 0x000fe200028f16ff */
[--C-:B------:R-:W-:Y:S02]  /*77220*/  IMAD.IADD R7, R0, 0x1, R4.reuse ;  /* 0x0000000100077824 */ /* 0x100fe400078e0204 */
[----:B------:R-:W4:Y:S01]  /*77230*/  LDC R76, c[0x0][0x22c] ;  /* 0x00008b00ff4c7b82 */ /* 0x000f220000000800 */
[----:B--2---:R-:W-:Y:S02]  /*77240*/  ISETP.LT.AND P3, PT, R12, R78, !P0 ;  /* 0x0000004e0c00720c */ /* 0x004fe40004761270 */
[----:B------:R-:W2:Y:S05]  /*77250*/  LDL.LU R12, [R1+0x2124] ;  /* 0x00212400010c7983 */ /* 0x000eaa0000300800 */
[----:B------:R-:W4:Y:S01]  /*77260*/  LDC R78, c[0x0][0x22c] ;  /* 0x00008b00ff4e7b82 */ /* 0x000f220000000800 */
[----:B------:R-:W-:Y:S01]  /*77270*/  @P2 STG.E desc[UR60][R66.64], R199 ;  /* 0x000000c742002986 */ /* 0x000fe2000c10193c */
[----:B------:R-:W-:-:S03]  /*77280*/  IMAD.IADD R72, R7, 0x1, R4 ;  /* 0x0000000107487824 */ /* 0x000fc600078e0204 */
[----:B------:R1:W-:Y:S02]  /*77290*/  @P1 STG.E desc[UR60][R64.64], R195 ;  /* 0x000000c340001986 */ /* 0x0003e4000c10193c */
[-C--:B------:R-:W-:Y:S02]  /*772a0*/  LEA R6, P2, R72, R2.reuse, 0x2 ;  /* 0x0000000248067211 */ /* 0x080fe400078410ff */
[----:B-1----:R-:W-:-:S04]  /*772b0*/  LEA R64, P1, R0, R2, 0x2 ;  /* 0x0000000200407211 */ /* 0x002fc800078210ff */
[-C--:B------:R-:W-:Y:S02]  /*772c0*/  LEA.HI.X.SX32 R65, R0, R3.reuse, 0x2, P1 ;  /* 0x0000000300417211 */ /* 0x080fe400008f16ff */
[----:B------:R-:W-:Y:S02]  /*772d0*/  LEA R66, P1, R7, R2, 0x2 ;  /* 0x0000000207427211 */ /* 0x000fe400078210ff */
[----:B------:R-:W-:Y:S01]  /*772e0*/  ISETP.LT.AND P4, PT, R11, R80, !P0 ;  /* 0x000000500b00720c */ /* 0x000fe20004781270 */
[----:B------:R-:W-:Y:S01]  /*772f0*/  @P3 STG.E desc[UR60][R64.64], R188 ;  /* 0x000000bc40003986 */ /* 0x000fe2000c10193c */
[----:B------:R-:W-:Y:S02]  /*77300*/  LEA.HI.X.SX32 R67, R7, R3, 0x2, P1 ;  /* 0x0000000307437211 */ /* 0x000fe400008f16ff */
[----:B------:R-:W-:Y:S01]  /*77310*/  ISETP.LT.AND P5, PT, R10, R79, !P0 ;  /* 0x0000004f0a00720c */ /* 0x000fe200047a1270 */
[----:B------:R-:W2:Y:S01]  /*77320*/  LDL.LU R11, [R1+0x2138] ;  /* 0x00213800010b7983 */ /* 0x000ea20000300800 */
[----:B------:R-:W-:Y:S01]  /*77330*/  LEA.HI.X.SX32 R7, R72, R3, 0x2, P2 ;  /* 0x0000000348077211 */ /* 0x000fe200010f16ff */
[----:B------:R-:W2:Y:S02]  /*77340*/  LDC R79, c[0x0][0x22c] ;  /* 0x00008b00ff4f7b82 */ /* 0x000ea40000000800 */
[----:B------:R-:W2:Y:S01]  /*77350*/  LDL.LU R10, [R1+0x2150] ;  /* 0x00215000010a7983 */ /* 0x000ea20000300800 */
[----:B---3--:R-:W-:-:S03]  /*77360*/  ISETP.LT.AND P3, PT, R9, R74, !P0 ;  /* 0x0000004a0900720c */ /* 0x008fc60004761270 */
[----:B------:R-:W3:Y:S01]  /*77370*/  LDL.LU R9, [R1+0x214c] ;  /* 0x00214c0001097983 */ /* 0x000ee20000300800 */
[----:B----4-:R-:W-:-:S03]  /*77380*/  ISETP.LT.AND P2, PT, R8, R78, !P0 ;  /* 0x0000004e0800720c */ /* 0x010fc60004741270 */
[----:B------:R-:W4:Y:S01]  /*77390*/  LDL.LU R8, [R1+0x2148] ;  /* 0x0021480001087983 */ /* 0x000f220000300800 */
[----:B------:R-:W-:-:S05]  /*773a0*/  IMAD.IADD R70, R72, 0x1, R4 ;  /* 0x0000000148467824 */ /* 0x000fca00078e0204 */
[----:B------:R-:W-:Y:S01]  /*773b0*/  IADD3 R68, R70, R4, RZ ;  /* 0x0000000446447210 */ /* 0x000fe20007ffe0ff */
[----:B------:R1:W-:Y:S04]  /*773c0*/  @P4 STG.E desc[UR60][R66.64], R184 ;  /* 0x000000b842004986 */ /* 0x0003e8000c10193c */
[--C-:B------:R-:W-:Y:S01]  /*773d0*/  IMAD.IADD R5, R68, 0x1, R4.reuse ;  /* 0x0000000144057824 */ /* 0x100fe200078e0204 */
[----:B------:R1:W-:Y:S01]  /*773e0*/  @P5 STG.E desc[UR60][R6.64], R189 ;  /* 0x000000bd06005986 */ /* 0x0003e2000c10193c */
[----:B------:R-:W-:Y:S02]  /*773f0*/  ISETP.LT.AND P1, PT, R13, R76, !P0 ;  /* 0x0000004c0d00720c */ /* 0x000fe40004721270 */
[C---:B-1----:R-:W-:Y:S01]  /*77400*/  LEA R66, P4, R70.reuse, R2, 0x2 ;  /* 0x0000000246427211 */ /* 0x042fe200078810ff */
[----:B------:R-:W-:Y:S01]  /*77410*/  IMAD.IADD R69, R5, 0x1, R4 ;  /* 0x0000000105457824 */ /* 0x000fe200078e0204 */
[----:B------:R-:W4:Y:S02]  /*77420*/  LDL.LU R13, [R1+0x2168] ;  /* 0x00216800010d7983 */ /* 0x000f240000300800 */
[----:B------:R-:W-:-:S02]  /*77430*/  LEA.HI.X.SX32 R67, R70, R3, 0x2, P4 ;  /* 0x0000000346437211 */ /* 0x000fc400020f16ff */
[----:B------:R-:W-:-:S03]  /*77440*/  LEA R6, P5, R68, R2, 0x2 ;  /* 0x0000000244067211 */ /* 0x000fc600078a10ff */
[----:B------:R-:W-:Y:S01]  /*77450*/  @P3 STG.E desc[UR60][R66.64], R185 ;  /* 0x000000b942003986 */ /* 0x000fe2000c10193c */
[-C--:B------:R-:W-:Y:S02]  /*77460*/  LEA.HI.X.SX32 R7, R68, R3.reuse, 0x2, P5 ;  /* 0x0000000344077211 */ /* 0x080fe400028f16ff */
[-C--:B------:R-:W-:Y:S02]  /*77470*/  LEA R64, P5, R5, R2.reuse, 0x2 ;  /* 0x0000000205407211 */ /* 0x080fe400078a10ff */
[----:B------:R-:W-:Y:S02]  /*77480*/  LEA R78, P3, R69, R2, 0x2 ;  /* 0x00000002454e7211 */ /* 0x000fe400078610ff */
[----:B------:R-:W-:Y:S02]  /*77490*/  LEA.HI.X.SX32 R65, R5, R3, 0x2, P5 ;  /* 0x0000000305417211 */ /* 0x000fe400028f16ff */
[----:B--2---:R-:W-:Y:S02]  /*774a0*/  ISETP.LT.AND P4, PT, R12, R79, !P0 ;  /* 0x0000004f0c00720c */ /* 0x004fe40004781270 */
[----:B------:R-:W-:Y:S01]  /*774b0*/  LEA.HI.X.SX32 R79, R69, R3, 0x2, P3 ;  /* 0x00000003454f7211 */ /* 0x000fe200018f16ff */
[----:B------:R-:W-:Y:S04]  /*774c0*/  @P2 STG.E desc[UR60][R6.64], R190 ;  /* 0x000000be06002986 */ /* 0x000fe8000c10193c */
[----:B------:R1:W-:Y:S04]  /*774d0*/  @P1 STG.E desc[UR60][R64.64], R186 ;  /* 0x000000ba40001986 */ /* 0x0003e8000c10193c */
[----:B------:R-:W2:Y:S04]  /*774e0*/  LDL.LU R12, [R1+0x2184] ;  /* 0x00218400010c7983 */ /* 0x000ea80000300800 */
[----:B------:R1:W-:Y:S01]  /*774f0*/  @P4 STG.E desc[UR60][R78.64], R191 ;  /* 0x000000bf4e004986 */ /* 0x0003e2000c10193c */
[----:B------:R-:W-:-:S03]  /*77500*/  ISETP.LT.AND P4, PT, R11, R91, !P0 ;  /* 0x0000005b0b00720c */ /* 0x000fc60004781270 */
[----:B------:R-:W2:Y:S01]  /*77510*/  LDL.LU R11, [R1+0x2174] ;  /* 0x00217400010b7983 */ /* 0x000ea20000300800 */
[--C-:B------:R-:W-:Y:S01]  /*77520*/  IMAD.IADD R90, R69, 0x1, R4.reuse ;  /* 0x00000001455a7824 */ /* 0x100fe200078e0204 */
[----:B------:R-:W-:Y:S01]  /*77530*/  ISETP.LT.AND P3, PT, R10, R94, !P0 ;  /* 0x0000005e0a00720c */ /* 0x000fe20004761270 */
[----:B------:R-:W1:Y:S01]  /*77540*/  LDC R91, c[0x0][0x22c] ;  /* 0x00008b00ff5b7b82 */ /* 0x000e620000000800 */
[----:B------:R-:W2:Y:S01]  /*77550*/  LDL.LU R10, [R1+0x2190] ;  /* 0x00219000010a7983 */ /* 0x000ea20000300800 */
[----:B---3--:R-:W-:Y:S02]  /*77560*/  ISETP.LT.AND P2, PT, R9, R93, !P0 ;  /* 0x0000005d0900720c */ /* 0x008fe40004741270 */
[----:B----4-:R-:W-:Y:S01]  /*77570*/  ISETP.LT.AND P1, PT, R8, R92, !P0 ;  /* 0x0000005c0800720c */ /* 0x010fe20004721270 */
[----:B------:R-:W3:Y:S01]  /*77580*/  LDL.LU R9, [R1+0x219c] ;  /* 0x00219c0001097983 */ /* 0x000ee20000300800 */
[C-C-:B------:R-:W-:Y:S01]  /*77590*/  IMAD.IADD R71, R90.reuse, 0x1, R4.reuse ;  /* 0x000000015a477824 */ /* 0x140fe200078e0204 */
[C---:B-1----:R-:W-:Y:S01]  /*775a0*/  LEA R64, P5, R90.reuse, R2, 0x2 ;  /* 0x000000025a407211 */ /* 0x042fe200078a10ff */
[----:B------:R-:W2:Y:S01]  /*775b0*/  LDC R94, c[0x0][0x22c] ;  /* 0x00008b00ff5e7b82 */ /* 0x000ea20000000800 */
[----:B------:R-:W4:Y:S01]  /*775c0*/  LDL.LU R8, [R1+0x2198] ;  /* 0x0021980001087983 */ /* 0x000f220000300800 */
[----:B------:R-:W-:Y:S01]  /*775d0*/  IMAD.IADD R89, R71, 0x1, R4 ;  /* 0x0000000147597824 */ /* 0x000fe200078e0204 */
[----:B------:R-:W-:-:S03]  /*775e0*/  LEA.HI.X.SX32 R65, R90, R3, 0x2, P5 ;  /* 0x000000035a417211 */ /* 0x000fc600028f16ff */
[C---:B------:R-:W-:Y:S02]  /*775f0*/  IMAD.IADD R88, R89.reuse, 0x1, R4 ;  /* 0x0000000159587824 */ /* 0x040fe400078e0204 */
[----:B------:R1:W-:Y:S01]  /*77600*/  @P4 STG.E desc[UR60][R64.64], R187 ;  /* 0x000000bb40004986 */ /* 0x0003e2000c10193c */
[----:B------:R-:W-:Y:S01]  /*77610*/  LEA R6, P5, R89, R2, 0x2 ;  /* 0x0000000259067211 */ /* 0x000fe200078a10ff */
[----:B------:R-:W2:Y:S01]  /*77620*/  LDC R92, c[0x0][0x22c] ;  /* 0x00008b00ff5c7b82 */ /* 0x000ea20000000800 */
[----:B------:R-:W-:Y:S02]  /*77630*/  IADD3 R87, R88, R4, RZ ;  /* 0x0000000458577210 */ /* 0x000fe40007ffe0ff */
[----:B------:R-:W-:-:S05]  /*77640*/  LEA R78, P6, R71, R2, 0x2 ;  /* 0x00000002474e7211 */ /* 0x000fca00078c10ff */
[----:B------:R-:W3:Y:S01]  /*77650*/  LDC R90, c[0x0][0x22c] ;  /* 0x00008b00ff5a7b82 */ /* 0x000ee20000000800 */
[C---:B-1----:R-:W-:Y:S02]  /*77660*/  LEA R64, P4, R88.reuse, R2, 0x2 ;  /* 0x0000000258407211 */ /* 0x042fe400078810ff */
[-C--:B------:R-:W-:Y:S02]  /*77670*/  LEA.HI.X.SX32 R7, R89, R3.reuse, 0x2, P5 ;  /* 0x0000000359077211 */ /* 0x080fe400028f16ff */
[----:B------:R-:W-:-:S03]  /*77680*/  LEA.HI.X.SX32 R65, R88, R3, 0x2, P4 ;  /* 0x0000000358417211 */ /* 0x000fc600020f16ff */
[----:B------:R-:W1:Y:S01]  /*77690*/  LDC R88, c[0x0][0x22c] ;  /* 0x00008b00ff587b82 */ /* 0x000e620000000800 */
[----:B------:R-:W-:-:S07]  /*776a0*/  LEA.HI.X.SX32 R79, R71, R3, 0x2, P6 ;  /* 0x00000003474f7211 */ /* 0x000fce00030f16ff */
[----:B------:R-:W4:Y:S01]  /*776b0*/  LDC R89, c[0x0][0x22c] ;  /* 0x00008b00ff597b82 */ /* 0x000f220000000800 */
[----:B------:R-:W-:Y:S01]  /*776c0*/  @P3 STG.E desc[UR60][R78.64], R180 ;  /* 0x000000b44e003986 */ /* 0x000fe2000c10193c */
[----:B------:R-:W-:Y:S01]  /*776d0*/  ISETP.LT.AND P3, PT, R13, R91, !P0 ;  /* 0x0000005b0d00720c */ /* 0x000fe20004761270 */
[--C-:B------:R-:W-:Y:S02]  /*776e0*/  IMAD.IADD R73, R87, 0x1, R4.reuse ;  /* 0x0000000157497824 */ /* 0x100fe400078e0204 */
[----:B------:R-:W-:Y:S02]  /*776f0*/  @P2 STG.E desc[UR60][R6.64], R176 ;  /* 0x000000b006002986 */ /* 0x000fe4000c10193c */
[----:B------:R-:W-:Y:S01]  /*77700*/  IMAD.IADD R75, R73, 0x1, R4 ;  /* 0x00000001494b7824 */ /* 0x000fe200078e0204 */
[----:B------:R-:W4:Y:S01]  /*77710*/  LDC R91, c[0x0][0x22c] ;  /* 0x00008b00ff5b7b82 */ /* 0x000f220000000800 */
[----:B------:R2:W-:Y:S02]  /*77720*/  @P1 STG.E desc[UR60][R64.64], R181 ;  /* 0x000000b540001986 */ /* 0x0005e4000c10193c */
[----:B--2---:R-:W-:-:S02]  /*77730*/  LEA R64, P1, R87, R2, 0x2 ;  /* 0x0000000257407211 */ /* 0x004fc400078210ff */
[-C--:B------:R-:W-:Y:S02]  /*77740*/  LEA R6, P2, R75, R2.reuse, 0x2 ;  /* 0x000000024b067211 */ /* 0x080fe400078410ff */
[-C--:B------:R-:W-:Y:S02]  /*77750*/  LEA.HI.X.SX32 R65, R87, R3.reuse, 0x2, P1 ;  /* 0x0000000357417211 */ /* 0x080fe400008f16ff */
[----:B------:R-:W-:Y:S02]  /*77760*/  LEA R78, P1, R73, R2, 0x2 ;  /* 0x00000002494e7211 */ /* 0x000fe400078210ff */
[----:B------:R-:W-:Y:S01]  /*77770*/  ISETP.LT.AND P4, PT, R12, R94, !P0 ;  /* 0x0000005e0c00720c */ /* 0x000fe20004781270 */
[----:B------:R-:W-:Y:S01]  /*77780*/  @P3 STG.E desc[UR60][R64.64], R177 ;  /* 0x000000b140003986 */ /* 0x000fe2000c10193c */
[-C--:B------:R-:W-:Y:S02]  /*77790*/  LEA.HI.X.SX32 R7, R75, R3.reuse, 0x2, P2 ;  /* 0x000000034b077211 */ /* 0x080fe400010f16ff */
[----:B------:R-:W-:Y:S01]  /*777a0*/  ISETP.LT.AND P5, PT, R11, R92, !P0 ;  /* 0x0000005c0b00720c */ /* 0x000fe200047a1270 */
[----:B------:R-:W2:Y:S01]  /*777b0*/  LDL.LU R12, [R1+0x21a8] ;  /* 0x0021a800010c7983 */ /* 0x000ea20000300800 */
[----:B------:R-:W-:Y:S01]  /*777c0*/  LEA.HI.X.SX32 R79, R73, R3, 0x2, P1 ;  /* 0x00000003494f7211 */ /* 0x000fe200008f16ff */
[--C-:B------:R-:W-:Y:S01]  /*777d0*/  IMAD.IADD R77, R75, 0x1, R4.reuse ;  /* 0x000000014b4d7824 */ /* 0x100fe200078e0204 */
[----:B-1----:R-:W-:Y:S01]  /*777e0*/  ISETP.LT.AND P3, PT, R10, R88, !P0 ;  /* 0x000000580a00720c */ /* 0x002fe20004761270 */
[----:B------:R-:W2:Y:S01]  /*777f0*/  LDL.LU R11, [R1+0x21c0] ;  /* 0x0021c000010b7983 */ /* 0x000ea20000300800 */
[----:B------:R-:W1:Y:S03]  /*77800*/  LDC R88, c[0x0][0x22c] ;  /* 0x00008b00ff587b82 */ /* 0x000e660000000800 */
[----:B------:R-:W2:Y:S01]  /*77810*/  LDL.LU R10, [R1+0x21d4] ;  /* 0x0021d400010a7983 */ /* 0x000ea20000300800 */
[----:B------:R-:W-:-:S04]  /*77820*/  IMAD.IADD R86, R77, 0x1, R4 ;  /* 0x000000014d567824 */ /* 0x000fc800078e0204 */
[--C-:B------:R-:W-:Y:S01]  /*77830*/  IMAD.IADD R84, R86, 0x1, R4.reuse ;  /* 0x0000000156547824 */ /* 0x100fe200078e0204 */
[----:B------:R-:W1:Y:S03]  /*77840*/  LDC R87, c[0x0][0x22c] ;  /* 0x00008b00ff577b82 */ /* 0x000e660000000800 */
[----:B------:R-:W-:-:S05]  /*77850*/  IMAD.IADD R85, R84, 0x1, R4 ;  /* 0x0000000154557824 */ /* 0x000fca00078e0204 */
[----:B------:R-:W-:-:S05]  /*77860*/  IADD3 R0, R85, R4, RZ ;  /* 0x0000000455007210 */ /* 0x000fca0007ffe0ff */
[----:B------:R-:W-:-:S04]  /*77870*/  IMAD.IADD R81, R0, 0x1, R4 ;  /* 0x0000000100517824 */ /* 0x000fc800078e0204 */
[--C-:B------:R-:W-:Y:S01]  /*77880*/  IMAD.IADD R82, R81, 0x1, R4.reuse ;  /* 0x0000000151527824 */ /* 0x100fe200078e0204 */
[----:B---3--:R-:W-:Y:S02]  /*77890*/  ISETP.LT.AND P2, PT, R9, R90, !P0 ;  /* 0x0000005a0900720c */ /* 0x008fe40004741270 */
[----:B------:R-:W3:Y:S01]  /*778a0*/  LDL.LU R9, [R1+0x21d0] ;  /* 0x0021d00001097983 */ /* 0x000ee20000300800 */
[----:B----4-:R-:W-:Y:S01]  /*778b0*/  ISETP.LT.AND P1, PT, R8, R89, !P0 ;  /* 0x000000590800720c */ /* 0x010fe20004721270 */
[--C-:B------:R-:W-:Y:S02]  /*778c0*/  IMAD.IADD R83, R82, 0x1, R4.reuse ;  /* 0x0000000152537824 */ /* 0x100fe400078e0204 */
[----:B------:R-:W1:Y:S01]  /*778d0*/  LDL.LU R8, [R1+0x21c4] ;  /* 0x0021c40001087983 */ /* 0x000e620000300800 */
[----:B------:R-:W4:Y:S01]  /*778e0*/  LDC R90, c[0x0][0x22c] ;  /* 0x00008b00ff5a7b82 */ /* 0x000f220000000800 */
[----:B------:R-:W-:-:S04]  /*778f0*/  IMAD.IADD R80, R83, 0x1, R4 ;  /* 0x0000000153507824 */ /* 0x000fc800078e0204 */
[--C-:B------:R-:W-:Y:S01]  /*77900*/  IMAD.IADD R76, R80, 0x1, R4.reuse ;  /* 0x00000001504c7824 */ /* 0x100fe200078e0204 */
[----:B------:R4:W-:Y:S02]  /*77910*/  @P4 STG.E desc[UR60][R78.64], R182 ;  /* 0x000000b64e004986 */ /* 0x0009e4000c10193c */
[----:B------:R-:W3:Y:S01]  /*77920*/  LDC R89, c[0x0][0x22c] ;  /* 0x00008b00ff597b82 */ /* 0x000ee20000000800 */
[----:B------:R-:W-:-:S05]  /*77930*/  IMAD.IADD R74, R76, 0x1, R4 ;  /* 0x000000014c4a7824 */ /* 0x000fca00078e0204 */
[----:B------:R-:W-:-:S05]  /*77940*/  IADD3 R72, R74, R4, RZ ;  /* 0x000000044a487210 */ /* 0x000fca0007ffe0ff */
[----:B------:R-:W-:-:S04]  /*77950*/  IMAD.IADD R70, R72, 0x1, R4 ;  /* 0x0000000148467824 */ /* 0x000fc800078e0204 */
[----:B------:R-:W-:-:S04]  /*77960*/  IMAD.IADD R68, R70, 0x1, R4 ;  /* 0x0000000146447824 */ /* 0x000fc800078e0204 */
[----:B------:R-:W-:-:S04]  /*77970*/  IMAD.IADD R67, R68, 0x1, R4 ;  /* 0x0000000144437824 */ /* 0x000fc800078e0204 */
[----:B------:R-:W-:-:S04]  /*77980*/  IMAD.IADD R5, R67, 0x1, R4 ;  /* 0x0000000143057824 */ /* 0x000fc800078e0204 */
[----:B------:R-:W-:-:S04]  /*77990*/  IMAD.IADD R66, R5, 0x1, R4 ;  /* 0x0000000105427824 */ /* 0x000fc800078e0204 */
        /* <DEDUP_REMOVED lines=10> */
[--C-:B------:R-:W-:Y:S01]  /*77a40*/  IMAD.IADD R111, R92, 0x1, R4.reuse ;  /* 0x000000015c6f7824 */ /* 0x100fe200078e0204 */
[----:B------:R2:W-:Y:S03]  /*77a50*/  @P5 STG.E desc[UR60][R6.64], R178 ;  /* 0x000000b206005986 */ /* 0x0005e6000c10193c */
[----:B------:R-:W-:Y:S01]  /*77a60*/  IMAD.IADD R73, R111, 0x1, R4 ;  /* 0x000000016f497824 */ /* 0x000fe200078e0204 */
[----:B----4-:R-:W-:-:S03]  /*77a70*/  LEA R78, P4, R77, R2, 0x2 ;  /* 0x000000024d4e7211 */ /* 0x010fc600078810ff */
[----:B------:R-:W-:Y:S01]  /*77a80*/  IMAD.IADD R226, R73, 0x1, R4 ;  /* 0x0000000149e27824 */ /* 0x000fe200078e0204 */
[----:B--2---:R-:W-:-:S03]  /*77a90*/  LEA R6, P5, R86, R2, 0x2 ;  /* 0x0000000256067211 */ /* 0x004fc600078a10ff */
[--C-:B------:R-:W-:Y:S01]  /*77aa0*/  IMAD.IADD R230, R226, 0x1, R4.reuse ;  /* 0x00000001e2e67824 */ /* 0x100fe200078e0204 */
[-C--:B------:R-:W-:Y:S02]  /*77ab0*/  LEA.HI.X.SX32 R7, R86, R3.reuse, 0x2, P5 ;  /* 0x0000000356077211 */ /* 0x080fe400028f16ff */
[----:B------:R-:W-:Y:S02]  /*77ac0*/  LEA R64, P5, R84, R2, 0x2 ;  /* 0x0000000254407211 */ /* 0x000fe400078a10ff */
[-C--:B------:R-:W-:Y:S01]  /*77ad0*/  LEA.HI.X.SX32 R79, R77, R3.reuse, 0x2, P4 ;  /* 0x000000034d4f7211 */ /* 0x080fe200020f16ff */
[----:B------:R-:W-:Y:S01]  /*77ae0*/  IMAD.IADD R227, R230, 0x1, R4 ;  /* 0x00000001e6e37824 */ /* 0x000fe200078e0204 */
[----:B------:R-:W-:Y:S01]  /*77af0*/  LEA.HI.X.SX32 R65, R84, R3, 0x2, P5 ;  /* 0x0000000354417211 */ /* 0x000fe200028f16ff */
[----:B------:R-:W2:Y:S02]  /*77b00*/  LDC R86, c[0x0][0x22c] ;  /* 0x00008b00ff567b82 */ /* 0x000ea40000000800 */
[----:B------:R4:W-:Y:S01]  /*77b10*/  @P3 STG.E desc[UR60][R78.64], R183 ;  /* 0x000000b74e003986 */ /* 0x0009e2000c10193c */
[----:B------:R-:W-:-:S03]  /*77b20*/  ISETP.LT.AND P4, PT, R12, R91, !P0 ;  /* 0x0000005b0c00720c */ /* 0x000fc60004781270 */
[----:B------:R-:W-:Y:S04]  /*77b30*/  @P2 STG.E desc[UR60][R6.64], R179 ;  /* 0x000000b306002986 */ /* 0x000fe8000c10193c */
[----:B------:R-:W-:Y:S01]  /*77b40*/  STL.64 [R1+0x28c8], R226 ;  /* 0x0028c8e201007387 */ /* 0x000fe20000100a00 */
[----:B------:R-:W-:Y:S01]  /*77b50*/  IADD3 R75, R227, R4, RZ ;  /* 0x00000004e34b7210 */ /* 0x000fe20007ffe0ff */
[----:B------:R-:W2:Y:S02]  /*77b60*/  LDC R84, c[0x0][0x22c] ;  /* 0x00008b00ff547b82 */ /* 0x000ea40000000800 */
[----:B------:R4:W-:Y:S04]  /*77b70*/  @P1 STG.E desc[UR60][R64.64], R172 ;  /* 0x000000ac40001986 */ /* 0x0009e8000c10193c */
[----:B------:R-:W2:Y:S01]  /*77b80*/  LDL.LU R12, [R1+0x21ec] ;  /* 0x0021ec00010c7983 */ /* 0x000ea20000300800 */
[----:B-1----:R-:W-:-:S03]  /*77b90*/  ISETP.LT.AND P1, PT, R8, R88, !P0 ;  /* 0x000000580800720c */ /* 0x002fc60004721270 */
[----:B------:R-:W2:Y:S01]  /*77ba0*/  LDL.LU R8, [R1+0x21fc] ;  /* 0x0021fc0001087983 */ /* 0x000ea20000300800 */
[----:B------:R-:W-:Y:S01]  /*77bb0*/  IMAD.IADD R110, R75, 0x1, R4 ;  /* 0x000000014b6e7824 */ /* 0x000fe200078e0204 */
[----:B----4-:R-:W-:-:S03]  /*77bc0*/  LEA R78, P3, R85, R2, 0x2 ;  /* 0x00000002554e7211 */ /* 0x010fc600078610ff */
[--C-:B------:R-:W-:Y:S01]  /*77bd0*/  IMAD.IADD R77, R110, 0x1, R4.reuse ;  /* 0x000000016e4d7824 */ /* 0x100fe200078e0204 */
[----:B------:R-:W-:Y:S02]  /*77be0*/  LEA.HI.X.SX32 R79, R85, R3, 0x2, P3 ;  /* 0x00000003554f7211 */ /* 0x000fe400018f16ff */
[----:B------:R-:W2:Y:S01]  /*77bf0*/  LDC R85, c[0x0][0x22c] ;  /* 0x00008b00ff557b82 */ /* 0x000ea20000000800 */
[--C-:B------:R-:W-:Y:S02]  /*77c00*/  IMAD.IADD R91, R77, 0x1, R4.reuse ;  /* 0x000000014d5b7824 */ /* 0x100fe400078e0204 */
[----:B------:R-:W-:Y:S01]  /*77c10*/  @P4 STG.E desc[UR60][R78.64], R168 ;  /* 0x000000a84e004986 */ /* 0x000fe2000c10193c */
[----:B------:R-:W-:Y:S01]  /*77c20*/  ISETP.LT.AND P4, PT, R11, R87, !P0 ;  /* 0x000000570b00720c */ /* 0x000fe20004781270 */
[--C-:B------:R-:W-:Y:S02]  /*77c30*/  IMAD.IADD R109, R91, 0x1, R4.reuse ;  /* 0x000000015b6d7824 */ /* 0x100fe400078e0204 */
[----:B------:R-:W4:Y:S02]  /*77c40*/  LDL.LU R11, [R1+0x2200] ;  /* 0x00220000010b7983 */ /* 0x000f240000300800 */
[----:B------:R-:W-:Y:S01]  /*77c50*/  IMAD.IADD R181, R109, 0x1, R4 ;  /* 0x000000016db57824 */ /* 0x000fe200078e0204 */
[----:B------:R-:W-:-:S03]  /*77c60*/  LEA R64, P5, R0, R2, 0x2 ;  /* 0x0000000200407211 */ /* 0x000fc600078a10ff */
[----:B------:R-:W-:Y:S01]  /*77c70*/  IMAD.IADD R182, R181, 0x1, R4 ;  /* 0x00000001b5b67824 */ /* 0x000fe200078e0204 */
[----:B------:R-:W-:Y:S02]  /*77c80*/  ISETP.LT.AND P3, PT, R10, R90, !P0 ;  /* 0x0000005a0a00720c */ /* 0x000fe40004761270 */
[----:B------:R-:W4:Y:S01]  /*77c90*/  LDL.LU R10, [R1+0x2220] ;  /* 0x00222000010a7983 */ /* 0x000f220000300800 */
[----:B------:R-:W-:Y:S02]  /*77ca0*/  LEA.HI.X.SX32 R65, R0, R3, 0x2, P5 ;  /* 0x0000000300417211 */ /* 0x000fe400028f16ff */
[----:B------:R-:W-:-:S03]  /*77cb0*/  IADD3 R225, R182, R4, RZ ;  /* 0x00000004b6e17210 */ /* 0x000fc60007ffe0ff */
[----:B------:R1:W-:Y:S02]  /*77cc0*/  @P4 STG.E desc[UR60][R64.64], R173 ;  /* 0x000000ad40004986 */ /* 0x0003e4000c10193c */
[----:B------:R-:W-:Y:S01]  /*77cd0*/  IMAD.IADD R180, R225, 0x1, R4 ;  /* 0x00000001e1b47824 */ /* 0x000fe200078e0204 */
[----:B---3--:R-:W-:Y:S02]  /*77ce0*/  ISETP.LT.AND P2, PT, R9, R89, !P0 ;  /* 0x000000590900720c */ /* 0x008fe40004741270 */
[----:B------:R-:W3:Y:S01]  /*77cf0*/  LDL.LU R9, [R1+0x2224] ;  /* 0x0022240001097983 */ /* 0x000ee20000300800 */
[----:B-1----:R-:W-:-:S03]  /*77d00*/  LEA R64, P4, R83, R2, 0x2 ;  /* 0x0000000253407211 */ /* 0x002fc600078810ff */
[----:B------:R-:W-:Y:S01]  /*77d10*/  STL [R1+0x28c0], R182 ;  /* 0x0028c0b601007387 */ /* 0x000fe20000100800 */
[----:B------:R-:W-:-:S03]  /*77d20*/  LEA.HI.X.SX32 R65, R83, R3, 0x2, P4 ;  /* 0x0000000353417211 */ /* 0x000fc600020f16ff */
[----:B------:R-:W-:Y:S01]  /*77d30*/  STL.64 [R1+0x28b8], R180 ;  /* 0x0028b8b401007387 */ /* 0x000fe20000100a00 */
[----:B--2---:R-:W-:-:S03]  /*77d40*/  ISETP.LT.AND P4, PT, R8, R85, !P0 ;  /* 0x000000550800720c */ /* 0x004fc60004781270 */
[----:B------:R-:W2:Y:S01]  /*77d50*/  LDL.LU R8, [R1+0x2218] ;  /* 0x0022180001087983 */ /* 0x000ea20000300800 */
[CC--:B------:R-:W-:Y:S02]  /*77d60*/  LEA R78, P6, R81.reuse, R2.reuse, 0x2 ;  /* 0x00000002514e7211 */ /* 0x0c0fe400078c10ff */
[C---:B------:R-:W-:Y:S01]  /*77d70*/  LEA R6, P5, R82.reuse, R2, 0x2 ;  /* 0x0000000252067211 */ /* 0x040fe200078a10ff */
[----:B------:R-:W2:Y:S01]  /*77d80*/  LDL.LU R14, [R1+0x2230] ;  /* 0x00223000010e7983 */ /* 0x000ea20000300800 */
[-C--:B------:R-:W-:Y:S02]  /*77d90*/  LEA.HI.X.SX32 R79, R81, R3.reuse, 0x2, P6 ;  /* 0x00000003514f7211 */ /* 0x080fe400030f16ff */
[----:B------:R-:W-:Y:S01]  /*77da0*/  LEA.HI.X.SX32 R7, R82, R3, 0x2, P5 ;  /* 0x0000000352077211 */ /* 0x000fe200028f16ff */
[----:B------:R-:W2:Y:S01]  /*77db0*/  LDL.LU R13, [R1+0x221c] ;  /* 0x00221c00010d7983 */ /* 0x000ea20000300800 */
[----:B------:R-:W1:Y:S03]  /*77dc0*/  LDC R82, c[0x0][0x22c] ;  /* 0x00008b00ff527b82 */ /* 0x000e660000000800 */
[----:B------:R4:W-:Y:S04]  /*77dd0*/  @P3 STG.E desc[UR60][R78.64], R169 ;  /* 0x000000a94e003986 */ /* 0x0009e8000c10193c */
[----:B------:R-:W-:Y:S04]  /*77de0*/  @P2 STG.E desc[UR60][R6.64], R174 ;  /* 0x000000ae06002986 */ /* 0x000fe8000c10193c */
[----:B------:R3:W-:Y:S01]  /*77df0*/  @P1 STG.E desc[UR60][R64.64], R170 ;  /* 0x000000aa40001986 */ /* 0x0007e2000c10193c */
[----:B------:R-:W-:-:S02]  /*77e00*/  ISETP.LT.AND P3, PT, R12, R84, !P0 ;  /* 0x000000540c00720c */ /* 0x000fc40004761270 */
[----:B------:R-:W1:Y:S01]  /*77e10*/  LDC R84, c[0x0][0x22c] ;  /* 0x00008b00ff547b82 */ /* 0x000e620000000800 */
[C---:B----4-:R-:W-:Y:S01]  /*77e20*/  LEA R78, P1, R80.reuse, R2, 0x2 ;  /* 0x00000002504e7211 */ /* 0x050fe200078210ff */
[----:B------:R-:W4:Y:S03]  /*77e30*/  LDL.LU R12, [R1+0x2214] ;  /* 0x00221400010c7983 */ /* 0x000f260000300800 */
[----:B------:R-:W-:-:S03]  /*77e40*/  LEA.HI.X.SX32 R79, R80, R3, 0x2, P1 ;  /* 0x00000003504f7211 */ /* 0x000fc600008f16ff */
[----:B------:R-:W2:Y:S01]  /*77e50*/  LDC R80, c[0x0][0x22c] ;  /* 0x00008b00ff507b82 */ /* 0x000ea20000000800 */
[----:B------:R-:W-:Y:S02]  /*77e60*/  ISETP.LT.AND P5, PT, R11, R86, !P0 ;  /* 0x000000560b00720c */ /* 0x000fe400047a1270 */
[-C--:B---3--:R-:W-:Y:S02]  /*77e70*/  LEA R64, P2, R76, R2.reuse, 0x2 ;  /* 0x000000024c407211 */ /* 0x088fe400078410ff */
[----:B------:R-:W-:Y:S02]  /*77e80*/  LEA R6, P1, R74, R2, 0x2 ;  /* 0x000000024a067211 */ /* 0x000fe400078210ff */
[-C--:B------:R-:W-:Y:S01]  /*77e90*/  LEA.HI.X.SX32 R65, R76, R3.reuse, 0x2, P2 ;  /* 0x000000034c417211 */ /* 0x080fe200010f16ff */
[----:B------:R3:W-:Y:S01]  /*77ea0*/  @P3 STG.E desc[UR60][R78.64], R175 ;  /* 0x000000af4e003986 */ /* 0x0007e2000c10193c */
[----:B------:R-:W-:Y:S01]  /*77eb0*/  LEA.HI.X.SX32 R7, R74, R3, 0x2, P1 ;  /* 0x000000034a077211 */ /* 0x000fe200008f16ff */
[----:B------:R-:W2:Y:S01]  /*77ec0*/  LDC R76, c[0x0][0x22c] ;  /* 0x00008b00ff4c7b82 */ /* 0x000ea20000000800 */
[----:B-1----:R-:W-:Y:S01]  /*77ed0*/  ISETP.LT.AND P2, PT, R10, R82, !P0 ;  /* 0x000000520a00720c */ /* 0x002fe20004741270 */
[----:B------:R-:W-:Y:S04]  /*77ee0*/  @P4 STG.E desc[UR60][R64.64], R171 ;  /* 0x000000ab40004986 */ /* 0x000fe8000c10193c */
[----:B------:R1:W-:Y:S01]  /*77ef0*/  @P5 STG.E desc[UR60][R6.64], R16 ;  /* 0x0000001006005986 */ /* 0x0003e2000c10193c */
[----:B------:R-:W-:Y:S01]  /*77f00*/  ISETP.LT.AND P3, PT, R9, R84, !P0 ;  /* 0x000000540900720c */ /* 0x000fe20004761270 */
[----:B------:R-:W-:Y:S01]  /*77f10*/  IMAD.IADD R0, R180, 0x1, R4 ;  /* 0x00000001b4007824 */ /* 0x000fe200078e0204 */
[----:B------:R-:W4:Y:S01]  /*77f20*/  LDC R74, c[0x0][0x22c] ;  /* 0x00008b00ff4a7b82 */ /* 0x000f220000000800 */
[----:B------:R-:W4:Y:S04]  /*77f30*/  LDL.LU R10, [R1+0x1eb0] ;  /* 0x001eb000010a7983 */ /* 0x000f280000300800 */
[----:B------:R-:W4:Y:S03]  /*77f40*/  LDL.LU R9, [R1+0x2234] ;  /* 0x0022340001097983 */ /* 0x000f260000300800 */
[----:B---3--:R-:W3:Y:S01]  /*77f50*/  LDC R78, c[0x0][0x22c] ;  /* 0x00008b00ff4e7b82 */ /* 0x008ee20000000800 */
[----:B-1----:R-:W-:-:S04]  /*77f60*/  LEA R6, P1, R72, R2, 0x2 ;  /* 0x0000000248067211 */ /* 0x002fc800078210ff */
[----:B------:R-:W-:-:S03]  /*77f70*/  LEA.HI.X.SX32 R7, R72, R3, 0x2, P1 ;  /* 0x0000000348077211 */ /* 0x000fc600008f16ff */
[----:B------:R-:W1:Y:S02]  /*77f80*/  LDC R11, c[0x0][0x22c] ;  /* 0x00008b00ff0b7b82 */ /* 0x000e640000000800 */
[----:B------:R2:W-:Y:S02]  /*77f90*/  @P2 STG.E desc[UR60][R6.64], R18 ;  /* 0x0000001206002986 */ /* 0x0005e4000c10193c */
[----:B--2---:R-:W-:Y:S02]  /*77fa0*/  ISETP.LT.AND P5, PT, R8, R80, !P0 ;  /* 0x000000500800720c */ /* 0x004fe400047a1270 */
[----:B------:R-:W2:Y:S04]  /*77fb0*/  LDL.LU R8, [R1+0x220c] ;  /* 0x00220c0001087983 */ /* 0x000ea80000300800 */
[----:B------:R-:W4:Y:S01]  /*77fc0*/  LDL.LU R18, [R1+0x28d4] ;  /* 0x0028d40001127983 */ /* 0x000f220000300800 */
[----:B------:R-:W-:-:S04]  /*77fd0*/  LEA R64, P1, R70, R2, 0x2 ;  /* 0x0000000246407211 */ /* 0x000fc800078210ff */
[-C--:B------:R-:W-:Y:S02]  /*77fe0*/  LEA.HI.X.SX32 R65, R70, R3.reuse, 0x2, P1 ;  /* 0x0000000346417211 */ /* 0x080fe400008f16ff */
[----:B------:R-:W-:Y:S01]  /*77ff0*/  LEA R6, P1, R68, R2, 0x2 ;  /* 0x0000000244067211 */ /* 0x000fe200078210ff */
[--C-:B------:R-:W-:Y:S01]  /*78000*/  IMAD.IADD R81, R0, 0x1, R4.reuse ;  /* 0x0000000100517824 */ /* 0x100fe200078e0204 */
[----:B---3--:R-:W-:Y:S01]  /*78010*/  ISETP.LT.AND P4, PT, R14, R78, !P0 ;  /* 0x0000004e0e00720c */ /* 0x008fe20004781270 */
[----:B------:R3:W-:Y:S01]  /*78020*/  @P3 STG.E desc[UR60][R64.64], R17 ;  /* 0x0000001140003986 */ /* 0x0007e2000c10193c */
[-C--:B------:R-:W-:Y:S01]  /*78030*/  LEA.HI.X.SX32 R7, R68, R3.reuse, 0x2, P1 ;  /* 0x0000000344077211 */ /* 0x080fe200008f16ff */
[--C-:B------:R-:W-:Y:S01]  /*78040*/  IMAD.IADD R108, R81, 0x1, R4.reuse ;  /* 0x00000001516c7824 */ /* 0x100fe200078e0204 */
[----:B------:R-:W-:Y:S01]  /*78050*/  ISETP.LT.AND P3, PT, R13, R76, !P0 ;  /* 0x0000004c0d00720c */ /* 0x000fe20004761270 */
[----:B------:R-:W2:Y:S01]  /*78060*/  LDC R70, c[0x0][0x22c] ;  /* 0x00008b00ff467b82 */ /* 0x000ea20000000800 */
[-C--:B------:R-:W-:Y:S01]  /*78070*/  LEA R16, P1, R67, R2.reuse, 0x2 ;  /* 0x0000000243107211 */ /* 0x080fe200078210ff */
[----:B------:R1:W-:Y:S01]  /*78080*/  @P5 STG.E desc[UR60][R6.64], R19 ;  /* 0x0000001306005986 */ /* 0x0003e2000c10193c */
[----:B---3--:R-:W-:Y:S01]  /*78090*/  LEA R64, P5, R5, R2, 0x2 ;  /* 0x0000000205407211 */ /* 0x008fe200078a10ff */
[----:B------:R-:W-:Y:S01]  /*780a0*/  IMAD.IADD R178, R108, 0x1, R4 ;  /* 0x000000016cb27824 */ /* 0x000fe200078e0204 */
[----:B------:R-:W-:-:S03]  /*780b0*/  LEA.HI.X.SX32 R17, R67, R3, 0x2, P1 ;  /* 0x0000000343117211 */ /* 0x000fc600008f16ff */
[----:B------:R-:W3:Y:S01]  /*780c0*/  LDC R68, c[0x0][0x22c] ;  /* 0x00008b00ff447b82 */ /* 0x000ee20000000800 */
[-C--:B------:R-:W-:Y:S02]  /*780d0*/  LEA.HI.X.SX32 R65, R5, R3.reuse, 0x2, P5 ;  /* 0x0000000305417211 */ /* 0x080fe400028f16ff */
[CC--:B------:R-:W-:Y:S01]  /*780e0*/  LEA R180, P5, R185.reuse, R2.reuse, 0x2 ;  /* 0x00000002b9b47211 */ /* 0x0c0fe200078a10ff */
[----:B-1----:R-:W3:Y:S01]  /*780f0*/  LDL.LU R19, [R1+0x28d0] ;  /* 0x0028d00001137983 */ /* 0x002ee20000300800 */
[C---:B------:R-:W-:Y:S02]  /*78100*/  LEA R6, P6, R66.reuse, R2, 0x2 ;  /* 0x0000000242067211 */ /* 0x040fe400078c10ff */
[-C--:B------:R-:W-:Y:S01]  /*78110*/  LEA.HI.X.SX32 R181, R185, R3.reuse, 0x2, P5 ;  /* 0x00000003b9b57211 */ /* 0x080fe200028f16ff */
[----:B------:R-:W1:Y:S01]  /*78120*/  LDC R13, c[0x0][0x248] ;  /* 0x00009200ff0d7b82 */ /* 0x000e620000000800 */
[----:B------:R-:W-:Y:S01]  /*78130*/  LEA.HI.X.SX32 R7, R66, R3, 0x2, P6 ;  /* 0x0000000342077211 */ /* 0x000fe200030f16ff */
[----:B------:R-:W-:-:S05]  /*78140*/  IMAD.IADD R223, R178, 0x1, R4 ;  /* 0x00000001b2df7824 */ /* 0x000fca00078e0204 */
[----:B------:R-:W-:Y:S01]  /*78150*/  IADD3 R224, R223, R4, RZ ;  /* 0x00000004dfe07210 */ /* 0x000fe20007ffe0ff */
[----:B------:R-:W1:Y:S04]  /*78160*/  LDC R14, c[0x0][0x248] ;  /* 0x00009200ff0e7b82 */ /* 0x000e680000000800 */
        /* <DEDUP_REMOVED lines=8> */
[----:B------:R-:W-:Y:S01]  /*781f0*/  IMAD.IADD R107, R219, 0x1, R4 ;  /* 0x00000001db6b7824 */ /* 0x000fe200078e0204 */
[----:B----4-:R-:W-:Y:S04]  /*78200*/  @P4 STG.E desc[UR60][R16.64], R18 ;  /* 0x0000001210004986 */ /* 0x010fe8000c10193c */
[----:B------:R4:W-:Y:S01]  /*78210*/  @P3 STG.E desc[UR60][R64.64], R252 ;  /* 0x000000fc40003986 */ /* 0x0009e2000c10193c */
[----:B------:R-:W-:-:S04]  /*78220*/  LEA R182, P3, R69, R2, 0x2 ;  /* 0x0000000245b67211 */ /* 0x000fc800078610ff */
[----:B------:R-:W-:Y:S02]  /*78230*/  LEA.HI.X.SX32 R183, R69, R3, 0x2, P3 ;  /* 0x0000000345b77211 */ /* 0x000fe400018f16ff */
[----:B------:R-:W-:-:S04]  /*78240*/  LEA R226, P3, R93, R2, 0x2 ;  /* 0x000000025de27211 */ /* 0x000fc800078610ff */
[----:B------:R-:W-:Y:S01]  /*78250*/  LEA.HI.X.SX32 R227, R93, R3, 0x2, P3 ;  /* 0x000000035de37211 */ /* 0x000fe200018f16ff */
[----:B------:R1:W-:Y:S01]  /*78260*/  STL.64 [R1+0xae8], R182 ;  /* 0x000ae8b601007387 */ /* 0x0003e20000100a00 */
[--C-:B------:R-:W-:Y:S01]  /*78270*/  IMAD.IADD R88, R107, 0x1, R4.reuse ;  /* 0x000000016b587824 */ /* 0x100fe200078e0204 */
[----:B--2---:R-:W-:Y:S01]  /*78280*/  ISETP.LT.AND P4, PT, R8, R70, !P0 ;  /* 0x000000460800720c */ /* 0x004fe20004781270 */
[----:B----4-:R-:W2:Y:S01]  /*78290*/  LDC R252, c[0x0][0x248] ;  /* 0x00009200fffc7b82 */ /* 0x010ea20000000800 */
[----:B------:R4:W-:Y:S04]  /*782a0*/  STL.64 [R1+0xae0], R180 ;  /* 0x000ae0b401007387 */ /* 0x0009e80000100a00 */
[----:B------:R3:W-:Y:S01]  /*782b0*/  STL.64 [R1+0xad8], R226 ;  /* 0x000ad8e201007387 */ /* 0x0007e20000100a00 */
[----:B-1----:R-:W-:Y:S01]  /*782c0*/  LEA R182, P5, R71, R2, 0x2 ;  /* 0x0000000247b67211 */ /* 0x002fe200078a10ff */
[----:B------:R-:W-:Y:S01]  /*782d0*/  IMAD.IADD R177, R88, 0x1, R4 ;  /* 0x0000000158b17824 */ /* 0x000fe200078e0204 */
[----:B------:R-:W-:Y:S01]  /*782e0*/  ISETP.LT.AND P2, PT, R12, R74, !P0 ;  /* 0x0000004a0c00720c */ /* 0x000fe20004741270 */
[----:B------:R-:W1:Y:S01]  /*782f0*/  LDC R8, c[0x0][0x248] ;  /* 0x00009200ff087b82 */ /* 0x000e620000000800 */
[----:B----4-:R-:W-:-:S02]  /*78300*/  LEA R180, P6, R112, R2, 0x2 ;  /* 0x0000000270b47211 */ /* 0x010fc400078c10ff */
[-C--:B------:R-:W-:Y:S02]  /*78310*/  LEA.HI.X.SX32 R183, R71, R3.reuse, 0x2, P5 ;  /* 0x0000000347b77211 */ /* 0x080fe400028f16ff */
[-C--:B---3--:R-:W-:Y:S02]  /*78320*/  LEA R226, P3, R184, R2.reuse, 0x2 ;  /* 0x00000002b8e27211 */ /* 0x088fe400078610ff */
[-C--:B------:R-:W-:Y:S01]  /*78330*/  LEA.HI.X.SX32 R181, R112, R3.reuse, 0x2, P6 ;  /* 0x0000000370b57211 */ /* 0x080fe200030f16ff */
[--C-:B------:R-:W-:Y:S01]  /*78340*/  IMAD.IADD R217, R177, 0x1, R4.reuse ;  /* 0x00000001b1d97824 */ /* 0x100fe200078e0204 */
[----:B------:R-:W-:Y:S01]  /*78350*/  LEA.HI.X.SX32 R227, R184, R3, 0x2, P3 ;  /* 0x00000003b8e37211 */ /* 0x000fe200018f16ff */
[----:B------:R3:W-:Y:S01]  /*78360*/  STL.64 [R1+0xad0], R182 ;  /* 0x000ad0b601007387 */ /* 0x0007e20000100a00 */
[----:B------:R-:W-:Y:S01]  /*78370*/  ISETP.LT.AND P1, PT, R10, R11, !P0 ;  /* 0x0000000b0a00720c */ /* 0x000fe20004721270 */
[----:B------:R-:W-:Y:S01]  /*78380*/  IMAD.IADD R89, R217, 0x1, R4 ;  /* 0x00000001d9597824 */ /* 0x000fe200078e0204 */
[----:B------:R-:W4:Y:S01]  /*78390*/  LDC R11, c[0x0][0x248] ;  /* 0x00009200ff0b7b82 */ /* 0x000f220000000800 */
[----:B------:R3:W-:Y:S04]  /*783a0*/  STL.64 [R1+0xab8], R180 ;  /* 0x000ab8b401007387 */ /* 0x0007e80000100a00 */
[----:B------:R2:W-:Y:S03]  /*783b0*/  STL.64 [R1+0xab0], R226 ;  /* 0x000ab0e201007387 */ /* 0x0005e60000100a00 */
[----:B------:R-:W1:Y:S01]  /*783c0*/  LDC R10, c[0x0][0x248] ;  /* 0x00009200ff0a7b82 */ /* 0x000e620000000800 */
[----:B---3--:R-:W-:-:S02]  /*783d0*/  LEA R182, P5, R228, R2, 0x2 ;  /* 0x00000002e4b67211 */ /* 0x008fc400078a10ff */
[----:B------:R-:W-:Y:S02]  /*783e0*/  LEA R180, P6, R231, R2, 0x2 ;  /* 0x00000002e7b47211 */ /* 0x000fe400078c10ff */
[----:B------:R-:W-:-:S03]  /*783f0*/  LEA.HI.X.SX32 R183, R228, R3, 0x2, P5 ;  /* 0x00000003e4b77211 */ /* 0x000fc600028f16ff */
[----:B------:R-:W3:Y:S01]  /*78400*/  LDC R12, c[0x0][0x248] ;  /* 0x00009200ff0c7b82 */ /* 0x000ee20000000800 */
[----:B--2---:R-:W-:Y:S02]  /*78410*/  LEA R226, P3, R229, R2, 0x2 ;  /* 0x00000002e5e27211 */ /* 0x004fe400078610ff */
[-C--:B------:R-:W-:Y:S02]  /*78420*/  LEA.HI.X.SX32 R181, R231, R3.reuse, 0x2, P6 ;  /* 0x00000003e7b57211 */ /* 0x080fe400030f16ff */
[----:B------:R-:W-:Y:S01]  /*78430*/  LEA.HI.X.SX32 R227, R229, R3, 0x2, P3 ;  /* 0x00000003e5e37211 */ /* 0x000fe200018f16ff */
[----:B------:R-:W-:Y:S04]  /*78440*/  STL.64 [R1+0xaa8], R182 ;  /* 0x000aa8b601007387 */ /* 0x000fe80000100a00 */
[----:B------:R-:W-:Y:S04]  /*78450*/  STL.64 [R1+0xaa0], R180 ;  /* 0x000aa0b401007387 */ /* 0x000fe80000100a00 */
[----:B------:R2:W-:Y:S04]  /*78460*/  STL.64 [R1+0xa98], R226 ;  /* 0x000a98e201007387 */ /* 0x0005e80000100a00 */
[----:B--2---:R-:W2:Y:S01]  /*78470*/  LDL.LU.64 R226, [R1+0x28c8] ;  /* 0x0028c80001e27983 */ /* 0x004ea20000300a00 */
        /* <DEDUP_REMOVED lines=17> */
[----:B------:R-:W-:-:S03]  /*78590*/  LEA R182, P5, R92, R2, 0x2 ;  /* 0x000000025cb67211 */ /* 0x000fc600078a10ff */
[--C-:B------:R-:W-:Y:S01]  /*785a0*/  IMAD.IADD R82, R104, 0x1, R4.reuse ;  /* 0x0000000168527824 */ /* 0x100fe200078e0204 */
[C---:B------:R-:W-:Y:S02]  /*785b0*/  LEA R180, P6, R111.reuse, R2, 0x2 ;  /* 0x000000026fb47211 */ /* 0x040fe400078c10ff */
[-C--:B------:R-:W-:Y:S01]  /*785c0*/  LEA.HI.X.SX32 R183, R92, R3.reuse, 0x2, P5 ;  /* 0x000000035cb77211 */ /* 0x080fe200028f16ff */
[----:B------:R-:W-:Y:S01]  /*785d0*/  IMAD.IADD R210, R82, 0x1, R4 ;  /* 0x0000000152d27824 */ /* 0x000fe200078e0204 */
[----:B------:R-:W-:-:S03]  /*785e0*/  LEA.HI.X.SX32 R181, R111, R3, 0x2, P6 ;  /* 0x000000036fb57211 */ /* 0x000fc600030f16ff */
[--C-:B------:R-:W-:Y:S01]  /*785f0*/  IMAD.IADD R172, R210, 0x1, R4.reuse ;  /* 0x00000001d2ac7824 */ /* 0x100fe200078e0204 */
[----:B------:R4:W-:Y:S03]  /*78600*/  STL.64 [R1+0xa90], R182 ;  /* 0x000a90b601007387 */ /* 0x0009e60000100a00 */
[----:B------:R-:W-:Y:S01]  /*78610*/  IMAD.IADD R84, R172, 0x1, R4 ;  /* 0x00000001ac547824 */ /* 0x000fe200078e0204 */
[----:B------:R1:W-:Y:S01]  /*78620*/  STL.64 [R1+0xa88], R180 ;  /* 0x000a88b401007387 */ /* 0x0003e20000100a00 */
[CC--:B----4-:R-:W-:Y:S02]  /*78630*/  LEA R182, P3, R73.reuse, R2.reuse, 0x2 ;  /* 0x0000000249b67211 */ /* 0x0d0fe400078610ff */
[----:B-1----:R-:W-:Y:S02]  /*78640*/  LEA R180, P6, R230, R2, 0x2 ;  /* 0x00000002e6b47211 */ /* 0x002fe400078c10ff */
[----:B------:R-:W-:-:S02]  /*78650*/  LEA.HI.X.SX32 R183, R73, R3, 0x2, P3 ;  /* 0x0000000349b77211 */ /* 0x000fc400018f16ff */
[----:B------:R-:W-:Y:S02]  /*78660*/  IADD3 R209, R84, R4, RZ ;  /* 0x0000000454d17210 */ /* 0x000fe40007ffe0ff */
[----:B------:R-:W-:Y:S01]  /*78670*/  LEA.HI.X.SX32 R181, R230, R3, 0x2, P6 ;  /* 0x00000003e6b57211 */ /* 0x000fe200030f16ff */
[----:B------:R1:W-:Y:S02]  /*78680*/  STL.64 [R1+0xa80], R182 ;  /* 0x000a80b601007387 */ /* 0x0003e40000100a00 */
[----:B------:R-:W-:-:S04]  /*78690*/  IMAD.IADD R103, R209, 0x1, R4 ;  /* 0x00000001d1677824 */ /* 0x000fc800078e0204 */
[--C-:B------:R-:W-:Y:S01]  /*786a0*/  IMAD.IADD R171, R103, 0x1, R4.reuse ;  /* 0x0000000167ab7824 */ /* 0x100fe200078e0204 */
[----:B-1----:R-:W4:Y:S04]  /*786b0*/  LDL.LU R182, [R1+0x28c0] ;  /* 0x0028c00001b67983 */ /* 0x002f280000300800 */
[----:B------:R1:W-:Y:S01]  /*786c0*/  STL.64 [R1+0xa70], R180 ;  /* 0x000a70b401007387 */ /* 0x0003e20000100a00 */
        /* <DEDUP_REMOVED lines=19> */
[----:B------:R-:W-:Y:S01]  /*78800*/  IMAD.IADD R100, R202, 0x1, R4 ;  /* 0x00000001ca647824 */ /* 0x000fe200078e0204 */
[CC--:B--2---:R-:W-:Y:S02]  /*78810*/  LEA R228, P5, R226.reuse, R2.reuse, 0x2 ;  /* 0x00000002e2e47211 */ /* 0x0c4fe400078a10ff */
[C---:B-1----:R-:W-:Y:S02]  /*78820*/  LEA R180, P3, R227.reuse, R2, 0x2 ;  /* 0x00000002e3b47211 */ /* 0x042fe400078610ff */
[-C--:B------:R-:W-:Y:S02]  /*78830*/  LEA.HI.X.SX32 R229, R226, R3.reuse, 0x2, P5 ;  /* 0x00000003e2e57211 */ /* 0x080fe400028f16ff */
[----:B------:R-:W-:-:S03]  /*78840*/  LEA.HI.X.SX32 R181, R227, R3, 0x2, P3 ;  /* 0x00000003e3b57211 */ /* 0x000fc600018f16ff */
[----:B------:R-:W-:Y:S04]  /*78850*/  STL.64 [R1+0xa78], R228 ;  /* 0x000a78e401007387 */ /* 0x000fe80000100a00 */
[----:B------:R1:W-:Y:S04]  /*78860*/  STL.64 [R1+0xa68], R180 ;  /* 0x000a68b401007387 */ /* 0x0003e80000100a00 */
[----:B-1----:R-:W2:Y:S01]  /*78870*/  LDL.LU.64 R180, [R1+0x28b8] ;  /* 0x0028b80001b47983 */ /* 0x002ea20000300a00 */
[----:B------:R-:W-:-:S04]  /*78880*/  IMAD.IADD R64, R100, 0x1, R4 ;  /* 0x0000000164407824 */ /* 0x000fc800078e0204 */
[----:B------:R-:W-:-:S04]  /*78890*/  IMAD.IADD R201, R64, 0x1, R4 ;  /* 0x0000000140c97824 */ /* 0x000fc800078e0204 */
[----:B------:R-:W-:-:S04]  /*788a0*/  IMAD.IADD R150, R201, 0x1, R4 ;  /* 0x00000001c9967824 */ /* 0x000fc800078e0204 */
[----:B------:R-:W-:-:S04]  /*788b0*/  IMAD.IADD R99, R150, 0x1, R4 ;  /* 0x0000000196637824 */ /* 0x000fc800078e0204 */
[----:B------:R-:W-:-:S05]  /*788c0*/  IMAD.IADD R200, R99, 0x1, R4 ;  /* 0x0000000163c87824 */ /* 0x000fca00078e0204 */
[----:B------:R-:W-:-:S05]  /*788d0*/  IADD3 R66, R200, R4, RZ ;  /* 0x00000004c8427210 */ /* 0x000fca0007ffe0ff */
[--C-:B------:R-:W-:Y:S01]  /*788e0*/  IMAD.IADD R149, R66, 0x1, R4.reuse ;  /* 0x0000000142957824 */ /* 0x100fe200078e0204 */
[----:B------:R1:W-:Y:S03]  /*788f0*/  @P2 STG.E desc[UR60][R6.64], R19 ;  /* 0x0000001306002986 */ /* 0x0003e6000c10193c */
[--C-:B------:R-:W-:Y:S01]  /*78900*/  IMAD.IADD R199, R149, 0x1, R4.reuse ;  /* 0x0000000195c77824 */ /* 0x100fe200078e0204 */
[----:B------:R-:W-:Y:S02]  /*78910*/  ISETP.LT.AND P2, PT, R9, R68, !P0 ;  /* 0x000000440900720c */ /* 0x000fe40004741270 */
[-C--:B------:R-:W-:Y:S01]  /*78920*/  LEA R230, P5, R75, R2.reuse, 0x2 ;  /* 0x000000024be67211 */ /* 0x080fe200078a10ff */
[--C-:B------:R-:W-:Y:S01]  /*78930*/  IMAD.IADD R68, R199, 0x1, R4.reuse ;  /* 0x00000001c7447824 */ /* 0x100fe200078e0204 */
[----:B------:R-:W-:Y:S01]  /*78940*/  LEA R228, P6, R110, R2, 0x2 ;  /* 0x000000026ee47211 */ /* 0x000fe200078c10ff */
[----:B------:R-:W3:Y:S02]  /*78950*/  LDC R9, c[0x0][0x248] ;  /* 0x00009200ff097b82 */ /* 0x000ee40000000800 */
[----:B------:R-:W-:-:S04]  /*78960*/  IMAD.IADD R197, R68, 0x1, R4 ;  /* 0x0000000144c57824 */ /* 0x000fc800078e0204 */
[----:B------:R-:W-:-:S04]  /*78970*/  IMAD.IADD R198, R197, 0x1, R4 ;  /* 0x00000001c5c67824 */ /* 0x000fc800078e0204 */
[----:B------:R-:W-:-:S05]  /*78980*/  IMAD.IADD R148, R198, 0x1, R4 ;  /* 0x00000001c6947824 */ /* 0x000fca00078e0204 */
[----:B------:R-:W-:-:S05]  /*78990*/  IADD3 R98, R148, R4, RZ ;  /* 0x0000000494627210 */ /* 0x000fca0007ffe0ff */
[----:B------:R-:W-:-:S04]  /*789a0*/  IMAD.IADD R196, R98, 0x1, R4 ;  /* 0x0000000162c47824 */ /* 0x000fc800078e0204 */
[----:B-1----:R-:W-:-:S04]  /*789b0*/  IMAD.IADD R6, R196, 0x1, R4 ;  /* 0x00000001c4067824 */ /* 0x002fc800078e0204 */
        /* <DEDUP_REMOVED lines=31> */
[----:B------:R-:W-:Y:S01]  /*78bb0*/  IMAD.IADD R185, R93, 0x1, R4 ;  /* 0x000000015db97824 */ /* 0x000fe200078e0204 */
[-C--:B------:R-:W-:Y:S02]  /*78bc0*/  LEA.HI.X.SX32 R231, R75, R3.reuse, 0x2, P5 ;  /* 0x000000034be77211 */ /* 0x080fe400028f16ff */
[----:B------:R-:W-:Y:S02]  /*78bd0*/  LEA.HI.X.SX32 R229, R110, R3, 0x2, P6 ;  /* 0x000000036ee57211 */ /* 0x000fe400030f16ff */
[----:B------:R-:W-:Y:S01]  /*78be0*/  IADD3 R112, R185, R4, RZ ;  /* 0x00000004b9707210 */ /* 0x000fe20007ffe0ff */
[----:B------:R1:W-:Y:S01]  /*78bf0*/  STL.64 [R1+0xa60], R230 ;  /* 0x000a60e601007387 */ /* 0x0003e20000100a00 */
[----:B------:R-:W-:-:S03]  /*78c00*/  LEA R226, P6, R109, R2, 0x2 ;  /* 0x000000026de27211 */ /* 0x000fc600078c10ff */
[--C-:B------:R-:W-:Y:S01]  /*78c10*/  IMAD.IADD R71, R112, 0x1, R4.reuse ;  /* 0x0000000170477824 */ /* 0x100fe200078e0204 */
[----:B------:R3:W-:Y:S03]  /*78c20*/  STL.64 [R1+0xa58], R228 ;  /* 0x000a58e401007387 */ /* 0x0007e60000100a00 */
[--C-:B------:R-:W-:Y:S01]  /*78c30*/  IMAD.IADD R184, R71, 0x1, R4.reuse ;  /* 0x0000000147b87824 */ /* 0x100fe200078e0204 */
[-C--:B-1----:R-:W-:Y:S02]  /*78c40*/  LEA R230, P3, R77, R2.reuse, 0x2 ;  /* 0x000000024de67211 */ /* 0x082fe400078610ff */
[----:B---3--:R-:W-:Y:S02]  /*78c50*/  LEA R228, P5, R91, R2, 0x2 ;  /* 0x000000025be47211 */ /* 0x008fe400078a10ff */
[-C--:B------:R-:W-:Y:S02]  /*78c60*/  LEA.HI.X.SX32 R231, R77, R3.reuse, 0x2, P3 ;  /* 0x000000034de77211 */ /* 0x080fe400018f16ff */
[-C--:B------:R-:W-:Y:S01]  /*78c70*/  LEA.HI.X.SX32 R229, R91, R3.reuse, 0x2, P5 ;  /* 0x000000035be57211 */ /* 0x080fe200028f16ff */
[--C-:B------:R-:W-:Y:S01]  /*78c80*/  IMAD.IADD R111, R184, 0x1, R4.reuse ;  /* 0x00000001b86f7824 */ /* 0x100fe200078e0204 */
[----:B------:R-:W-:Y:S01]  /*78c90*/  LEA.HI.X.SX32 R227, R109, R3, 0x2, P6 ;  /* 0x000000036de37211 */ /* 0x000fe200030f16ff */
[----:B------:R-:W-:Y:S02]  /*78ca0*/  STL.64 [R1+0xa50], R230 ;  /* 0x000a50e601007387 */ /* 0x000fe40000100a00 */
[----:B------:R-:W-:-:S02]  /*78cb0*/  IMAD.IADD R73, R111, 0x1, R4 ;  /* 0x000000016f497824 */ /* 0x000fc400078e0204 */
[----:B------:R4:W-:Y:S04]  /*78cc0*/  STL.64 [R1+0xa38], R228 ;  /* 0x000a38e401007387 */ /* 0x0009e80000100a00 */
[----:B------:R1:W-:Y:S01]  /*78cd0*/  STL.64 [R1+0xa30], R226 ;  /* 0x000a30e201007387 */ /* 0x0003e20000100a00 */
[----:B------:R-:W-:Y:S01]  /*78ce0*/  IMAD.IADD R183, R73, 0x1, R4 ;  /* 0x0000000149b77824 */ /* 0x000fe200078e0204 */
[CC--:B----4-:R-:W-:Y:S02]  /*78cf0*/  LEA R228, P5, R182.reuse, R2.reuse, 0x2 ;  /* 0x00000002b6e47211 */ /* 0x0d0fe400078a10ff */
[----:B-1----:R-:W-:Y:S02]  /*78d00*/  LEA R226, P6, R225, R2, 0x2 ;  /* 0x00000002e1e27211 */ /* 0x002fe400078c10ff */
[----:B------:R-:W-:-:S02]  /*78d10*/  LEA.HI.X.SX32 R229, R182, R3, 0x2, P5 ;  /* 0x00000003b6e57211 */ /* 0x000fc400028f16ff */
[----:B------:R-:W-:Y:S01]  /*78d20*/  LEA.HI.X.SX32 R227, R225, R3, 0x2, P6 ;  /* 0x00000003e1e37211 */ /* 0x000fe200030f16ff */
[----:B------:R-:W-:-:S05]  /*78d30*/  IMAD.IADD R92, R183, 0x1, R4 ;  /* 0x00000001b75c7824 */ /* 0x000fca00078e0204 */
[----:B------:R-:W-:-:S05]  /*78d40*/  IADD3 R75, R92, R4, RZ ;  /* 0x000000045c4b7210 */ /* 0x000fca0007ffe0ff */
[----:B------:R-:W-:-:S04]  /*78d50*/  IMAD.IADD R110, R75, 0x1, R4 ;  /* 0x000000014b6e7824 */ /* 0x000fc800078e0204 */
[----:B------:R-:W-:Y:S01]  /*78d60*/  IMAD.IADD R77, R110, 0x1, R4 ;  /* 0x000000016e4d7824 */ /* 0x000fe200078e0204 */
[----:B--2---:R-:W-:-:S04]  /*78d70*/  LEA R230, P3, R181, R2, 0x2 ;  /* 0x00000002b5e67211 */ /* 0x004fc800078610ff */
[----:B------:R-:W-:-:S05]  /*78d80*/  LEA.HI.X.SX32 R231, R181, R3, 0x2, P3 ;  /* 0x00000003b5e77211 */ /* 0x000fca00018f16ff */
[----:B------:R1:W-:Y:S04]  /*78d90*/  STL.64 [R1+0xa28], R230 ;  /* 0x000a28e601007387 */ /* 0x0003e80000100a00 */
[----:B------:R2:W-:Y:S04]  /*78da0*/  STL.64 [R1+0xa20], R228 ;  /* 0x000a20e401007387 */ /* 0x0005e80000100a00 */
[----:B------:R3:W-:Y:S01]  /*78db0*/  STL.64 [R1+0xa18], R226 ;  /* 0x000a18e201007387 */ /* 0x0007e20000100a00 */
[-C--:B-1----:R-:W-:Y:S02]  /*78dc0*/  LEA R230, P3, R180, R2.reuse, 0x2 ;  /* 0x00000002b4e67211 */ /* 0x082fe400078610ff */
[----:B--2---:R-:W-:-:S02]  /*78dd0*/  LEA R228, P5, R0, R2, 0x2 ;  /* 0x0000000200e47211 */ /* 0x004fc400078a10ff */
[-C--:B------:R-:W-:Y:S02]  /*78de0*/  LEA.HI.X.SX32 R231, R180, R3.reuse, 0x2, P3 ;  /* 0x00000003b4e77211 */ /* 0x080fe400018f16ff */
[CC--:B---3--:R-:W-:Y:S02]  /*78df0*/  LEA R226, P6, R81.reuse, R2.reuse, 0x2 ;  /* 0x0000000251e27211 */ /* 0x0c8fe400078c10ff */
[-C--:B------:R-:W-:Y:S02]  /*78e00*/  LEA.HI.X.SX32 R229, R0, R3.reuse, 0x2, P5 ;  /* 0x0000000300e57211 */ /* 0x080fe400028f16ff */
[----:B------:R-:W-:Y:S01]  /*78e10*/  LEA.HI.X.SX32 R227, R81, R3, 0x2, P6 ;  /* 0x0000000351e37211 */ /* 0x000fe200030f16ff */
[----:B------:R1:W-:Y:S04]  /*78e20*/  STL.64 [R1+0xa10], R230 ;  /* 0x000a10e601007387 */ /* 0x0003e80000100a00 */
[----:B------:R2:W-:Y:S04]  /*78e30*/  STL.64 [R1+0xa08], R228 ;  /* 0x000a08e401007387 */ /* 0x0005e80000100a00 */
[----:B------:R3:W-:Y:S01]  /*78e40*/  STL.64 [R1+0xa00], R226 ;  /* 0x000a00e201007387 */ /* 0x0007e20000100a00 */
[----:B-1----:R-:W-:-:S02]  /*78e50*/  LEA R230, P3, R108, R2, 0x2 ;  /* 0x000000026ce67211 */ /* 0x002fc400078610ff */
[-C--:B--2---:R-:W-:Y:S02]  /*78e60*/  LEA R228, P5, R178, R2.reuse, 0x2 ;  /* 0x00000002b2e47211 */ /* 0x084fe400078a10ff */
[-C--:B------:R-:W-:Y:S02]  /*78e70*/  LEA.HI.X.SX32 R231, R108, R3.reuse, 0x2, P3 ;  /* 0x000000036ce77211 */ /* 0x080fe400018f16ff */
[----:B---3--:R-:W-:Y:S02]  /*78e80*/  LEA R226, P6, R223, R2, 0x2 ;  /* 0x00000002dfe27211 */ /* 0x008fe400078c10ff */
[-C--:B------:R-:W-:Y:S01]  /*78e90*/  LEA.HI.X.SX32 R229, R178, R3.reuse, 0x2, P5 ;  /* 0x00000003b2e57211 */ /* 0x080fe200028f16ff */
[----:B------:R-:W-:Y:S01]  /*78ea0*/  IMAD.IADD R181, R77, 0x1, R4 ;  /* 0x000000014db57824 */ /* 0x000fe200078e0204 */
[----:B------:R-:W-:Y:S01]  /*78eb0*/  LEA.HI.X.SX32 R227, R223, R3, 0x2, P6 ;  /* 0x00000003dfe37211 */ /* 0x000fe200030f16ff */
[----:B------:R1:W-:Y:S02]  /*78ec0*/  STL.64 [R1+0x9f8], R230 ;  /* 0x0009f8e601007387 */ /* 0x0003e40000100a00 */
[----:B------:R-:W-:-:S02]  /*78ed0*/  IMAD.IADD R182, R181, 0x1, R232 ;  /* 0x00000001b5b67824 */ /* 0x000fc400078e02e8 */
[----:B------:R2:W-:Y:S01]  /*78ee0*/  STL.64 [R1+0x9f0], R228 ;  /* 0x0009f0e401007387 */ /* 0x0005e20000100a00 */
[----:B------:R-:W3:Y:S03]  /*78ef0*/  LDC R232, c[0x0][0x248] ;  /* 0x00009200ffe87b82 */ /* 0x000ee60000000800 */
[----:B------:R4:W-:Y:S01]  /*78f00*/  STL.64 [R1+0x9d8], R226 ;  /* 0x0009d8e201007387 */ /* 0x0009e20000100a00 */
[-C--:B-1----:R-:W-:Y:S02]  /*78f10*/  LEA R230, P3, R224, R2.reuse, 0x2 ;  /* 0x00000002e0e67211 */ /* 0x082fe400078610ff */
[-C--:B--2---:R-:W-:Y:S01]  /*78f20*/  LEA R228, P5, R179, R2.reuse, 0x2 ;  /* 0x00000002b3e47211 */ /* 0x084fe200078a10ff */
[----:B------:R-:W-:Y:S01]  /*78f30*/  IMAD.IADD R91, R182, 0x1, R233 ;  /* 0x00000001b65b7824 */ /* 0x000fe200078e02e9 */
[----:B------:R-:W-:Y:S02]  /*78f40*/  LEA.HI.X.SX32 R231, R224, R3, 0x2, P3 ;  /* 0x00000003e0e77211 */ /* 0x000fe400018f16ff */
[----:B----4-:R-:W-:-:S02]  /*78f50*/  LEA R226, P6, R220, R2, 0x2 ;  /* 0x00000002dce27211 */ /* 0x010fc400078c10ff */
[-C--:B------:R-:W-:Y:S02]  /*78f60*/  LEA.HI.X.SX32 R229, R179, R3.reuse, 0x2, P5 ;  /* 0x00000003b3e57211 */ /* 0x080fe400028f16ff */
[----:B------:R-:W-:Y:S01]  /*78f70*/  LEA.HI.X.SX32 R227, R220, R3, 0x2, P6 ;  /* 0x00000003dce37211 */ /* 0x000fe200030f16ff */
[----:B------:R-:W-:Y:S01]  /*78f80*/  IMAD.IADD R109, R91, 0x1, R234 ;  /* 0x000000015b6d7824 */ /* 0x000fe200078e02ea */
[----:B------:R1:W-:Y:S01]  /*78f90*/  STL.64 [R1+0x9d0], R230 ;  /* 0x0009d0e601007387 */ /* 0x0003e20000100a00 */
[----:B------:R-:W-:-:S03]  /*78fa0*/  LEA R224, P6, R221, R2, 0x2 ;  /* 0x00000002dde07211 */ /* 0x000fc600078c10ff */
[----:B------:R2:W-:Y:S01]  /*78fb0*/  STL.64 [R1+0x9c8], R228 ;  /* 0x0009c8e401007387 */ /* 0x0005e20000100a00 */
[----:B------:R-:W-:-:S03]  /*78fc0*/  IADD3 R180, R109, R235, RZ ;  /* 0x000000eb6db47210 */ /* 0x000fc60007ffe0ff */
[----:B------:R4:W-:Y:S01]  /*78fd0*/  STL.64 [R1+0x9c0], R226 ;  /* 0x0009c0e201007387 */ /* 0x0009e20000100a00 */
[-C--:B------:R-:W-:Y:S01]  /*78fe0*/  LEA.HI.X.SX32 R225, R221, R3.reuse, 0x2, P6 ;  /* 0x00000003dde17211 */ /* 0x080fe200030f16ff */
[----:B-1----:R-:W1:Y:S01]  /*78ff0*/  LDC R230, c[0x0][0x248] ;  /* 0x00009200ffe67b82 */ /* 0x002e620000000800 */
[CC--:B--2---:R-:W-:Y:S02]  /*79000*/  LEA R228, P3, R83.reuse, R2.reuse, 0x2 ;  /* 0x0000000253e47211 */ /* 0x0c4fe400078610ff */
[C---:B----4-:R-:W-:Y:S02]  /*79010*/  LEA R226, P5, R90.reuse, R2, 0x2 ;  /* 0x000000025ae27211 */ /* 0x050fe400078a10ff */
[-C--:B------:R-:W-:Y:S02]  /*79020*/  LEA.HI.X.SX32 R229, R83, R3.reuse, 0x2, P3 ;  /* 0x0000000353e57211 */ /* 0x080fe400018f16ff */
[----:B------:R-:W-:Y:S01]  /*79030*/  LEA.HI.X.SX32 R227, R90, R3, 0x2, P5 ;  /* 0x000000035ae37211 */ /* 0x000fe200028f16ff */
[----:B------:R-:W-:-:S02]  /*79040*/  IMAD.IADD R0, R180, 0x1, R236 ;  /* 0x00000001b4007824 */ /* 0x000fc400078e02ec */
[----:B------:R2:W-:Y:S01]  /*79050*/  STL.64 [R1+0x9b8], R228 ;  /* 0x0009b8e401007387 */ /* 0x0005e20000100a00 */
[----:B------:R-:W4:Y:S01]  /*79060*/  LDC R236, c[0x0][0x248] ;  /* 0x00009200ffec7b82 */ /* 0x000f220000000800 */
[----:B------:R-:W-:Y:S02]  /*79070*/  IMAD.IADD R81, R0, 0x1, R237 ;  /* 0x0000000100517824 */ /* 0x000fe400078e02ed */
[----:B------:R-:W-:Y:S04]  /*79080*/  STL.64 [R1+0x9b0], R226 ;  /* 0x0009b0e201007387 */ /* 0x000fe80000100a00 */
[----:B------:R3:W-:Y:S01]  /*79090*/  STL.64 [R1+0x9a8], R224 ;  /* 0x0009a8e001007387 */ /* 0x0007e20000100a00 */
[----:B--2---:R-:W-:Y:S01]  /*790a0*/  LEA R228, P3, R222, R2, 0x2 ;  /* 0x00000002dee47211 */ /* 0x004fe200078610ff */
[----:B------:R-:W-:-:S03]  /*790b0*/  IMAD.IADD R179, R81, 0x1, R238 ;  /* 0x0000000151b37824 */ /* 0x000fc600078e02ee */
[-C--:B------:R-:W-:Y:S02]  /*790c0*/  LEA.HI.X.SX32 R229, R222, R3.reuse, 0x2, P3 ;  /* 0x00000003dee57211 */ /* 0x080fe400018f16ff */
[CC--:B---3--:R-:W-:Y:S02]  /*790d0*/  LEA R224, P6, R219.reuse, R2.reuse, 0x2 ;  /* 0x00000002dbe07211 */ /* 0x0c8fe400078c10ff */
[C---:B------:R-:W-:Y:S02]  /*790e0*/  LEA R226, P5, R218.reuse, R2, 0x2 ;  /* 0x00000002dae27211 */ /* 0x040fe400078a10ff */
[-C--:B------:R-:W-:Y:S01]  /*790f0*/  LEA.HI.X.SX32 R225, R219, R3.reuse, 0x2, P6 ;  /* 0x00000003dbe17211 */ /* 0x080fe200030f16ff */
[----:B------:R-:W-:Y:S01]  /*79100*/  IMAD.IADD R108, R179, 0x1, R239 ;  /* 0x00000001b36c7824 */ /* 0x000fe200078e02ef */
[----:B------:R2:W-:Y:S01]  /*79110*/  STL.64 [R1+0x9a0], R228 ;  /* 0x0009a0e401007387 */ /* 0x0005e20000100a00 */
[----:B------:R-:W-:-:S03]  /*79120*/  LEA.HI.X.SX32 R227, R218, R3, 0x2, P5 ;  /* 0x00000003dae37211 */ /* 0x000fc600028f16ff */
[----:B------:R3:W-:Y:S01]  /*79130*/  STL.64 [R1+0x990], R224 ;  /* 0x000990e001007387 */ /* 0x0007e20000100a00 */
[-C--:B------:R-:W-:Y:S01]  /*79140*/  LEA R222, P5, R88, R2.reuse, 0x2 ;  /* 0x0000000258de7211 */ /* 0x080fe200078a10ff */
[----:B------:R-:W-:Y:S01]  /*79150*/  IMAD.IADD R90, R108, 0x1, R240 ;  /* 0x000000016c5a7824 */ /* 0x000fe200078e02f0 */
[-C--:B------:R-:W-:Y:S02]  /*79160*/  LEA R220, P6, R177, R2.reuse, 0x2 ;  /* 0x00000002b1dc7211 */ /* 0x080fe400078c10ff */
[-C--:B------:R-:W-:Y:S01]  /*79170*/  LEA.HI.X.SX32 R223, R88, R3.reuse, 0x2, P5 ;  /* 0x0000000358df7211 */ /* 0x080fe200028f16ff */
[----:B------:R-:W-:Y:S01]  /*79180*/  IMAD.IADD R178, R90, 0x1, R241 ;  /* 0x000000015ab27824 */ /* 0x000fe200078e02f1 */
[----:B--2---:R-:W2:Y:S01]  /*79190*/  LDC R228, c[0x0][0x248] ;  /* 0x00009200ffe47b82 */ /* 0x004ea20000000800 */
[----:B---3--:R-:W-:Y:S02]  /*791a0*/  LEA R224, P3, R107, R2, 0x2 ;  /* 0x000000026be07211 */ /* 0x008fe400078610ff */
[----:B------:R-:W-:-:S02]  /*791b0*/  LEA.HI.X.SX32 R221, R177, R3, 0x2, P6 ;  /* 0x00000003b1dd7211 */ /* 0x000fc400030f16ff */
[-C--:B------:R-:W-:Y:S01]  /*791c0*/  LEA.HI.X.SX32 R225, R107, R3.reuse, 0x2, P3 ;  /* 0x000000036be17211 */ /* 0x080fe200018f16ff */
[----:B------:R-:W-:Y:S01]  /*791d0*/  STL.64 [R1+0x998], R226 ;  /* 0x000998e201007387 */ /* 0x000fe20000100a00 */
[----:B------:R-:W-:Y:S02]  /*791e0*/  IADD3 R83, R178, R242, RZ ;  /* 0x000000f2b2537210 */ /* 0x000fe40007ffe0ff */
[C---:B------:R-:W-:Y:S01]  /*791f0*/  LEA R218, P6, R176.reuse, R2, 0x2 ;  /* 0x00000002b0da7211 */ /* 0x040fe200078c10ff */
[----:B------:R-:W-:Y:S01]  /*79200*/  STL.64 [R1+0x978], R224 ;  /* 0x000978e001007387 */ /* 0x000fe20000100a00 */
[----:B------:R-:W3:Y:S03]  /*79210*/  LDC R242, c[0x0][0x248] ;  /* 0x00009200fff27b82 */ /* 0x000ee60000000800 */
[----:B------:R1:W-:Y:S04]  /*79220*/  STL.64 [R1+0x970], R222 ;  /* 0x000970de01007387 */ /* 0x0003e80000100a00 */
[----:B------:R4:W-:Y:S01]  /*79230*/  STL.64 [R1+0x968], R220 ;  /* 0x000968dc01007387 */ /* 0x0009e20000100a00 */
[----:B------:R-:W-:Y:S01]  /*79240*/  IMAD.IADD R107, R83, 0x1, R243 ;  /* 0x00000001536b7824 */ /* 0x000fe200078e02f3 */
[----:B------:R-:W-:-:S02]  /*79250*/  LEA.HI.X.SX32 R219, R176, R3, 0x2, P6 ;  /* 0x00000003b0db7211 */ /* 0x000fc400030f16ff */
[-C--:B-1----:R-:W-:Y:S02]  /*79260*/  LEA R222, P3, R217, R2.reuse, 0x2 ;  /* 0x00000002d9de7211 */ /* 0x082fe400078610ff */
[----:B----4-:R-:W-:Y:S02]  /*79270*/  LEA R220, P5, R89, R2, 0x2 ;  /* 0x0000000259dc7211 */ /* 0x010fe400078a10ff */
[-C--:B------:R-:W-:Y:S02]  /*79280*/  LEA.HI.X.SX32 R223, R217, R3.reuse, 0x2, P3 ;  /* 0x00000003d9df7211 */ /* 0x080fe400018f16ff */
[----:B------:R-:W-:Y:S01]  /*79290*/  LEA.HI.X.SX32 R221, R89, R3, 0x2, P5 ;  /* 0x0000000359dd7211 */ /* 0x000fe200028f16ff */
[----:B------:R-:W-:Y:S02]  /*792a0*/  IMAD.IADD R177, R107, 0x1, R244 ;  /* 0x000000016bb17824 */ /* 0x000fe400078e02f4 */
[----:B------:R1:W-:Y:S01]  /*792b0*/  STL.64 [R1+0x960], R222 ;  /* 0x000960de01007387 */ /* 0x0003e20000100a00 */
[----:B------:R-:W4:Y:S03]  /*792c0*/  LDC R244, c[0x0][0x248] ;  /* 0x00009200fff47b82 */ /* 0x000f260000000800 */
[----:B------:R2:W-:Y:S01]  /*792d0*/  STL.64 [R1+0x958], R220 ;  /* 0x000958dc01007387 */ /* 0x0005e20000100a00 */
[----:B------:R-:W-:-:S03]  /*792e0*/  IMAD.IADD R88, R177, 0x1, R245 ;  /* 0x00000001b1587824 */ /* 0x000fc600078e02f5 */
[----:B------:R3:W-:Y:S01]  /*792f0*/  STL.64 [R1+0x950], R218 ;  /* 0x000950da01007387 */ /* 0x0007e20000100a00 */
[CC--:B-1----:R-:W-:Y:S02]  /*79300*/  LEA R222, P3, R106.reuse, R2.reuse, 0x2 ;  /* 0x000000026ade7211 */ /* 0x0c2fe400078610ff */
        /* <DEDUP_REMOVED lines=8> */
[----:B------:R2:W-:Y:S04]  /*79390*/  STL.64 [R1+0x940], R220 ;  /* 0x000940dc01007387 */ /* 0x0005e80000100a00 */
[----:B------:R3:W-:Y:S01]  /*793a0*/  STL.64 [R1+0x938], R218 ;  /* 0x000938da01007387 */ /* 0x0007e20000100a00 */
[-C--:B-1----:R-:W-:Y:S02]  /*793b0*/  LEA R222, P3, R216, R2.reuse, 0x2 ;  /* 0x00000002d8de7211 */ /* 0x082fe400078610ff */
[-C--:B--2---:R-:W-:Y:S01]  /*793c0*/  LEA R220, P5, R175, R2.reuse, 0x2 ;  /* 0x00000002afdc7211 */ /* 0x084fe200078a10ff */
[----:B------:R-:W-:Y:S01]  /*793d0*/  IMAD.IADD R106, R176, 0x1, R248 ;  /* 0x00000001b06a7824 */ /* 0x000fe200078e02f8 */
[----:B------:R-:W-:Y:S02]  /*793e0*/  LEA.HI.X.SX32 R223, R216, R3, 0x2, P3 ;  /* 0x00000003d8df7211 */ /* 0x000fe400018f16ff */
[----:B---3--:R-:W-:-:S02]  /*793f0*/  LEA R218, P6, R214, R2, 0x2 ;  /* 0x00000002d6da7211 */ /* 0x008fc400078c10ff */
[-C--:B------:R-:W-:Y:S02]  /*79400*/  LEA.HI.X.SX32 R221, R175, R3.reuse, 0x2, P5 ;  /* 0x00000003afdd7211 */ /* 0x080fe400028f16ff */
[----:B------:R-:W-:Y:S01]  /*79410*/  LEA.HI.X.SX32 R219, R214, R3, 0x2, P6 ;  /* 0x00000003d6db7211 */ /* 0x000fe200030f16ff */
[----:B------:R-:W-:Y:S01]  /*79420*/  STL.64 [R1+0x930], R222 ;  /* 0x000930de01007387 */ /* 0x000fe20000100a00 */
[----:B------:R-:W-:-:S03]  /*79430*/  IADD3 R85, R106, R249, RZ ;  /* 0x000000f96a557210 */ /* 0x000fc60007ffe0ff */
[----:B------:R1:W-:Y:S04]  /*79440*/  STL.64 [R1+0x928], R220 ;  /* 0x000928dc01007387 */ /* 0x0003e80000100a00 */
[----:B------:R2:W-:Y:S01]  /*79450*/  STL.64 [R1+0x920], R218 ;  /* 0x000920da01007387 */ /* 0x0005e20000100a00 */
[----:B------:R-:W-:Y:S01]  /*79460*/  IMAD.IADD R175, R85, 0x1, R250 ;  /* 0x0000000155af7824 */ /* 0x000fe200078e02fa */
[CC--:B-1----:R-:W-:Y:S02]  /*79470*/  LEA R220, P3, R105.reuse, R2.reuse, 0x2 ;  /* 0x0000000269dc7211 */ /* 0x0c2fe400078610ff */
[----:B--2---:R-:W-:Y:S02]  /*79480*/  LEA R218, P5, R86, R2, 0x2 ;  /* 0x0000000256da7211 */ /* 0x004fe400078a10ff */
[----:B------:R-:W-:-:S02]  /*79490*/  LEA.HI.X.SX32 R221, R105, R3, 0x2, P3 ;  /* 0x0000000369dd7211 */ /* 0x000fc400018f16ff */
[----:B------:R-:W-:Y:S01]  /*794a0*/  LEA.HI.X.SX32 R219, R86, R3, 0x2, P5 ;  /* 0x0000000356db7211 */ /* 0x000fe200028f16ff */
[----:B------:R-:W-:Y:S02]  /*794b0*/  IMAD.IADD R105, R175, 0x1, R251 ;  /* 0x00000001af697824 */ /* 0x000fe400078e02fb */
[----:B------:R-:W-:Y:S02]  /*794c0*/  STL.64 [R1+0x918], R220 ;  /* 0x000918dc01007387 */ /* 0x000fe40000100a00 */
[----:B------:R-:W-:Y:S02]  /*794d0*/  IMAD.IADD R86, R105, 0x1, R252 ;  /* 0x0000000169567824 */ /* 0x000fe400078e02fc */
[----:B------:R1:W-:Y:S02]  /*794e0*/  STL.64 [R1+0x910], R218 ;  /* 0x000910da01007387 */ /* 0x0003e40000100a00 */
[----:B-1----:R-:W-:-:S04]  /*794f0*/  LEA R218, P3, R174, R2, 0x2 ;  /* 0x00000002aeda7211 */ /* 0x002fc800078610ff */
[----:B------:R-:W-:Y:S01]  /*79500*/  LEA.HI.X.SX32 R219, R174, R3, 0x2, P3 ;  /* 0x00000003aedb7211 */ /* 0x000fe200018f16ff */
[----:B------:R-:W-:Y:S02]  /*79510*/  IMAD.IADD R174, R86, 0x1, R228 ;  /* 0x0000000156ae7824 */ /* 0x000fe400078e02e4 */
[----:B------:R-:W1:Y:S01]  /*79520*/  LDC R228, c[0x0][0x248] ;  /* 0x00009200ffe47b82 */ /* 0x000e620000000800 */
[----:B------:R-:W-:-:S04]  /*79530*/  LEA R216, P6, R213, R2, 0x2 ;  /* 0x00000002d5d87211 */ /* 0x000fc800078c10ff */
[----:B------:R-:W-:-:S05]  /*79540*/  LEA.HI.X.SX32 R217, R213, R3, 0x2, P6 ;  /* 0x00000003d5d97211 */ /* 0x000fca00030f16ff */
[----:B------:R2:W-:Y:S02]  /*79550*/  STL.64 [R1+0x8f8], R216 ;  /* 0x0008f8d801007387 */ /* 0x0005e40000100a00 */
[----:B--2---:R-:W-:-:S04]  /*79560*/  LEA R216, P5, R87, R2, 0x2 ;  /* 0x0000000257d87211 */ /* 0x004fc800078a10ff */
[----:B------:R-:W-:Y:S01]  /*79570*/  LEA.HI.X.SX32 R217, R87, R3, 0x2, P5 ;  /* 0x0000000357d97211 */ /* 0x000fe200028f16ff */
[----:B-1----:R-:W-:Y:S02]  /*79580*/  IMAD.IADD R87, R174, 0x1, R228 ;  /* 0x00000001ae577824 */ /* 0x002fe400078e02e4 */
[----:B------:R-:W1:Y:S01]  /*79590*/  LDC R228, c[0x0][0x248] ;  /* 0x00009200ffe47b82 */ /* 0x000e620000000800 */
[----:B------:R-:W-:Y:S04]  /*795a0*/  STL.64 [R1+0x8f0], R218 ;  /* 0x0008f0da01007387 */ /* 0x000fe80000100a00 */
[----:B------:R2:W-:Y:S02]  /*795b0*/  STL.64 [R1+0x8e8], R216 ;  /* 0x0008e8d801007387 */ /* 0x0005e40000100a00 */
[----:B--2---:R-:W-:-:S04]  /*795c0*/  LEA R216, P3, R80, R2, 0x2 ;  /* 0x0000000250d87211 */ /* 0x004fc800078610ff */
[----:B------:R-:W-:Y:S01]  /*795d0*/  LEA.HI.X.SX32 R217, R80, R3, 0x2, P3 ;  /* 0x0000000350d97211 */ /* 0x000fe200018f16ff */
[----:B-1----:R-:W-:Y:S02]  /*795e0*/  IMAD.IADD R80, R87, 0x1, R228 ;  /* 0x0000000157507824 */ /* 0x002fe400078e02e4 */
[----:B------:R-:W1:Y:S01]  /*795f0*/  LDC R228, c[0x0][0x248] ;  /* 0x00009200ffe47b82 */ /* 0x000e620000000800 */
[----:B------:R-:W-:-:S04]  /*79600*/  LEA R214, P6, R212, R2, 0x2 ;  /* 0x00000002d4d67211 */ /* 0x000fc800078c10ff */
[----:B------:R-:W-:-:S05]  /*79610*/  LEA.HI.X.SX32 R215, R212, R3, 0x2, P6 ;  /* 0x00000003d4d77211 */ /* 0x000fca00030f16ff */
[----:B------:R2:W-:Y:S02]  /*79620*/  STL.64 [R1+0x8e0], R214 ;  /* 0x0008e0d601007387 */ /* 0x0005e40000100a00 */
[----:B--2---:R-:W-:-:S04]  /*79630*/  LEA R214, P5, R173, R2, 0x2 ;  /* 0x00000002add67211 */ /* 0x004fc800078a10ff */
[----:B------:R-:W-:Y:S02]  /*79640*/  LEA.HI.X.SX32 R215, R173, R3, 0x2, P5 ;  /* 0x00000003add77211 */ /* 0x000fe400028f16ff */
[----:B-1----:R-:W-:Y:S02]  /*79650*/  IADD3 R173, R80, R228, RZ ;  /* 0x000000e450ad7210 */ /* 0x002fe40007ffe0ff */
[----:B------:R-:W1:Y:S01]  /*79660*/  LDC R228, c[0x0][0x248] ;  /* 0x00009200ffe47b82 */ /* 0x000e620000000800 */
[----:B------:R2:W-:Y:S02]  /*79670*/  STL.64 [R1+0x8d8], R216 ;  /* 0x0008d8d801007387 */ /* 0x0005e40000100a00 */
[----:B--2---:R-:W-:-:S04]  /*79680*/  LEA R216, P3, R104, R2, 0x2 ;  /* 0x0000000268d87211 */ /* 0x004fc800078610ff */
[----:B------:R-:W-:Y:S01]  /*79690*/  LEA.HI.X.SX32 R217, R104, R3, 0x2, P3 ;  /* 0x0000000368d97211 */ /* 0x000fe200018f16ff */
[----:B-1----:R-:W-:Y:S02]  /*796a0*/  IMAD.IADD R104, R173, 0x1, R228 ;  /* 0x00000001ad687824 */ /* 0x002fe400078e02e4 */
[----:B------:R-:W1:Y:S01]  /*796b0*/  LDC R228, c[0x0][0x248] ;  /* 0x00009200ffe47b82 */ /* 0x000e620000000800 */
[----:B------:R2:W-:Y:S02]  /*796c0*/  STL.64 [R1+0x8d0], R214 ;  /* 0x0008d0d601007387 */ /* 0x0005e40000100a00 */
[----:B--2---:R-:W-:-:S04]  /*796d0*/  LEA R214, P5, R82, R2, 0x2 ;  /* 0x0000000252d67211 */ /* 0x004fc800078a10ff */
[----:B------:R-:W-:Y:S01]  /*796e0*/  LEA.HI.X.SX32 R215, R82, R3, 0x2, P5 ;  /* 0x0000000352d77211 */ /* 0x000fe200028f16ff */
[----:B-1----:R-:W-:Y:S02]  /*796f0*/  IMAD.IADD R82, R104, 0x1, R228 ;  /* 0x0000000168527824 */ /* 0x002fe400078e02e4 */
[----:B------:R-:W1:Y:S01]  /*79700*/  LDC R228, c[0x0][0x248] ;  /* 0x00009200ffe47b82 */ /* 0x000e620000000800 */
[----:B------:R-:W-:-:S04]  /*79710*/  LEA R212, P6, R211, R2, 0x2 ;  /* 0x00000002d3d47211 */ /* 0x000fc800078c10ff */
[----:B------:R-:W-:-:S05]  /*79720*/  LEA.HI.X.SX32 R213, R211, R3, 0x2, P6 ;  /* 0x00000003d3d57211 */ /* 0x000fca00030f16ff */
[----:B------:R-:W-:Y:S04]  /*79730*/  STL.64 [R1+0x8b8], R212 ;  /* 0x0008b8d401007387 */ /* 0x000fe80000100a00 */
        /* <DEDUP_REMOVED lines=29> */
[----:B------:R-:W-:Y:S02]  /*79910*/  LEA.HI.X.SX32 R213, R76, R3, 0x2, P3 ;  /* 0x000000034cd57211 */ /* 0x000fe400018f16ff */
[----:B-1----:R-:W-:Y:S02]  /*79920*/  IADD3 R76, R171, R228, RZ ;  /* 0x000000e4ab4c7210 */ /* 0x002fe40007ffe0ff */
        /* <DEDUP_REMOVED lines=41> */
[----:B------:R-:W-:Y:S02]  /*79bc0*/  LEA.HI.X.SX32 R209, R101, R3, 0x2, P5 ;  /* 0x0000000365d17211 */ /* 0x000fe400028f16ff */
[----:B-1----:R-:W-:Y:S02]  /*79bd0*/  IADD3 R101, R70, R228, RZ ;  /* 0x000000e446657210 */ /* 0x002fe40007ffe0ff */
        /* <DEDUP_REMOVED lines=71> */
[-C--:B------:R-:W-:Y:S01]  /*7a050*/  LEA.HI.X.SX32 R205, R68, R3.reuse, 0x2, P3 ;  /* 0x0000000344cd7211 */ /* 0x080fe200018f16ff */
[----:B-1----:R-:W-:Y:S02]  /*7a060*/  IMAD.IADD R68, R149, 0x1, R228 ;  /* 0x0000000195447824 */ /* 0x002fe400078e02e4 */
[----:B------:R-:W1:Y:S01]  /*7a070*/  LDC R228, c[0x0][0x248] ;  /* 0x00009200ffe47b82 */ /* 0x000e620000000800 */
[CC--:B------:R-:W-:Y:S01]  /*7a080*/  LEA R200, P6, R199.reuse, R2.reuse, 0x2 ;  /* 0x00000002c7c87211 */ /* 0x0c0fe200078c10ff */
[----:B------:R2:W-:Y:S03]  /*7a090*/  STL.64 [R1+0x740], R202 ;  /* 0x000740ca01007387 */ /* 0x0005e60000100a00 */
[----:B------:R-:W-:Y:S02]  /*7a0a0*/  LEA.HI.X.SX32 R201, R199, R3, 0x2, P6 ;  /* 0x00000003c7c97211 */ /* 0x000fe400030f16ff */
[----:B--2---:R-:W-:Y:S01]  /*7a0b0*/  LEA R202, P5, R197, R2, 0x2 ;  /* 0x00000002c5ca7211 */ /* 0x004fe200078a10ff */
[----:B-1----:R-:W-:-:S02]  /*7a0c0*/  IMAD.IADD R4, R68, 0x1, R228 ;  /* 0x0000000144047824 */ /* 0x002fc400078e02e4 */
[----:B------:R-:W1:Y:S01]  /*7a0d0*/  LDC R228, c[0x0][0x248] ;  /* 0x00009200ffe47b82 */ /* 0x000e620000000800 */
[----:B------:R-:W-:Y:S01]  /*7a0e0*/  LEA.HI.X.SX32 R203, R197, R3, 0x2, P5 ;  /* 0x00000003c5cb7211 */ /* 0x000fe200028f16ff */
        /* <DEDUP_REMOVED lines=205> */
[----:B------:R2:W-:Y:S04]  /*7adc0*/  STL.64 [R1+0x550], R186 ;  /* 0x000550ba01007387 */ /* 0x0005e80000100a00 */
[----:B------:R-:W-:Y:S01]  /*7add0*/  STL.64 [R1+0x528], R184 ;  /* 0x000528b801007387 */ /* 0x000fe20000100a00 */
[----:B--2---:R-:W-:-:S04]  /*7ade0*/  LEA R186, P5, R181, R2, 0x2 ;  /* 0x00000002b5ba7211 */ /* 0x004fc800078a10ff */
[----:B------:R-:W-:Y:S01]  /*7adf0*/  LEA.HI.X.SX32 R187, R181, R3, 0x2, P5 ;  /* 0x00000003b5bb7211 */ /* 0x000fe200028f16ff */
        /* <DEDUP_REMOVED lines=64> */
[----:B------:R2:W-:Y:S04]  /*7b200*/  STL.64 [R1+0x4b0], R178 ;  /* 0x0004b0b201007387 */ /* 0x0005e80000100a00 */
[----:B------:R-:W-:Y:S04]  /*7b210*/  STL.64 [R1+0x4a8], R182 ;  /* 0x0004a8b601007387 */ /* 0x000fe80000100a00 */
[----:B------:R3:W-:Y:S01]  /*7b220*/  STL.64 [R1+0x4a0], R180 ;  /* 0x0004a0b401007387 */ /* 0x0007e20000100a00 */
[-C--:B--2---:R-:W-:Y:S02]  /*7b230*/  LEA R178, P6, R176, R2.reuse, 0x2 ;  /* 0x00000002b0b27211 */ /* 0x084fe400078c10ff */
[----:B---3--:R-:W-:-:S04]  /*7b240*/  LEA R180, P3, R106, R2, 0x2 ;  /* 0x000000026ab47211 */ /* 0x008fc800078610ff */
[-C--:B------:R-:W-:Y:S01]  /*7b250*/  LEA.HI.X.SX32 R181, R106, R3.reuse, 0x2, P3 ;  /* 0x000000036ab57211 */ /* 0x080fe200018f16ff */
[----:B-1----:R-:W-:Y:S02]  /*7b260*/  IMAD.IADD R106, R89, 0x1, R228 ;  /* 0x00000001596a7824 */ /* 0x002fe400078e02e4 */
[----:B------:R-:W1:Y:S01]  /*7b270*/  LDC R228, c[0x0][0x248] ;  /* 0x00009200ffe47b82 */ /* 0x000e620000000800 */
[----:B------:R-:W-:Y:S02]  /*7b280*/  LEA.HI.X.SX32 R179, R176, R3, 0x2, P6 ;  /* 0x00000003b0b37211 */ /* 0x000fe400030f16ff */
[----:B------:R-:W-:-:S03]  /*7b290*/  LEA R176, P6, R175, R2, 0x2 ;  /* 0x00000002afb07211 */ /* 0x000fc600078c10ff */
[----:B------:R2:W-:Y:S01]  /*7b2a0*/  STL.64 [R1+0x498], R178 ;  /* 0x000498b201007387 */ /* 0x0005e20000100a00 */
[----:B------:R-:W-:-:S03]  /*7b2b0*/  LEA.HI.X.SX32 R177, R175, R3, 0x2, P6 ;  /* 0x00000003afb17211 */ /* 0x000fc600030f16ff */
[----:B------:R3:W-:Y:S01]  /*7b2c0*/  STL.64 [R1+0x490], R180 ;  /* 0x000490b401007387 */ /* 0x0007e20000100a00 */
[----:B--2---:R-:W-:-:S04]  /*7b2d0*/  LEA R178, P5, R85, R2, 0x2 ;  /* 0x0000000255b27211 */ /* 0x004fc800078a10ff */
[----:B------:R-:W-:Y:S02]  /*7b2e0*/  LEA.HI.X.SX32 R179, R85, R3, 0x2, P5 ;  /* 0x0000000355b37211 */ /* 0x000fe400028f16ff */
[----:B---3--:R-:W-:-:S03]  /*7b2f0*/  LEA R180, P3, R105, R2, 0x2 ;  /* 0x0000000269b47211 */ /* 0x008fc600078610ff */
[----:B------:R-:W-:Y:S01]  /*7b300*/  STL.64 [R1+0x488], R178 ;  /* 0x000488b201007387 */ /* 0x000fe20000100a00 */
[----:B-1----:R-:W-:Y:S02]  /*7b310*/  IADD3 R85, R106, R228, RZ ;  /* 0x000000e46a557210 */ /* 0x002fe40007ffe0ff */
[----:B------:R-:W-:Y:S01]  /*7b320*/  LEA.HI.X.SX32 R181, R105, R3, 0x2, P3 ;  /* 0x0000000369b57211 */ /* 0x000fe200018f16ff */
[----:B------:R1:W-:Y:S01]  /*7b330*/  STL.64 [R1+0x480], R176 ;  /* 0x000480b001007387 */ /* 0x0003e20000100a00 */
[----:B------:R-:W2:Y:S01]  /*7b340*/  LDC R228, c[0x0][0x248] ;  /* 0x00009200ffe47b82 */ /* 0x000ea20000000800 */
[----:B------:R-:W-:Y:S02]  /*7b350*/  IMAD.IADD R105, R85, 0x1, R11 ;  /* 0x0000000155697824 */ /* 0x000fe400078e020b */
[----:B------:R-:W-:Y:S01]  /*7b360*/  STL.64 [R1+0x478], R180 ;  /* 0x000478b401007387 */ /* 0x000fe20000100a00 */
[-C--:B-1----:R-:W-:Y:S02]  /*7b370*/  LEA R176, P6, R174, R2.reuse, 0x2 ;  /* 0x00000002aeb07211 */ /* 0x082fe400078c10ff */
[----:B------:R-:W-:-:S02]  /*7b380*/  LEA R178, P5, R86, R2, 0x2 ;  /* 0x0000000256b27211 */ /* 0x000fc400078a10ff */
[-C--:B------:R-:W-:Y:S02]  /*7b390*/  LEA.HI.X.SX32 R177, R174, R3.reuse, 0x2, P6 ;  /* 0x00000003aeb17211 */ /* 0x080fe400030f16ff */
[-C--:B------:R-:W-:Y:S01]  /*7b3a0*/  LEA.HI.X.SX32 R179, R86, R3.reuse, 0x2, P5 ;  /* 0x0000000356b37211 */ /* 0x080fe200028f16ff */
[----:B------:R-:W-:Y:S02]  /*7b3b0*/  IMAD.IADD R86, R105, 0x1, R10 ;  /* 0x0000000169567824 */ /* 0x000fe400078e020a */
[----:B------:R1:W-:Y:S01]  /*7b3c0*/  STL.64 [R1+0x468], R176 ;  /* 0x000468b001007387 */ /* 0x0003e20000100a00 */
[CC--:B------:R-:W-:Y:S02]  /*7b3d0*/  LEA R10, P6, R173.reuse, R2.reuse, 0x2 ;  /* 0x00000002ad0a7211 */ /* 0x0c0fe400078c10ff */
[----:B------:R-:W-:Y:S02]  /*7b3e0*/  LEA R174, P5, R80, R2, 0x2 ;  /* 0x0000000250ae7211 */ /* 0x000fe400078a10ff */
[----:B------:R-:W-:-:S02]  /*7b3f0*/  LEA.HI.X.SX32 R11, R173, R3, 0x2, P6 ;  /* 0x00000003ad0b7211 */ /* 0x000fc400030f16ff */
[C---:B-1----:R-:W-:Y:S02]  /*7b400*/  LEA R176, P3, R87.reuse, R2, 0x2 ;  /* 0x0000000257b07211 */ /* 0x042fe400078610ff */
[-C--:B------:R-:W-:Y:S02]  /*7b410*/  LEA.HI.X.SX32 R175, R80, R3.reuse, 0x2, P5 ;  /* 0x0000000350af7211 */ /* 0x080fe400028f16ff */
[----:B------:R-:W-:Y:S01]  /*7b420*/  LEA.HI.X.SX32 R177, R87, R3, 0x2, P3 ;  /* 0x0000000357b17211 */ /* 0x000fe200018f16ff */
[----:B------:R-:W-:Y:S01]  /*7b430*/  STL.64 [R1+0x470], R178 ;  /* 0x000470b201007387 */ /* 0x000fe20000100a00 */
[----:B------:R-:W-:-:S03]  /*7b440*/  IMAD.IADD R87, R86, 0x1, R167 ;  /* 0x0000000156577824 */ /* 0x000fc600078e02a7 */
[----:B------:R-:W-:Y:S01]  /*7b450*/  STL.64 [R1+0x460], R176 ;  /* 0x000460b001007387 */ /* 0x000fe20000100a00 */
[----:B------:R-:W-:-:S03]  /*7b460*/  IMAD.IADD R80, R87, 0x1, R166 ;  /* 0x0000000157507824 */ /* 0x000fc600078e02a6 */
[----:B------:R-:W-:Y:S01]  /*7b470*/  STL.64 [R1+0x28a8], R10 ;  /* 0x0028a80a01007387 */ /* 0x000fe20000100a00 */
[----:B------:R-:W-:-:S03]  /*7b480*/  LEA R166, P5, R82, R2, 0x2 ;  /* 0x0000000252a67211 */ /* 0x000fc600078a10ff */
[----:B------:R1:W-:Y:S01]  /*7b490*/  STL.64 [R1+0x458], R174 ;  /* 0x000458ae01007387 */ /* 0x0003e20000100a00 */
[----:B------:R-:W-:Y:S02]  /*7b4a0*/  LEA.HI.X.SX32 R167, R82, R3, 0x2, P5 ;  /* 0x0000000352a77211 */ /* 0x000fe400028f16ff */
[----:B-1----:R-:W-:-:S04]  /*7b4b0*/  LEA R174, P3, R104, R2, 0x2 ;  /* 0x0000000268ae7211 */ /* 0x002fc800078610ff */
[----:B------:R-:W-:Y:S01]  /*7b4c0*/  LEA.HI.X.SX32 R175, R104, R3, 0x2, P3 ;  /* 0x0000000368af7211 */ /* 0x000fe200018f16ff */
[----:B------:R-:W-:Y:S01]  /*7b4d0*/  IMAD.IADD R104, R80, 0x1, R165 ;  /* 0x0000000150687824 */ /* 0x000fe200078e02a5 */
[----:B------:R-:W-:-:S03]  /*7b4e0*/  LEA R10, P6, R172, R2, 0x2 ;  /* 0x00000002ac0a7211 */ /* 0x000fc600078c10ff */
[----:B------:R-:W-:Y:S01]  /*7b4f0*/  STL.64 [R1+0x448], R174 ;  /* 0x000448ae01007387 */ /* 0x000fe20000100a00 */
[----:B------:R-:W-:Y:S01]  /*7b500*/  IMAD.IADD R82, R104, 0x1, R164 ;  /* 0x0000000168527824 */ /* 0x000fe200078e02a4 */
[CC--:B------:R-:W-:Y:S02]  /*7b510*/  LEA R164, P5, R103.reuse, R2.reuse, 0x2 ;  /* 0x0000000267a47211 */ /* 0x0c0fe400078a10ff */
[----:B------:R1:W-:Y:S01]  /*7b520*/  STL.64 [R1+0x440], R166 ;  /* 0x000440a601007387 */ /* 0x0003e20000100a00 */
[-C--:B------:R-:W-:Y:S02]  /*7b530*/  LEA.HI.X.SX32 R11, R172, R3.reuse, 0x2, P6 ;  /* 0x00000003ac0b7211 */ /* 0x080fe400030f16ff */
[----:B------:R-:W-:Y:S02]  /*7b540*/  LEA.HI.X.SX32 R165, R103, R3, 0x2, P5 ;  /* 0x0000000367a57211 */ /* 0x000fe400028f16ff */
[----:B-1----:R-:W-:-:S04]  /*7b550*/  LEA R166, P3, R84, R2, 0x2 ;  /* 0x0000000254a67211 */ /* 0x002fc800078610ff */
[----:B------:R-:W-:Y:S02]  /*7b560*/  LEA.HI.X.SX32 R167, R84, R3, 0x2, P3 ;  /* 0x0000000354a77211 */ /* 0x000fe400018f16ff */
[----:B------:R-:W-:Y:S01]  /*7b570*/  IADD3 R84, R82, R163, RZ ;  /* 0x000000a352547210 */ /* 0x000fe20007ffe0ff */
[----:B------:R1:W-:Y:S04]  /*7b580*/  STL.64 [R1+0x438], R10 ;  /* 0x0004380a01007387 */ /* 0x0003e80000100a00 */
[----:B------:R-:W-:Y:S01]  /*7b590*/  STL.64 [R1+0x430], R166 ;  /* 0x000430a601007387 */ /* 0x000fe20000100a00 */
[----:B------:R-:W-:Y:S01]  /*7b5a0*/  IMAD.IADD R103, R84, 0x1, R162 ;  /* 0x0000000154677824 */ /* 0x000fe200078e02a2 */
[-C--:B------:R-:W-:Y:S02]  /*7b5b0*/  LEA R162, P5, R78, R2.reuse, 0x2 ;  /* 0x000000024ea27211 */ /* 0x080fe400078a10ff */
[----:B------:R3:W-:Y:S01]  /*7b5c0*/  STL.64 [R1+0x428], R164 ;  /* 0x000428a401007387 */ /* 0x0007e20000100a00 */
[----:B-1----:R-:W-:-:S02]  /*7b5d0*/  LEA R10, P6, R171, R2, 0x2 ;  /* 0x00000002ab0a7211 */ /* 0x002fc400078c10ff */
[-C--:B------:R-:W-:Y:S02]  /*7b5e0*/  LEA.HI.X.SX32 R163, R78, R3.reuse, 0x2, P5 ;  /* 0x000000034ea37211 */ /* 0x080fe400028f16ff */
[----:B------:R-:W-:Y:S02]  /*7b5f0*/  LEA.HI.X.SX32 R11, R171, R3, 0x2, P6 ;  /* 0x00000003ab0b7211 */ /* 0x000fe400030f16ff */
[----:B---3--:R-:W-:-:S04]  /*7b600*/  LEA R164, P3, R76, R2, 0x2 ;  /* 0x000000024ca47211 */ /* 0x008fc800078610ff */
[----:B------:R-:W-:Y:S01]  /*7b610*/  LEA.HI.X.SX32 R165, R76, R3, 0x2, P3 ;  /* 0x000000034ca57211 */ /* 0x000fe200018f16ff */
[----:B------:R-:W-:Y:S01]  /*7b620*/  IMAD.IADD R76, R103, 0x1, R161 ;  /* 0x00000001674c7824 */ /* 0x000fe200078e02a1 */
[----:B------:R1:W-:Y:S04]  /*7b630*/  STL.64 [R1+0x420], R10 ;  /* 0x0004200a01007387 */ /* 0x0003e80000100a00 */
[----:B------:R-:W-:Y:S01]  /*7b640*/  STL.64 [R1+0x418], R164 ;  /* 0x000418a401007387 */ /* 0x000fe20000100a00 */
[----:B------:R-:W-:Y:S01]  /*7b650*/  IMAD.IADD R78, R76, 0x1, R160 ;  /* 0x000000014c4e7824 */ /* 0x000fe200078e02a0 */
[-C--:B------:R-:W-:Y:S02]  /*7b660*/  LEA R160, P5, R79, R2.reuse, 0x2 ;  /* 0x000000024fa07211 */ /* 0x080fe400078a10ff */
[----:B------:R3:W-:Y:S01]  /*7b670*/  STL.64 [R1+0x410], R162 ;  /* 0x000410a201007387 */ /* 0x0007e20000100a00 */
[----:B-1----:R-:W-:-:S04]  /*7b680*/  LEA R10, P6, R170, R2, 0x2 ;  /* 0x00000002aa0a7211 */ /* 0x002fc800078c10ff */
[-C--:B------:R-:W-:Y:S02]  /*7b690*/  LEA.HI.X.SX32 R11, R170, R3.reuse, 0x2, P6 ;  /* 0x00000003aa0b7211 */ /* 0x080fe400030f16ff */
[C---:B---3--:R-:W-:Y:S02]  /*7b6a0*/  LEA R162, P3, R102.reuse, R2, 0x2 ;  /* 0x0000000266a27211 */ /* 0x048fe400078610ff */
[-C--:B------:R-:W-:Y:S02]  /*7b6b0*/  LEA.HI.X.SX32 R161, R79, R3.reuse, 0x2, P5 ;  /* 0x000000034fa17211 */ /* 0x080fe400028f16ff */
[----:B------:R-:W-:Y:S01]  /*7b6c0*/  LEA.HI.X.SX32 R163, R102, R3, 0x2, P3 ;  /* 0x0000000366a37211 */ /* 0x000fe200018f16ff */
[----:B------:R1:W-:Y:S01]  /*7b6d0*/  STL.64 [R1+0x408], R10 ;  /* 0x0004080a01007387 */ /* 0x0003e20000100a00 */
[----:B------:R-:W-:-:S03]  /*7b6e0*/  IMAD.IADD R102, R78, 0x1, R159 ;  /* 0x000000014e667824 */ /* 0x000fc600078e029f */
[----:B------:R-:W-:Y:S01]  /*7b6f0*/  STL.64 [R1+0x400], R162 ;  /* 0x000400a201007387 */ /* 0x000fe20000100a00 */
[----:B------:R-:W-:Y:S01]  /*7b700*/  IMAD.IADD R79, R102, 0x1, R158 ;  /* 0x00000001664f7824 */ /* 0x000fe200078e029e */
[-C--:B------:R-:W-:Y:S02]  /*7b710*/  LEA R158, P5, R101, R2.reuse, 0x2 ;  /* 0x00000002659e7211 */ /* 0x080fe400078a10ff */
[----:B------:R3:W-:Y:S01]  /*7b720*/  STL.64 [R1+0x3f8], R160 ;  /* 0x0003f8a001007387 */ /* 0x0007e20000100a00 */
[----:B-1----:R-:W-:-:S04]  /*7b730*/  LEA R10, P6, R169, R2, 0x2 ;  /* 0x00000002a90a7211 */ /* 0x002fc800078c10ff */
[----:B------:R-:W-:Y:S02]  /*7b740*/  LEA.HI.X.SX32 R11, R169, R3, 0x2, P6 ;  /* 0x00000003a90b7211 */ /* 0x000fe400030f16ff */
[----:B---3--:R-:W-:-:S03]  /*7b750*/  LEA R160, P3, R70, R2, 0x2 ;  /* 0x0000000246a07211 */ /* 0x008fc600078610ff */
[----:B------:R1:W-:Y:S01]  /*7b760*/  STL.64 [R1+0x3f0], R10 ;  /* 0x0003f00a01007387 */ /* 0x0003e20000100a00 */
[-C--:B------:R-:W-:Y:S02]  /*7b770*/  LEA.HI.X.SX32 R159, R101, R3.reuse, 0x2, P5 ;  /* 0x00000003659f7211 */ /* 0x080fe400028f16ff */
[----:B------:R-:W-:Y:S01]  /*7b780*/  LEA.HI.X.SX32 R161, R70, R3, 0x2, P3 ;  /* 0x0000000346a17211 */ /* 0x000fe200018f16ff */
[----:B------:R-:W-:-:S04]  /*7b790*/  IMAD.IADD R70, R79, 0x1, R157 ;  /* 0x000000014f467824 */ /* 0x000fc800078e029d */
[----:B------:R-:W-:Y:S01]  /*7b7a0*/  STL.64 [R1+0x3e8], R160 ;  /* 0x0003e8a001007387 */ /* 0x000fe20000100a00 */
[----:B-1----:R-:W-:-:S03]  /*7b7b0*/  LEA R10, P6, R168, R2, 0x2 ;  /* 0x00000002a80a7211 */ /* 0x002fc600078c10ff */
[----:B------:R1:W-:Y:S01]  /*7b7c0*/  STL.64 [R1+0x3e0], R158 ;  /* 0x0003e09e01007387 */ /* 0x0003e20000100a00 */
[----:B------:R-:W-:Y:S02]  /*7b7d0*/  IADD3 R101, R70, R156, RZ ;  /* 0x0000009c46657210 */ /* 0x000fe40007ffe0ff */
[-C--:B------:R-:W-:Y:S02]  /*7b7e0*/  LEA.HI.X.SX32 R11, R168, R3.reuse, 0x2, P6 ;  /* 0x00000003a80b7211 */ /* 0x080fe400030f16ff */
[CC--:B------:R-:W-:Y:S02]  /*7b7f0*/  LEA R156, P5, R151.reuse, R2.reuse, 0x2 ;  /* 0x00000002979c7211 */ /* 0x0c0fe400078a10ff */
[C---:B-1----:R-:W-:Y:S01]  /*7b800*/  LEA R158, P3, R72.reuse, R2, 0x2 ;  /* 0x00000002489e7211 */ /* 0x042fe200078610ff */
[----:B------:R1:W-:Y:S01]  /*7b810*/  STL.64 [R1+0x3d8], R10 ;  /* 0x0003d80a01007387 */ /* 0x0003e20000100a00 */
[-C--:B------:R-:W-:Y:S02]  /*7b820*/  LEA.HI.X.SX32 R157, R151, R3.reuse, 0x2, P5 ;  /* 0x00000003979d7211 */ /* 0x080fe400028f16ff */
[----:B------:R-:W-:Y:S01]  /*7b830*/  LEA.HI.X.SX32 R159, R72, R3, 0x2, P3 ;  /* 0x00000003489f7211 */ /* 0x000fe200018f16ff */
[----:B------:R-:W-:-:S04]  /*7b840*/  IMAD.IADD R72, R101, 0x1, R153 ;  /* 0x0000000165487824 */ /* 0x000fc800078e0299 */
[----:B------:R-:W-:Y:S01]  /*7b850*/  STL.64 [R1+0x3d0], R158 ;  /* 0x0003d09e01007387 */ /* 0x000fe20000100a00 */
[----:B-1----:R-:W-:-:S03]  /*7b860*/  LEA R10, P6, R74, R2, 0x2 ;  /* 0x000000024a0a7211 */ /* 0x002fc600078c10ff */
[----:B------:R1:W-:Y:S01]  /*7b870*/  STL.64 [R1+0x3c8], R156 ;  /* 0x0003c89c01007387 */ /* 0x0003e20000100a00 */
[-C--:B------:R-:W-:Y:S01]  /*7b880*/  LEA.HI.X.SX32 R11, R74, R3.reuse, 0x2, P6 ;  /* 0x000000034a0b7211 */ /* 0x080fe200030f16ff */
[----:B------:R-:W-:Y:S01]  /*7b890*/  IMAD.IADD R74, R72, 0x1, R152 ;  /* 0x00000001484a7824 */ /* 0x000fe200078e0298 */
[-C--:B------:R-:W-:Y:S02]  /*7b8a0*/  LEA R152, P5, R64, R2.reuse, 0x2 ;  /* 0x0000000240987211 */ /* 0x080fe400078a10ff */
[----:B-1----:R-:W-:Y:S01]  /*7b8b0*/  LEA R156, P3, R100, R2, 0x2 ;  /* 0x00000002649c7211 */ /* 0x002fe200078610ff */
[----:B------:R1:W-:Y:S01]  /*7b8c0*/  STL.64 [R1+0x3c0], R10 ;  /* 0x0003c00a01007387 */ /* 0x0003e20000100a00 */
[-C--:B------:R-:W-:Y:S02]  /*7b8d0*/  LEA.HI.X.SX32 R153, R64, R3.reuse, 0x2, P5 ;  /* 0x0000000340997211 */ /* 0x080fe400028f16ff */
[----:B------:R-:W-:Y:S01]  /*7b8e0*/  LEA.HI.X.SX32 R157, R100, R3, 0x2, P3 ;  /* 0x00000003649d7211 */ /* 0x000fe200018f16ff */
[----:B------:R-:W-:-:S04]  /*7b8f0*/  IMAD.IADD R100, R74, 0x1, R155 ;  /* 0x000000014a647824 */ /* 0x000fc800078e029b */
[----:B------:R-:W-:Y:S01]  /*7b900*/  STL.64 [R1+0x3b8], R156 ;  /* 0x0003b89c01007387 */ /* 0x000fe20000100a00 */
[----:B-1----:R-:W-:-:S03]  /*7b910*/  LEA R10, P6, R150, R2, 0x2 ;  /* 0x00000002960a7211 */ /* 0x002fc600078c10ff */
[----:B------:R1:W-:Y:S01]  /*7b920*/  STL.64 [R1+0x3b0], R152 ;  /* 0x0003b09801007387 */ /* 0x0003e20000100a00 */
[-C--:B------:R-:W-:Y:S02]  /*7b930*/  LEA.HI.X.SX32 R11, R150, R3.reuse, 0x2, P6 ;  /* 0x00000003960b7211 */ /* 0x080fe400030f16ff */
[-C--:B------:R-:W-:Y:S01]  /*7b940*/  LEA R150, P5, R66, R2.reuse, 0x2 ;  /* 0x0000000242967211 */ /* 0x080fe200078a10ff */
[----:B------:R-:W-:Y:S01]  /*7b950*/  IMAD.IADD R64, R100, 0x1, R154 ;  /* 0x0000000164407824 */ /* 0x000fe200078e029a */
[CC--:B-1----:R-:W-:Y:S02]  /*7b960*/  LEA R152, P3, R99.reuse, R2.reuse, 0x2 ;  /* 0x0000000263987211 */ /* 0x0c2fe400078610ff */
[-C--:B------:R-:W-:Y:S02]  /*7b970*/  LEA.HI.X.SX32 R151, R66, R3.reuse, 0x2, P5 ;  /* 0x0000000342977211 */ /* 0x080fe400028f16ff */
[----:B------:R-:W-:Y:S01]  /*7b980*/  LEA.HI.X.SX32 R153, R99, R3, 0x2, P3 ;  /* 0x0000000363997211 */ /* 0x000fe200018f16ff */
[----:B------:R-:W-:Y:S01]  /*7b990*/  IMAD.IADD R99, R64, 0x1, R147 ;  /* 0x0000000140637824 */ /* 0x000fe200078e0293 */
[----:B------:R1:W-:Y:S04]  /*7b9a0*/  STL.64 [R1+0x3a8], R10 ;  /* 0x0003a80a01007387 */ /* 0x0003e80000100a00 */
[----:B------:R-:W-:Y:S01]  /*7b9b0*/  STL.64 [R1+0x3a0], R152 ;  /* 0x0003a09801007387 */ /* 0x000fe20000100a00 */
[----:B------:R-:W-:Y:S01]  /*7b9c0*/  IMAD.IADD R66, R99, 0x1, R146 ;  /* 0x0000000163427824 */ /* 0x000fe200078e0292 */
[----:B------:R-:W-:-:S02]  /*7b9d0*/  LEA R146, P5, R4, R2, 0x2 ;  /* 0x0000000204927211 */ /* 0x000fc400078a10ff */
[----:B------:R3:W-:Y:S01]  /*7b9e0*/  STL.64 [R1+0x398], R150 ;  /* 0x0003989601007387 */ /* 0x0007e20000100a00 */
[CC--:B-1----:R-:W-:Y:S02]  /*7b9f0*/  LEA R10, P6, R149.reuse, R2.reuse, 0x2 ;  /* 0x00000002950a7211 */ /* 0x0c2fe400078c10ff */
[-C--:B------:R-:W-:Y:S02]  /*7ba00*/  LEA.HI.X.SX32 R147, R4, R3.reuse, 0x2, P5 ;  /* 0x0000000304937211 */ /* 0x080fe400028f16ff */
[----:B------:R-:W-:Y:S02]  /*7ba10*/  LEA.HI.X.SX32 R11, R149, R3, 0x2, P6 ;  /* 0x00000003950b7211 */ /* 0x000fe400030f16ff */
[----:B---3--:R-:W-:-:S04]  /*7ba20*/  LEA R150, P3, R68, R2, 0x2 ;  /* 0x0000000244967211 */ /* 0x008fc800078610ff */
[----:B------:R-:W-:Y:S02]  /*7ba30*/  LEA.HI.X.SX32 R151, R68, R3, 0x2, P3 ;  /* 0x0000000344977211 */ /* 0x000fe400018f16ff */
[----:B------:R-:W-:Y:S01]  /*7ba40*/  IADD3 R68, R66, R145, RZ ;  /* 0x0000009142447210 */ /* 0x000fe20007ffe0ff */
[----:B------:R1:W-:Y:S04]  /*7ba50*/  STL.64 [R1+0x390], R10 ;  /* 0x0003900a01007387 */ /* 0x0003e80000100a00 */
[----:B------:R-:W-:Y:S01]  /*7ba60*/  STL.64 [R1+0x388], R150 ;  /* 0x0003889601007387 */ /* 0x000fe20000100a00 */
[----:B------:R-:W-:Y:S01]  /*7ba70*/  IMAD.IADD R4, R68, 0x1, R144 ;  /* 0x0000000144047824 */ /* 0x000fe200078e0290 */
[-C--:B------:R-:W-:Y:S02]  /*7ba80*/  LEA R144, P5, R6, R2.reuse, 0x2 ;  /* 0x0000000206907211 */ /* 0x080fe400078a10ff */
[----:B------:R3:W-:Y:S01]  /*7ba90*/  STL.64 [R1+0x380], R146 ;  /* 0x0003809201007387 */ /* 0x0007e20000100a00 */
[----:B-1----:R-:W-:-:S04]  /*7baa0*/  LEA R10, P6, R148, R2, 0x2 ;  /* 0x00000002940a7211 */ /* 0x002fc800078c10ff */
[-C--:B------:R-:W-:Y:S02]  /*7bab0*/  LEA.HI.X.SX32 R11, R148, R3.reuse, 0x2, P6 ;  /* 0x00000003940b7211 */ /* 0x080fe400030f16ff */
[----:B---3--:R-:W-:Y:S02]  /*7bac0*/  LEA R146, P3, R98, R2, 0x2 ;  /* 0x0000000262927211 */ /* 0x008fe400078610ff */
        /* <DEDUP_REMOVED lines=21> */
[-C--:B-1----:R-:W-:Y:S01]  /*7bc20*/  LEA R142, P3, R5, R2.reuse, 0x2 ;  /* 0x00000002058e7211 */ /* 0x082fe200078610ff */
[----:B------:R1:W-:Y:S01]  /*7bc30*/  STL.64 [R1+0x348], R10 ;  /* 0x0003480a01007387 */ /* 0x0003e20000100a00 */
[-C--:B------:R-:W-:Y:S02]  /*7bc40*/  LEA.HI.X.SX32 R119, R117, R3.reuse, 0x2, P5 ;  /* 0x0000000375777211 */ /* 0x080fe400028f16ff */
[----:B------:R-:W-:Y:S01]  /*7bc50*/  LEA.HI.X.SX32 R143, R5, R3, 0x2, P3 ;  /* 0x00000003058f7211 */ /* 0x000fe200018f16ff */
[----:B------:R-:W-:Y:S01]  /*7bc60*/  IMAD.IADD R5, R97, 0x1, R138 ;  /* 0x0000000161057824 */ /* 0x000fe200078e028a */
[----:B------:R-:W-:-:S03]  /*7bc70*/  LEA R138, P3, R96, R2, 0x2 ;  /* 0x00000002608a7211 */ /* 0x000fc600078610ff */
[----:B------:R-:W-:Y:S01]  /*7bc80*/  STL.64 [R1+0x340], R142 ;  /* 0x0003408e01007387 */ /* 0x000fe20000100a00 */
[----:B-1----:R-:W-:-:S03]  /*7bc90*/  LEA R10, P6, R7, R2, 0x2 ;  /* 0x00000002070a7211 */ /* 0x002fc600078c10ff */
[----:B------:R1:W-:Y:S01]  /*7bca0*/  STL.64 [R1+0x338], R118 ;  /* 0x0003387601007387 */ /* 0x0003e20000100a00 */
[-C--:B------:R-:W-:Y:S02]  /*7bcb0*/  LEA.HI.X.SX32 R11, R7, R3.reuse, 0x2, P6 ;  /* 0x00000003070b7211 */ /* 0x080fe400030f16ff */
[----:B------:R-:W-:Y:S02]  /*7bcc0*/  IADD3 R7, R5, R140, RZ ;  /* 0x0000008c05077210 */ /* 0x000fe40007ffe0ff */
[-C--:B------:R-:W-:Y:S02]  /*7bcd0*/  LEA.HI.X.SX32 R139, R96, R3.reuse, 0x2, P3 ;  /* 0x00000003608b7211 */ /* 0x080fe400018f16ff */
[CC--:B-1----:R-:W-:Y:S01]  /*7bce0*/  LEA R118, P5, R16.reuse, R2.reuse, 0x2 ;  /* 0x0000000210767211 */ /* 0x0c2fe200078a10ff */
[----:B------:R1:W-:Y:S03]  /*7bcf0*/  STL.64 [R1+0x330], R10 ;  /* 0x0003300a01007387 */ /* 0x0003e60000100a00 */
[----:B------:R-:W-:Y:S01]  /*7bd00*/  LEA.HI.X.SX32 R119, R16, R3, 0x2, P5 ;  /* 0x0000000310777211 */ /* 0x000fe200028f16ff */
[----:B------:R-:W-:Y:S01]  /*7bd10*/  IMAD.IADD R96, R7, 0x1, R137 ;  /* 0x0000000107607824 */ /* 0x000fe200078e0289 */
[----:B------:R-:W-:Y:S04]  /*7bd20*/  STL.64 [R1+0x328], R138 ;  /* 0x0003288a01007387 */ /* 0x000fe80000100a00 */
[----:B------:R3:W-:Y:S01]  /*7bd30*/  STL.64 [R1+0x320], R118 ;  /* 0x0003207601007387 */ /* 0x0007e20000100a00 */
[----:B-1----:R-:W-:Y:S01]  /*7bd40*/  LEA R10, P6, R116, R2, 0x2 ;  /* 0x00000002740a7211 */ /* 0x002fe200078c10ff */
[----:B------:R-:W-:-:S03]  /*7bd50*/  IMAD.IADD R16, R96, 0x1, R136 ;  /* 0x0000000160107824 */ /* 0x000fc600078e0288 */
[-C--:B------:R-:W-:Y:S02]  /*7bd60*/  LEA.HI.X.SX32 R11, R116, R3.reuse, 0x2, P6 ;  /* 0x00000003740b7211 */ /* 0x080fe400030f16ff */
[-C--:B------:R-:W-:Y:S02]  /*7bd70*/  LEA R116, P5, R17, R2.reuse, 0x2 ;  /* 0x0000000211747211 */ /* 0x080fe400078a10ff */
[----:B---3--:R-:W-:Y:S01]  /*7bd80*/  LEA R118, P3, R95, R2, 0x2 ;  /* 0x000000025f767211 */ /* 0x008fe200078610ff */
[----:B------:R1:W-:Y:S01]  /*7bd90*/  STL.64 [R1+0x318], R10 ;  /* 0x0003180a01007387 */ /* 0x0003e20000100a00 */
[-C--:B------:R-:W-:Y:S02]  /*7bda0*/  LEA.HI.X.SX32 R117, R17, R3.reuse, 0x2, P5 ;  /* 0x0000000311757211 */ /* 0x080fe400028f16ff */
[----:B------:R-:W-:Y:S01]  /*7bdb0*/  LEA.HI.X.SX32 R119, R95, R3, 0x2, P3 ;  /* 0x000000035f777211 */ /* 0x000fe200018f16ff */
[----:B------:R-:W-:-:S04]  /*7bdc0*/  IMAD.IADD R95, R16, 0x1, R131 ;  /* 0x00000001105f7824 */ /* 0x000fc800078e0283 */
[----:B------:R-:W-:Y:S01]  /*7bdd0*/  STL.64 [R1+0x310], R118 ;  /* 0x0003107601007387 */ /* 0x000fe20000100a00 */
[----:B------:R-:W-:Y:S01]  /*7bde0*/  IMAD.IADD R17, R95, 0x1, R130 ;  /* 0x000000015f117824 */ /* 0x000fe200078e0282 */
[-C--:B-1----:R-:W-:Y:S02]  /*7bdf0*/  LEA R10, P6, R115, R2.reuse, 0x2 ;  /* 0x00000002730a7211 */ /* 0x082fe400078c10ff */
[----:B------:R1:W-:Y:S01]  /*7be00*/  STL.64 [R1+0x308], R116 ;  /* 0x0003087401007387 */ /* 0x0003e20000100a00 */
[----:B------:R-:W-:Y:S02]  /*7be10*/  LEA R130, P5, R65, R2, 0x2 ;  /* 0x0000000241827211 */ /* 0x000fe400078a10ff */
[-C--:B------:R-:W-:Y:S02]  /*7be20*/  LEA.HI.X.SX32 R11, R115, R3.reuse, 0x2, P6 ;  /* 0x00000003730b7211 */ /* 0x080fe400030f16ff */
[----:B------:R-:W-:-:S03]  /*7be30*/  LEA.HI.X.SX32 R131, R65, R3, 0x2, P5 ;  /* 0x0000000341837211 */ /* 0x000fc600028f16ff */
[----:B------:R3:W-:Y:S01]  /*7be40*/  STL.64 [R1+0x300], R10 ;  /* 0x0003000a01007387 */ /* 0x0007e20000100a00 */
[----:B-1----:R-:W-:-:S04]  /*7be50*/  LEA R116, P3, R19, R2, 0x2 ;  /* 0x0000000213747211 */ /* 0x002fc800078610ff */
[----:B------:R-:W-:Y:S01]  /*7be60*/  LEA.HI.X.SX32 R117, R19, R3, 0x2, P3 ;  /* 0x0000000313757211 */ /* 0x000fe200018f16ff */
[----:B------:R1:W-:Y:S01]  /*7be70*/  STL.64 [R1+0x28b0], R130 ;  /* 0x0028b08201007387 */ /* 0x0003e20000100a00 */
[----:B---3--:R-:W-:-:S03]  /*7be80*/  LEA R10, P6, R114, R2, 0x2 ;  /* 0x00000002720a7211 */ /* 0x008fc600078c10ff */
[----:B------:R3:W-:Y:S01]  /*7be90*/  STL.64 [R1+0x2f8], R116 ;  /* 0x0002f87401007387 */ /* 0x0007e20000100a00 */
[----:B------:R-:W-:Y:S02]  /*7bea0*/  LEA.HI.X.SX32 R11, R114, R3, 0x2, P6 ;  /* 0x00000003720b7211 */ /* 0x000fe400030f16ff */
[----:B------:R-:W-:-:S03]  /*7beb0*/  LEA R114, P5, R113, R2, 0x2 ;  /* 0x0000000271727211 */ /* 0x000fc600078a10ff */
[----:B------:R4:W-:Y:S01]  /*7bec0*/  STL.64 [R1+0x2e8], R10 ;  /* 0x0002e80a01007387 */ /* 0x0009e20000100a00 */
[----:B------:R-:W-:Y:S01]  /*7bed0*/  IMAD.IADD R19, R17, 0x1, R135 ;  /* 0x0000000111137824 */ /* 0x000fe200078e0287 */
[----:B-1----:R-:W1:Y:S01]  /*7bee0*/  LDC R130, c[0x0][0x22c] ;  /* 0x00008b00ff827b82 */ /* 0x002e620000000800 */
[CC--:B---3--:R-:W-:Y:S02]  /*7bef0*/  LEA R116, P3, R94.reuse, R2.reuse, 0x2 ;  /* 0x000000025e747211 */ /* 0x0c8fe400078610ff */
[-C--:B------:R-:W-:Y:S02]  /*7bf00*/  LEA.HI.X.SX32 R115, R113, R3.reuse, 0x2, P5 ;  /* 0x0000000371737211 */ /* 0x080fe400028f16ff */
[----:B------:R-:W-:Y:S02]  /*7bf10*/  LEA.HI.X.SX32 R117, R94, R3, 0x2, P3 ;  /* 0x000000035e757211 */ /* 0x000fe400018f16ff */
[----:B----4-:R-:W-:-:S03]  /*7bf20*/  LEA R10, P6, R67, R2, 0x2 ;  /* 0x00000002430a7211 */ /* 0x010fc600078c10ff */
[----:B------:R3:W-:Y:S01]  /*7bf30*/  STL.64 [R1+0x2e0], R116 ;  /* 0x0002e07401007387 */ /* 0x0007e20000100a00 */
[----:B------:R-:W-:Y:S01]  /*7bf40*/  IMAD.IADD R65, R19, 0x1, R134 ;  /* 0x0000000113417824 */ /* 0x000fe200078e0286 */
[----:B------:R-:W-:Y:S02]  /*7bf50*/  LEA.HI.X.SX32 R11, R67, R3, 0x2, P6 ;  /* 0x00000003430b7211 */ /* 0x000fe400030f16ff */
[----:B------:R4:W-:Y:S02]  /*7bf60*/  STL.64 [R1+0x2d8], R114 ;  /* 0x0002d87201007387 */ /* 0x0009e40000100a00 */
[----:B------:R-:W-:Y:S02]  /*7bf70*/  IADD3 R94, R65, R133, RZ ;  /* 0x00000085415e7210 */ /* 0x000fe40007ffe0ff */
[----:B------:R2:W-:Y:S01]  /*7bf80*/  STL.64 [R1+0x2d0], R10 ;  /* 0x0002d00a01007387 */ /* 0x0005e20000100a00 */
[-C--:B---3--:R-:W-:Y:S02]  /*7bf90*/  LEA R116, P3, R69, R2.reuse, 0x2 ;  /* 0x0000000245747211 */ /* 0x088fe400078610ff */
[----:B----4-:R-:W-:-:S02]  /*7bfa0*/  LEA R114, P5, R93, R2, 0x2 ;  /* 0x000000025d727211 */ /* 0x010fc400078a10ff */
[-C--:B------:R-:W-:Y:S02]  /*7bfb0*/  LEA.HI.X.SX32 R117, R69, R3.reuse, 0x2, P3 ;  /* 0x0000000345757211 */ /* 0x080fe400018f16ff */
[CC--:B--2---:R-:W-:Y:S02]  /*7bfc0*/  LEA R10, P6, R112.reuse, R2.reuse, 0x2 ;  /* 0x00000002700a7211 */ /* 0x0c4fe400078c10ff */
[-C--:B------:R-:W-:Y:S01]  /*7bfd0*/  LEA.HI.X.SX32 R115, R93, R3.reuse, 0x2, P5 ;  /* 0x000000035d737211 */ /* 0x080fe200028f16ff */
[----:B------:R-:W-:Y:S01]  /*7bfe0*/  STL.64 [R1+0x2c8], R116 ;  /* 0x0002c87401007387 */ /* 0x000fe20000100a00 */
[----:B------:R-:W-:Y:S01]  /*7bff0*/  LEA.HI.X.SX32 R11, R112, R3, 0x2, P6 ;  /* 0x00000003700b7211 */ /* 0x000fe200030f16ff */
[----:B------:R-:W-:Y:S02]  /*7c000*/  IMAD.IADD R67, R94, 0x1, R132 ;  /* 0x000000015e437824 */ /* 0x000fe400078e0284 */
[----:B------:R2:W-:Y:S01]  /*7c010*/  STL.64 [R1+0x2c0], R114 ;  /* 0x0002c07201007387 */ /* 0x0005e20000100a00 */
[----:B------:R-:W-:Y:S01]  /*7c020*/  LEA R112, P5, R111, R2, 0x2 ;  /* 0x000000026f707211 */ /* 0x000fe200078a10ff */
[----:B------:R-:W-:-:S02]  /*7c030*/  IMAD.IADD R69, R67, 0x1, R129 ;  /* 0x0000000143457824 */ /* 0x000fc400078e0281 */
[----:B------:R3:W-:Y:S01]  /*7c040*/  STL.64 [R1+0x2b8], R10 ;  /* 0x0002b80a01007387 */ /* 0x0007e20000100a00 */
[-C--:B------:R-:W-:Y:S02]  /*7c050*/  LEA.HI.X.SX32 R113, R111, R3.reuse, 0x2, P5 ;  /* 0x000000036f717211 */ /* 0x080fe400028f16ff */
[-C--:B--2---:R-:W-:Y:S02]  /*7c060*/  LEA R114, P3, R71, R2.reuse, 0x2 ;  /* 0x0000000247727211 */ /* 0x084fe400078610ff */
[----:B---3--:R-:W-:Y:S02]  /*7c070*/  LEA R10, P6, R73, R2, 0x2 ;  /* 0x00000002490a7211 */ /* 0x008fe400078c10ff */
[-C--:B------:R-:W-:Y:S01]  /*7c080*/  LEA.HI.X.SX32 R115, R71, R3.reuse, 0x2, P3 ;  /* 0x0000000347737211 */ /* 0x080fe200018f16ff */
[----:B------:R-:W-:Y:S01]  /*7c090*/  IMAD.IADD R93, R69, 0x1, R128 ;  /* 0x00000001455d7824 */ /* 0x000fe200078e0280 */
[----:B------:R-:W-:-:S03]  /*7c0a0*/  LEA.HI.X.SX32 R11, R73, R3, 0x2, P6 ;  /* 0x00000003490b7211 */ /* 0x000fc600030f16ff */
[----:B------:R2:W-:Y:S01]  /*7c0b0*/  STL.64 [R1+0x2b0], R114 ;  /* 0x0002b07201007387 */ /* 0x0005e20000100a00 */
[----:B------:R-:W-:-:S03]  /*7c0c0*/  IMAD.IADD R71, R93, 0x1, R127 ;  /* 0x000000015d477824 */ /* 0x000fc600078e027f */
[----:B------:R3:W-:Y:S01]  /*7c0d0*/  STL.64 [R1+0x2a8], R112 ;  /* 0x0002a87001007387 */ /* 0x0007e20000100a00 */
[----:B------:R-:W-:-:S03]  /*7c0e0*/  IMAD.IADD R73, R71, 0x1, R126 ;  /* 0x0000000147497824 */ /* 0x000fc600078e027e */
[----:B------:R4:W-:Y:S01]  /*7c0f0*/  STL.64 [R1+0x2a0], R10 ;  /* 0x0002a00a01007387 */ /* 0x0009e20000100a00 */
[CC--:B--2---:R-:W-:Y:S02]  /*7c100*/  LEA R114, P3, R92.reuse, R2.reuse, 0x2 ;  /* 0x000000025c727211 */ /* 0x0c4fe400078610ff */
[CC--:B---3--:R-:W-:Y:S02]  /*7c110*/  LEA R112, P5, R75.reuse, R2.reuse, 0x2 ;  /* 0x000000024b707211 */ /* 0x0c8fe400078a10ff */
[-C--:B------:R-:W-:Y:S02]  /*7c120*/  LEA.HI.X.SX32 R115, R92, R3.reuse, 0x2, P3 ;  /* 0x000000035c737211 */ /* 0x080fe400018f16ff */
[C---:B----4-:R-:W-:Y:S02]  /*7c130*/  LEA R10, P6, R110.reuse, R2, 0x2 ;  /* 0x000000026e0a7211 */ /* 0x050fe400078c10ff */
[-C--:B------:R-:W-:Y:S01]  /*7c140*/  LEA.HI.X.SX32 R113, R75, R3.reuse, 0x2, P5 ;  /* 0x000000034b717211 */ /* 0x080fe200028f16ff */
[----:B------:R-:W-:Y:S01]  /*7c150*/  STL.64 [R1+0x298], R114 ;  /* 0x0002987201007387 */ /* 0x000fe20000100a00 */
[----:B------:R-:W-:Y:S01]  /*7c160*/  LEA.HI.X.SX32 R11, R110, R3, 0x2, P6 ;  /* 0x000000036e0b7211 */ /* 0x000fe200030f16ff */
[----:B------:R-:W-:-:S02]  /*7c170*/  IMAD.IADD R92, R73, 0x1, R125 ;  /* 0x00000001495c7824 */ /* 0x000fc400078e027d */
[----:B------:R2:W-:Y:S01]  /*7c180*/  STL.64 [R1+0x290], R112 ;  /* 0x0002907001007387 */ /* 0x0005e20000100a00 */
[----:B------:R-:W-:-:S03]  /*7c190*/  LEA R110, P5, R91, R2, 0x2 ;  /* 0x000000025b6e7211 */ /* 0x000fc600078a10ff */
[----:B------:R3:W-:Y:S01]  /*7c1a0*/  STL.64 [R1+0x288], R10 ;  /* 0x0002880a01007387 */ /* 0x0007e20000100a00 */
[----:B------:R-:W-:Y:S02]  /*7c1b0*/  IADD3 R75, R92, R124, RZ ;  /* 0x0000007c5c4b7210 */ /* 0x000fe40007ffe0ff */
[-C--:B------:R-:W-:Y:S02]  /*7c1c0*/  LEA.HI.X.SX32 R111, R91, R3.reuse, 0x2, P5 ;  /* 0x000000035b6f7211 */ /* 0x080fe400028f16ff */
[-C--:B--2---:R-:W-:Y:S02]  /*7c1d0*/  LEA R112, P3, R77, R2.reuse, 0x2 ;  /* 0x000000024d707211 */ /* 0x084fe400078610ff */
[----:B---3--:R-:W-:Y:S02]  /*7c1e0*/  LEA R10, P6, R109, R2, 0x2 ;  /* 0x000000026d0a7211 */ /* 0x008fe400078c10ff */
[-C--:B------:R-:W-:Y:S02]  /*7c1f0*/  LEA.HI.X.SX32 R113, R77, R3.reuse, 0x2, P3 ;  /* 0x000000034d717211 */ /* 0x080fe400018f16ff */
[----:B------:R-:W-:Y:S01]  /*7c200*/  LEA.HI.X.SX32 R11, R109, R3, 0x2, P6 ;  /* 0x000000036d0b7211 */ /* 0x000fe200030f16ff */
[----:B------:R-:W-:-:S02]  /*7c210*/  IMAD.IADD R77, R75, 0x1, R123 ;  /* 0x000000014b4d7824 */ /* 0x000fc400078e027b */
[----:B------:R2:W-:Y:S04]  /*7c220*/  STL.64 [R1+0x280], R112 ;  /* 0x0002807001007387 */ /* 0x0005e80000100a00 */
        /* <DEDUP_REMOVED lines=8> */
[----:B------:R-:W-:Y:S01]  /*7c2b0*/  IMAD.IADD R0, R91, 0x1, R57 ;  /* 0x000000015b007824 */ /* 0x000fe200078e0239 */
[----:B------:R-:W-:Y:S01]  /*7c2c0*/  LEA.HI.X.SX32 R11, R108, R3, 0x2, P6 ;  /* 0x000000036c0b7211 */ /* 0x000fe200030f16ff */
[----:B------:R-:W-:Y:S02]  /*7c2d0*/  STL.64 [R1+0x268], R112 ;  /* 0x0002687001007387 */ /* 0x000fe40000100a00 */
[----:B------:R-:W-:-:S02]  /*7c2e0*/  IMAD.IADD R81, R0, 0x1, R56 ;  /* 0x0000000100517824 */ /* 0x000fc400078e0238 */
[----:B------:R2:W-:Y:S01]  /*7c2f0*/  STL.64 [R1+0x260], R110 ;  /* 0x0002606e01007387 */ /* 0x0005e20000100a00 */
[----:B------:R-:W-:-:S03]  /*7c300*/  LEA R56, P6, R107, R2, 0x2 ;  /* 0x000000026b387211 */ /* 0x000fc600078c10ff */
[----:B------:R3:W-:Y:S01]  /*7c310*/  STL.64 [R1+0x258], R10 ;  /* 0x0002580a01007387 */ /* 0x0007e20000100a00 */
[-C--:B------:R-:W-:Y:S02]  /*7c320*/  LEA.HI.X.SX32 R57, R107, R3.reuse, 0x2, P6 ;  /* 0x000000036b397211 */ /* 0x080fe400030f16ff */
[CC--:B--2---:R-:W-:Y:S02]  /*7c330*/  LEA R110, P3, R90.reuse, R2.reuse, 0x2 ;  /* 0x000000025a6e7211 */ /* 0x0c4fe400078610ff */
[-C--:B---3--:R-:W-:Y:S02]  /*7c340*/  LEA R10, P5, R83, R2.reuse, 0x2 ;  /* 0x00000002530a7211 */ /* 0x088fe400078a10ff */
[-C--:B------:R-:W-:Y:S01]  /*7c350*/  LEA.HI.X.SX32 R111, R90, R3.reuse, 0x2, P3 ;  /* 0x000000035a6f7211 */ /* 0x080fe200018f16ff */
[----:B------:R-:W-:Y:S01]  /*7c360*/  IMAD.IADD R90, R81, 0x1, R121 ;  /* 0x00000001515a7824 */ /* 0x000fe200078e0279 */
[----:B------:R-:W-:Y:S02]  /*7c370*/  LEA.HI.X.SX32 R11, R83, R3, 0x2, P5 ;  /* 0x00000003530b7211 */ /* 0x000fe400028f16ff */
[-C--:B------:R-:W-:Y:S01]  /*7c380*/  LEA R154, P5, R89, R2.reuse, 0x2 ;  /* 0x00000002599a7211 */ /* 0x080fe200078a10ff */
[----:B------:R-:W-:Y:S01]  /*7c390*/  STL.64 [R1+0x250], R110 ;  /* 0x0002506e01007387 */ /* 0x000fe20000100a00 */
[----:B------:R-:W-:Y:S01]  /*7c3a0*/  LEA R108, P3, R88, R2, 0x2 ;  /* 0x00000002586c7211 */ /* 0x000fe200078610ff */
[----:B------:R-:W-:-:S02]  /*7c3b0*/  IMAD.IADD R83, R90, 0x1, R63 ;  /* 0x000000015a537824 */ /* 0x000fc400078e023f */
[----:B------:R-:W-:Y:S01]  /*7c3c0*/  STL.64 [R1+0x2888], R56 ;  /* 0x0028883801007387 */ /* 0x000fe20000100a00 */
[----:B------:R-:W-:-:S03]  /*7c3d0*/  LEA.HI.X.SX32 R155, R89, R3, 0x2, P5 ;  /* 0x00000003599b7211 */ /* 0x000fc600028f16ff */
[----:B------:R2:W-:Y:S01]  /*7c3e0*/  STL.64 [R1+0x248], R10 ;  /* 0x0002480a01007387 */ /* 0x0005e20000100a00 */
[-C--:B------:R-:W-:Y:S02]  /*7c3f0*/  LEA.HI.X.SX32 R109, R88, R3.reuse, 0x2, P3 ;  /* 0x00000003586d7211 */ /* 0x080fe400018f16ff */
[----:B------:R-:W-:Y:S02]  /*7c400*/  IADD3 R88, R83, R62, RZ ;  /* 0x0000003e53587210 */ /* 0x000fe40007ffe0ff */
[-C--:B------:R-:W-:Y:S02]  /*7c410*/  LEA R62, P3, R85, R2.reuse, 0x2 ;  /* 0x00000002553e7211 */ /* 0x080fe400078610ff */
[CC--:B--2---:R-:W-:Y:S01]  /*7c420*/  LEA R10, P6, R106.reuse, R2.reuse, 0x2 ;  /* 0x000000026a0a7211 */ /* 0x0c4fe200078c10ff */
[----:B------:R-:W-:Y:S01]  /*7c430*/  STL.64 [R1+0x2880], R154 ;  /* 0x0028809a01007387 */ /* 0x000fe20000100a00 */
[----:B------:R-:W-:Y:S02]  /*7c440*/  LEA R56, P5, R105, R2, 0x2 ;  /* 0x0000000269387211 */ /* 0x000fe400078a10ff */
[-C--:B------:R-:W-:Y:S01]  /*7c450*/  LEA.HI.X.SX32 R11, R106, R3.reuse, 0x2, P6 ;  /* 0x000000036a0b7211 */ /* 0x080fe200030f16ff */
[----:B------:R-:W-:Y:S01]  /*7c460*/  STL.64 [R1+0x238], R108 ;  /* 0x0002386c01007387 */ /* 0x000fe20000100a00 */
[-C--:B------:R-:W-:Y:S01]  /*7c470*/  LEA.HI.X.SX32 R63, R85, R3.reuse, 0x2, P3 ;  /* 0x00000003553f7211 */ /* 0x080fe200018f16ff */
[----:B------:R-:W-:Y:S01]  /*7c480*/  IMAD.IADD R89, R88, 0x1, R120 ;  /* 0x0000000158597824 */ /* 0x000fe200078e0278 */
[----:B------:R-:W-:Y:S01]  /*7c490*/  LEA.HI.X.SX32 R57, R105, R3, 0x2, P5 ;  /* 0x0000000369397211 */ /* 0x000fe200028f16ff */
[----:B------:R2:W-:Y:S02]  /*7c4a0*/  STL.64 [R1+0x228], R10 ;  /* 0x0002280a01007387 */ /* 0x0005e40000100a00 */
[----:B------:R-:W-:-:S02]  /*7c4b0*/  IMAD.IADD R85, R89, 0x1, R61 ;  /* 0x0000000159557824 */ /* 0x000fc400078e023d */
[----:B------:R3:W-:Y:S01]  /*7c4c0*/  STL.64 [R1+0x220], R62 ;  /* 0x0002203e01007387 */ /* 0x0007e20000100a00 */
[----:B--2---:R-:W-:-:S03]  /*7c4d0*/  LEA R10, P6, R86, R2, 0x2 ;  /* 0x00000002560a7211 */ /* 0x004fc600078c10ff */
[----:B------:R2:W-:Y:S01]  /*7c4e0*/  STL.64 [R1+0x218], R56 ;  /* 0x0002183801007387 */ /* 0x0005e20000100a00 */
[-C--:B------:R-:W-:Y:S02]  /*7c4f0*/  LEA.HI.X.SX32 R11, R86, R3.reuse, 0x2, P6 ;  /* 0x00000003560b7211 */ /* 0x080fe400030f16ff */
[-C--:B---3--:R-:W-:Y:S01]  /*7c500*/  LEA R62, P3, R87, R2.reuse, 0x2 ;  /* 0x00000002573e7211 */ /* 0x088fe200078610ff */
[----:B------:R-:W-:Y:S02]  /*7c510*/  IMAD.IADD R86, R85, 0x1, R59 ;  /* 0x0000000155567824 */ /* 0x000fe400078e023b */
[----:B------:R3:W-:Y:S01]  /*7c520*/  STL.64 [R1+0x210], R10 ;  /* 0x0002100a01007387 */ /* 0x0007e20000100a00 */
[----:B------:R-:W-:Y:S02]  /*7c530*/  LEA.HI.X.SX32 R63, R87, R3, 0x2, P3 ;  /* 0x00000003573f7211 */ /* 0x000fe400018f16ff */
[----:B--2---:R-:W-:Y:S01]  /*7c540*/  LEA R56, P5, R80, R2, 0x2 ;  /* 0x0000000250387211 */ /* 0x004fe200078a10ff */
[----:B------:R-:W-:-:S03]  /*7c550*/  IMAD.IADD R87, R86, 0x1, R58 ;  /* 0x0000000156577824 */ /* 0x000fc600078e023a */
[-C--:B------:R-:W-:Y:S02]  /*7c560*/  LEA.HI.X.SX32 R57, R80, R3.reuse, 0x2, P5 ;  /* 0x0000000350397211 */ /* 0x080fe400028f16ff */
[-C--:B---3--:R-:W-:Y:S01]  /*7c570*/  LEA R10, P6, R104, R2.reuse, 0x2 ;  /* 0x00000002680a7211 */ /* 0x088fe200078c10ff */
[----:B------:R-:W-:Y:S01]  /*7c580*/  STL.64 [R1+0x208], R62 ;  /* 0x0002083e01007387 */ /* 0x000fe20000100a00 */
[-C--:B------:R-:W-:Y:S02]  /*7c590*/  LEA R58, P3, R82, R2.reuse, 0x2 ;  /* 0x00000002523a7211 */ /* 0x080fe400078610ff */
[-C--:B------:R-:W-:Y:S01]  /*7c5a0*/  LEA.HI.X.SX32 R11, R104, R3.reuse, 0x2, P6 ;  /* 0x00000003680b7211 */ /* 0x080fe200030f16ff */
[----:B------:R2:W-:Y:S01]  /*7c5b0*/  STL.64 [R1+0x200], R56 ;  /* 0x0002003801007387 */ /* 0x0005e20000100a00 */
[----:B------:R-:W-:Y:S01]  /*7c5c0*/  IMAD.IADD R80, R87, 0x1, R60 ;  /* 0x0000000157507824 */ /* 0x000fe200078e023c */
[----:B------:R-:W-:Y:S02]  /*7c5d0*/  LEA.HI.X.SX32 R59, R82, R3, 0x2, P3 ;  /* 0x00000003523b7211 */ /* 0x000fe400018f16ff */
[----:B------:R3:W-:Y:S01]  /*7c5e0*/  STL.64 [R1+0x1f8], R10 ;  /* 0x0001f80a01007387 */ /* 0x0007e20000100a00 */
[----:B------:R-:W-:Y:S01]  /*7c5f0*/  IMAD.IADD R82, R80, 0x1, R55 ;  /* 0x0000000150527824 */ /* 0x000fe200078e0237 */
[----:B--2---:R-:W-:-:S02]  /*7c600*/  LEA R56, P5, R84, R2, 0x2 ;  /* 0x0000000254387211 */ /* 0x004fc400078a10ff */
[C---:B---3--:R-:W-:Y:S02]  /*7c610*/  LEA R10, P6, R103.reuse, R2, 0x2 ;  /* 0x00000002670a7211 */ /* 0x048fe400078c10ff */
[-C--:B------:R-:W-:Y:S01]  /*7c620*/  LEA.HI.X.SX32 R57, R84, R3.reuse, 0x2, P5 ;  /* 0x0000000354397211 */ /* 0x080fe200028f16ff */
[----:B------:R-:W-:Y:S01]  /*7c630*/  STL.64 [R1+0x1f0], R58 ;  /* 0x0001f03a01007387 */ /* 0x000fe20000100a00 */
[----:B------:R-:W-:Y:S02]  /*7c640*/  LEA.HI.X.SX32 R11, R103, R3, 0x2, P6 ;  /* 0x00000003670b7211 */ /* 0x000fe400030f16ff */
[----:B------:R-:W-:Y:S01]  /*7c650*/  IADD3 R84, R82, R54, RZ ;  /* 0x0000003652547210 */ /* 0x000fe20007ffe0ff */
[----:B------:R2:W-:Y:S01]  /*7c660*/  STL.64 [R1+0x1e8], R56 ;  /* 0x0001e83801007387 */ /* 0x0005e20000100a00 */
[----:B------:R-:W-:-:S03]  /*7c670*/  LEA R54, P5, R78, R2, 0x2 ;  /* 0x000000024e367211 */ /* 0x000fc600078a10ff */
[----:B------:R3:W-:Y:S01]  /*7c680*/  STL.64 [R1+0x1e0], R10 ;  /* 0x0001e00a01007387 */ /* 0x0007e20000100a00 */
[-C--:B------:R-:W-:Y:S02]  /*7c690*/  LEA.HI.X.SX32 R55, R78, R3.reuse, 0x2, P5 ;  /* 0x000000034e377211 */ /* 0x080fe400028f16ff */
[-C--:B--2---:R-:W-:Y:S02]  /*7c6a0*/  LEA R56, P3, R76, R2.reuse, 0x2 ;  /* 0x000000024c387211 */ /* 0x084fe400078610ff */
[----:B---3--:R-:W-:Y:S02]  /*7c6b0*/  LEA R10, P6, R102, R2, 0x2 ;  /* 0x00000002660a7211 */ /* 0x008fe400078c10ff */
[-C--:B------:R-:W-:Y:S01]  /*7c6c0*/  LEA.HI.X.SX32 R57, R76, R3.reuse, 0x2, P3 ;  /* 0x000000034c397211 */ /* 0x080fe200018f16ff */
[----:B------:R-:W-:Y:S01]  /*7c6d0*/  IMAD.IADD R76, R84, 0x1, R53 ;  /* 0x00000001544c7824 */ /* 0x000fe200078e0235 */
[----:B------:R-:W-:-:S03]  /*7c6e0*/  LEA.HI.X.SX32 R11, R102, R3, 0x2, P6 ;  /* 0x00000003660b7211 */ /* 0x000fc600030f16ff */
[----:B------:R-:W-:Y:S01]  /*7c6f0*/  STL.64 [R1+0x1d8], R56 ;  /* 0x0001d83801007387 */ /* 0x000fe20000100a00 */
[----:B------:R-:W-:Y:S01]  /*7c700*/  IMAD.IADD R78, R76, 0x1, R52 ;  /* 0x000000014c4e7824 */ /* 0x000fe200078e0234 */
[CC--:B------:R-:W-:Y:S02]  /*7c710*/  LEA R52, P5, R70.reuse, R2.reuse, 0x2 ;  /* 0x0000000246347211 */ /* 0x0c0fe400078a10ff */
[----:B------:R2:W-:Y:S04]  /*7c720*/  STL.64 [R1+0x1d0], R54 ;  /* 0x0001d03601007387 */ /* 0x0005e80000100a00 */
[----:B------:R3:W-:Y:S01]  /*7c730*/  STL.64 [R1+0x1c8], R10 ;  /* 0x0001c80a01007387 */ /* 0x0007e20000100a00 */
[----:B------:R-:W-:Y:S02]  /*7c740*/  LEA.HI.X.SX32 R53, R70, R3, 0x2, P5 ;  /* 0x0000000346357211 */ /* 0x000fe400028f16ff */
[----:B--2---:R-:W-:-:S02]  /*7c750*/  LEA R54, P3, R79, R2, 0x2 ;  /* 0x000000024f367211 */ /* 0x004fc400078610ff */
        /* <DEDUP_REMOVED lines=11> */
[-C--:B---3--:R-:W-:Y:S02]  /*7c810*/  LEA R10, P6, R100, R2.reuse, 0x2 ;  /* 0x00000002640a7211 */ /* 0x088fe400078c10ff */
[-C--:B------:R-:W-:Y:S01]  /*7c820*/  LEA.HI.X.SX32 R53, R72, R3.reuse, 0x2, P3 ;  /* 0x0000000348357211 */ /* 0x080fe200018f16ff */
[----:B------:R-:W-:Y:S01]  /*7c830*/  IMAD.IADD R72, R70, 0x1, R49 ;  /* 0x0000000146487824 */ /* 0x000fe200078e0231 */
[-C--:B------:R-:W-:Y:S02]  /*7c840*/  LEA.HI.X.SX32 R11, R100, R3.reuse, 0x2, P6 ;  /* 0x00000003640b7211 */ /* 0x080fe400030f16ff */
[-C--:B------:R-:W-:Y:S01]  /*7c850*/  LEA R122, P3, R64, R2.reuse, 0x2 ;  /* 0x00000002407a7211 */ /* 0x080fe200078610ff */
[----:B------:R-:W-:Y:S01]  /*7c860*/  STL.64 [R1+0x1a8], R52 ;  /* 0x0001a83401007387 */ /* 0x000fe20000100a00 */
[----:B------:R-:W-:Y:S01]  /*7c870*/  IMAD.IADD R74, R72, 0x1, R48 ;  /* 0x00000001484a7824 */ /* 0x000fe200078e0230 */
[----:B------:R-:W-:Y:S02]  /*7c880*/  LEA R124, P5, R99, R2, 0x2 ;  /* 0x00000002637c7211 */ /* 0x000fe400078a10ff */
[----:B------:R-:W-:Y:S01]  /*7c890*/  STL.64 [R1+0x1a0], R50 ;  /* 0x0001a03201007387 */ /* 0x000fe20000100a00 */
[----:B------:R-:W-:-:S03]  /*7c8a0*/  LEA.HI.X.SX32 R123, R64, R3, 0x2, P3 ;  /* 0x00000003407b7211 */ /* 0x000fc600018f16ff */
[----:B------:R2:W-:Y:S01]  /*7c8b0*/  STL.64 [R1+0x198], R10 ;  /* 0x0001980a01007387 */ /* 0x0005e20000100a00 */
[----:B------:R-:W-:Y:S02]  /*7c8c0*/  IADD3 R64, R74, R47, RZ ;  /* 0x0000002f4a407210 */ /* 0x000fe40007ffe0ff */
[----:B------:R-:W-:Y:S01]  /*7c8d0*/  LEA.HI.X.SX32 R125, R99, R3, 0x2, P5 ;  /* 0x00000003637d7211 */ /* 0x000fe200028f16ff */
[----:B------:R3:W-:Y:S01]  /*7c8e0*/  STL.64 [R1+0x2860], R122 ;  /* 0x0028607a01007387 */ /* 0x0007e20000100a00 */
[----:B--2---:R-:W-:-:S04]  /*7c8f0*/  LEA R10, P6, R66, R2, 0x2 ;  /* 0x00000002420a7211 */ /* 0x004fc800078c10ff */
[-C--:B------:R-:W-:Y:S01]  /*7c900*/  LEA.HI.X.SX32 R11, R66, R3.reuse, 0x2, P6 ;  /* 0x00000003420b7211 */ /* 0x080fe200030f16ff */
[----:B------:R-:W-:Y:S01]  /*7c910*/  STL.64 [R1+0x2868], R124 ;  /* 0x0028687c01007387 */ /* 0x000fe20000100a00 */
[-C--:B------:R-:W-:Y:S01]  /*7c920*/  LEA R48, P3, R68, R2.reuse, 0x2 ;  /* 0x0000000244307211 */ /* 0x080fe200078610ff */
[----:B------:R-:W-:Y:S01]  /*7c930*/  IMAD.IADD R66, R64, 0x1, R46 ;  /* 0x0000000140427824 */ /* 0x000fe200078e022e */
[-C--:B------:R-:W-:Y:S01]  /*7c940*/  LEA R46, P5, R4, R2.reuse, 0x2 ;  /* 0x00000002042e7211 */ /* 0x080fe200078a10ff */
[----:B------:R2:W-:Y:S01]  /*7c950*/  STL.64 [R1+0x180], R10 ;  /* 0x0001800a01007387 */ /* 0x0005e20000100a00 */
[-C--:B------:R-:W-:Y:S01]  /*7c960*/  LEA.HI.X.SX32 R49, R68, R3.reuse, 0x2, P3 ;  /* 0x0000000344317211 */ /* 0x080fe200018f16ff */
[----:B---3--:R-:W3:Y:S01]  /*7c970*/  LDC R123, c[0x0][0x22c] ;  /* 0x00008b00ff7b7b82 */ /* 0x008ee20000000800 */
[-C--:B------:R-:W-:Y:S02]  /*7c980*/  LEA.HI.X.SX32 R47, R4, R3.reuse, 0x2, P5 ;  /* 0x00000003042f7211 */ /* 0x080fe400028f16ff */
[C---:B--2---:R-:W-:Y:S01]  /*7c990*/  LEA R10, P6, R98.reuse, R2, 0x2 ;  /* 0x00000002620a7211 */ /* 0x044fe200078c10ff */
[----:B------:R-:W-:Y:S03]  /*7c9a0*/  STL.64 [R1+0x178], R48 ;  /* 0x0001783001007387 */ /* 0x000fe60000100a00 */
[----:B------:R-:W-:Y:S01]  /*7c9b0*/  LEA.HI.X.SX32 R11, R98, R3, 0x2, P6 ;  /* 0x00000003620b7211 */ /* 0x000fe200030f16ff */
[----:B------:R2:W-:Y:S01]  /*7c9c0*/  STL.64 [R1+0x170], R46 ;  /* 0x0001702e01007387 */ /* 0x0005e20000100a00 */
[----:B------:R-:W-:-:S03]  /*7c9d0*/  IMAD.IADD R68, R66, 0x1, R45 ;  /* 0x0000000142447824 */ /* 0x000fc600078e022d */
[----:B------:R4:W-:Y:S01]  /*7c9e0*/  STL.64 [R1+0x168], R10 ;  /* 0x0001680a01007387 */ /* 0x0009e20000100a00 */
[----:B------:R-:W-:Y:S01]  /*7c9f0*/  IMAD.IADD R4, R68, 0x1, R44 ;  /* 0x0000000144047824 */ /* 0x000fe200078e022c */
[CC--:B--2---:R-:W-:Y:S02]  /*7ca00*/  LEA R46, P3, R6.reuse, R2.reuse, 0x2 ;  /* 0x00000002062e7211 */ /* 0x0c4fe400078610ff */
[CC--:B----4-:R-:W-:Y:S02]  /*7ca10*/  LEA R10, P6, R97.reuse, R2.reuse, 0x2 ;  /* 0x00000002610a7211 */ /* 0x0d0fe400078c10ff */
[-C--:B------:R-:W-:Y:S02]  /*7ca20*/  LEA.HI.X.SX32 R47, R6, R3.reuse, 0x2, P3 ;  /* 0x00000003062f7211 */ /* 0x080fe400018f16ff */
[-C--:B------:R-:W-:Y:S01]  /*7ca30*/  LEA.HI.X.SX32 R11, R97, R3.reuse, 0x2, P6 ;  /* 0x00000003610b7211 */ /* 0x080fe200030f16ff */
[----:B------:R-:W-:Y:S01]  /*7ca40*/  IMAD.IADD R6, R4, 0x1, R43 ;  /* 0x0000000104067824 */ /* 0x000fe200078e022b */
[CC--:B------:R-:W-:Y:S01]  /*7ca50*/  LEA R44, P5, R18.reuse, R2.reuse, 0x2 ;  /* 0x00000002122c7211 */ /* 0x0c0fe200078a10ff */
[----:B------:R-:W-:Y:S03]  /*7ca60*/  STL.64 [R1+0x160], R46 ;  /* 0x0001602e01007387 */ /* 0x000fe60000100a00 */
[----:B------:R-:W-:Y:S01]  /*7ca70*/  LEA.HI.X.SX32 R45, R18, R3, 0x2, P5 ;  /* 0x00000003122d7211 */ /* 0x000fe200028f16ff */
[----:B------:R2:W-:Y:S01]  /*7ca80*/  STL.64 [R1+0x150], R10 ;  /* 0x0001500a01007387 */ /* 0x0005e20000100a00 */
[----:B------:R-:W-:Y:S01]  /*7ca90*/  IMAD.IADD R18, R6, 0x1, R42 ;  /* 0x0000000106127824 */ /* 0x000fe200078e022a */
[----:B------:R-:W-:-:S02]  /*7caa0*/  LEA R162, P5, R7, R2, 0x2 ;  /* 0x0000000207a27211 */ /* 0x000fc400078a10ff */
[----:B--2---:R-:W-:-:S04]  /*7cab0*/  LEA R10, P3, R5, R2, 0x2 ;  /* 0x00000002050a7211 */ /* 0x004fc800078610ff */
[-C--:B------:R-:W-:Y:S01]  /*7cac0*/  LEA.HI.X.SX32 R11, R5, R3.reuse, 0x2, P3 ;  /* 0x00000003050b7211 */ /* 0x080fe200018f16ff */
[----:B------:R-:W-:Y:S01]  /*7cad0*/  IMAD.IADD R5, R18, 0x1, R41 ;  /* 0x0000000112057824 */ /* 0x000fe200078e0229 */
[-C--:B------:R-:W-:Y:S02]  /*7cae0*/  LEA R164, P6, R96, R2.reuse, 0x2 ;  /* 0x0000000260a47211 */ /* 0x080fe400078c10ff */
[-C--:B------:R-:W-:Y:S02]  /*7caf0*/  LEA.HI.X.SX32 R163, R7, R3.reuse, 0x2, P5 ;  /* 0x0000000307a37211 */ /* 0x080fe400028f16ff */
[----:B------:R-:W-:Y:S02]  /*7cb00*/  LEA R166, P3, R16, R2, 0x2 ;  /* 0x0000000210a67211 */ /* 0x000fe400078610ff */
[----:B------:R-:W-:Y:S02]  /*7cb10*/  IADD3 R7, R5, R40, RZ ;  /* 0x0000002805077210 */ /* 0x000fe40007ffe0ff */
[----:B------:R-:W-:-:S02]  /*7cb20*/  LEA.HI.X.SX32 R165, R96, R3, 0x2, P6 ;  /* 0x0000000360a57211 */ /* 0x000fc400030f16ff */
[-C--:B------:R-:W-:Y:S02]  /*7cb30*/  LEA R146, P6, R17, R2.reuse, 0x2 ;  /* 0x0000000211927211 */ /* 0x080fe400078c10ff */
[-C--:B------:R-:W-:Y:S01]  /*7cb40*/  LEA.HI.X.SX32 R167, R16, R3.reuse, 0x2, P3 ;  /* 0x0000000310a77211 */ /* 0x080fe200018f16ff */
[----:B------:R-:W-:Y:S01]  /*7cb50*/  IMAD.IADD R16, R7, 0x1, R39 ;  /* 0x0000000107107824 */ /* 0x000fe200078e0227 */
[-C--:B------:R-:W-:Y:S02]  /*7cb60*/  LEA R144, P5, R95, R2.reuse, 0x2 ;  /* 0x000000025f907211 */ /* 0x080fe400078a10ff */
[-C--:B------:R-:W-:Y:S01]  /*7cb70*/  LEA.HI.X.SX32 R147, R17, R3.reuse, 0x2, P6 ;  /* 0x0000000311937211 */ /* 0x080fe200030f16ff */
[----:B------:R-:W-:Y:S01]  /*7cb80*/  IMAD.IADD R17, R16, 0x1, R38 ;  /* 0x0000000110117824 */ /* 0x000fe200078e0226 */
[----:B------:R-:W-:Y:S02]  /*7cb90*/  LEA R156, P3, R19, R2, 0x2 ;  /* 0x00000002139c7211 */ /* 0x000fe400078610ff */
[----:B------:R-:W-:-:S02]  /*7cba0*/  LEA.HI.X.SX32 R145, R95, R3, 0x2, P5 ;  /* 0x000000035f917211 */ /* 0x000fc400028f16ff */
[-C--:B------:R-:W-:Y:S02]  /*7cbb0*/  LEA R158, P5, R65, R2.reuse, 0x2 ;  /* 0x00000002419e7211 */ /* 0x080fe400078a10ff */
[-C--:B------:R-:W-:Y:S01]  /*7cbc0*/  LEA.HI.X.SX32 R157, R19, R3.reuse, 0x2, P3 ;  /* 0x00000003139d7211 */ /* 0x080fe200018f16ff */
[----:B------:R-:W-:Y:S01]  /*7cbd0*/  IMAD.IADD R19, R17, 0x1, R37 ;  /* 0x0000000111137824 */ /* 0x000fe200078e0225 */
[-C--:B------:R-:W-:Y:S02]  /*7cbe0*/  LEA.HI.X.SX32 R159, R65, R3.reuse, 0x2, P5 ;  /* 0x00000003419f7211 */ /* 0x080fe400028f16ff */
[-C--:B------:R-:W-:Y:S01]  /*7cbf0*/  LEA R140, P3, R67, R2.reuse, 0x2 ;  /* 0x00000002438c7211 */ /* 0x080fe200078610ff */
[----:B------:R-:W-:Y:S01]  /*7cc00*/  IMAD.IADD R65, R19, 0x1, R31 ;  /* 0x0000000113417824 */ /* 0x000fe200078e021f */
[----:B------:R-:W-:Y:S02]  /*7cc10*/  LEA R142, P5, R69, R2, 0x2 ;  /* 0x00000002458e7211 */ /* 0x000fe400078a10ff */
[-C--:B------:R-:W-:Y:S01]  /*7cc20*/  LEA.HI.X.SX32 R141, R67, R3.reuse, 0x2, P3 ;  /* 0x00000003438d7211 */ /* 0x080fe200018f16ff */
[----:B------:R-:W-:Y:S01]  /*7cc30*/  IMAD.IADD R67, R65, 0x1, R29 ;  /* 0x0000000141437824 */ /* 0x000fe200078e021d */
[----:B------:R-:W-:-:S02]  /*7cc40*/  LEA.HI.X.SX32 R143, R69, R3, 0x2, P5 ;  /* 0x00000003458f7211 */ /* 0x000fc400028f16ff */
[-C--:B------:R-:W-:Y:S01]  /*7cc50*/  LEA R138, P3, R71, R2.reuse, 0x2 ;  /* 0x00000002478a7211 */ /* 0x080fe200078610ff */
[----:B------:R-:W-:Y:S01]  /*7cc60*/  IMAD.IADD R69, R67, 0x1, R28 ;  /* 0x0000000143457824 */ /* 0x000fe200078e021c */
[-C--:B------:R-:W-:Y:S02]  /*7cc70*/  LEA R152, P5, R73, R2.reuse, 0x2 ;  /* 0x0000000249987211 */ /* 0x080fe400078a10ff */
[----:B------:R-:W-:Y:S02]  /*7cc80*/  LEA.HI.X.SX32 R139, R71, R3, 0x2, P3 ;  /* 0x00000003478b7211 */ /* 0x000fe400018f16ff */
[----:B------:R-:W-:Y:S02]  /*7cc90*/  IADD3 R71, R69, R25, RZ ;  /* 0x0000001945477210 */ /* 0x000fe40007ffe0ff */
[----:B------:R-:W-:Y:S02]  /*7cca0*/  LEA.HI.X.SX32 R153, R73, R3, 0x2, P5 ;  /* 0x0000000349997211 */ /* 0x000fe400028f16ff */
[-C--:B------:R-:W-:Y:S01]  /*7ccb0*/  LEA R132, P3, R75, R2.reuse, 0x2 ;  /* 0x000000024b847211 */ /* 0x080fe200078610ff */
[----:B------:R-:W-:Y:S01]  /*7ccc0*/  IMAD.IADD R73, R71, 0x1, R23 ;  /* 0x0000000147497824 */ /* 0x000fe200078e0217 */
[----:B------:R-:W-:-:S02]  /*7ccd0*/  LEA R134, P5, R77, R2, 0x2 ;  /* 0x000000024d867211 */ /* 0x000fc400078a10ff */
[-C--:B------:R-:W-:Y:S01]  /*7cce0*/  LEA.HI.X.SX32 R133, R75, R3.reuse, 0x2, P3 ;  /* 0x000000034b857211 */ /* 0x080fe200018f16ff */
[----:B------:R-:W-:Y:S01]  /*7ccf0*/  IMAD.IADD R75, R73, 0x1, R21 ;  /* 0x00000001494b7824 */ /* 0x000fe200078e0215 */
[-C--:B------:R-:W-:Y:S02]  /*7cd00*/  LEA R160, P6, R94, R2.reuse, 0x2 ;  /* 0x000000025ea07211 */ /* 0x080fe400078c10ff */
[-C--:B------:R-:W-:Y:S01]  /*7cd10*/  LEA.HI.X.SX32 R135, R77, R3.reuse, 0x2, P5 ;  /* 0x000000034d877211 */ /* 0x080fe200028f16ff */
[----:B------:R-:W-:Y:S01]  /*7cd20*/  IMAD.IADD R77, R75, 0x1, R20 ;  /* 0x000000014b4d7824 */ /* 0x000fe200078e0214 */
[-C--:B------:R-:W-:Y:S02]  /*7cd30*/  LEA R126, P3, R0, R2.reuse, 0x2 ;  /* 0x00000002007e7211 */ /* 0x080fe400078610ff */
[----:B------:R-:W-:Y:S02]  /*7cd40*/  LEA.HI.X.SX32 R161, R94, R3, 0x2, P6 ;  /* 0x000000035ea17211 */ /* 0x000fe400030f16ff */
[----:B------:R-:W-:-:S02]  /*7cd50*/  LEA R136, P6, R93, R2, 0x2 ;  /* 0x000000025d887211 */ /* 0x000fc400078c10ff */
[-C--:B------:R-:W-:Y:S02]  /*7cd60*/  LEA R58, P5, R81, R2.reuse, 0x2 ;  /* 0x00000002513a7211 */ /* 0x080fe400078a10ff */
[-C--:B------:R-:W-:Y:S01]  /*7cd70*/  LEA.HI.X.SX32 R127, R0, R3.reuse, 0x2, P3 ;  /* 0x00000003007f7211 */ /* 0x080fe200018f16ff */
[----:B------:R-:W-:Y:S01]  /*7cd80*/  IMAD.IADD R0, R77, 0x1, R13 ;  /* 0x000000014d007824 */ /* 0x000fe200078e020d */
[-C--:B------:R-:W-:Y:S02]  /*7cd90*/  LEA.HI.X.SX32 R137, R93, R3.reuse, 0x2, P6 ;  /* 0x000000035d897211 */ /* 0x080fe400030f16ff */
[-C--:B------:R-:W-:Y:S02]  /*7cda0*/  LEA R128, P6, R92, R2.reuse, 0x2 ;  /* 0x000000025c807211 */ /* 0x080fe400078c10ff */
[----:B------:R-:W-:Y:S01]  /*7cdb0*/  LEA.HI.X.SX32 R59, R81, R3, 0x2, P5 ;  /* 0x00000003513b7211 */ /* 0x000fe200028f16ff */
[----:B------:R-:W-:Y:S01]  /*7cdc0*/  IMAD.IADD R81, R0, 0x1, R12 ;  /* 0x0000000100517824 */ /* 0x000fe200078e020c */
[----:B------:R-:W-:-:S02]  /*7cdd0*/  LEA R62, P3, R83, R2, 0x2 ;  /* 0x00000002533e7211 */ /* 0x000fc400078610ff */
[-C--:B------:R-:W-:Y:S02]  /*7cde0*/  LEA.HI.X.SX32 R129, R92, R3.reuse, 0x2, P6 ;  /* 0x000000035c817211 */ /* 0x080fe400030f16ff */
[-C--:B------:R-:W-:Y:S02]  /*7cdf0*/  LEA R120, P6, R91, R2.reuse, 0x2 ;  /* 0x000000025b787211 */ /* 0x080fe400078c10ff */
[-C--:B------:R-:W-:Y:S01]  /*7ce00*/  LEA.HI.X.SX32 R63, R83, R3.reuse, 0x2, P3 ;  /* 0x00000003533f7211 */ /* 0x080fe200018f16ff */
[----:B------:R-:W-:Y:S01]  /*7ce10*/  IMAD.IADD R83, R81, 0x1, R22 ;  /* 0x0000000151537824 */ /* 0x000fe200078e0216 */
[----:B------:R-:W-:Y:S02]  /*7ce20*/  LEA.HI.X.SX32 R121, R91, R3, 0x2, P6 ;  /* 0x000000035b797211 */ /* 0x000fe400030f16ff */
[----:B------:R-:W-:Y:S02]  /*7ce30*/  LEA R60, P6, R90, R2, 0x2 ;  /* 0x000000025a3c7211 */ /* 0x000fe400078c10ff */
[----:B------:R-:W-:-:S02]  /*7ce40*/  IADD3 R91, R83, R15, RZ ;  /* 0x0000000f535b7210 */ /* 0x000fc40007ffe0ff */
[----:B------:R-:W-:Y:S02]  /*7ce50*/  LEA.HI.X.SX32 R61, R90, R3, 0x2, P6 ;  /* 0x000000035a3d7211 */ /* 0x000fe400030f16ff */
[----:B------:R-:W-:Y:S01]  /*7ce60*/  LEA R12, P6, R89, R2, 0x2 ;  /* 0x00000002590c7211 */ /* 0x000fe200078c10ff */
[----:B------:R-:W-:-:S03]  /*7ce70*/  IMAD.IADD R90, R91, 0x1, R14 ;  /* 0x000000015b5a7824 */ /* 0x000fc600078e020e */
[----:B------:R-:W-:Y:S01]  /*7ce80*/  LEA.HI.X.SX32 R13, R89, R3, 0x2, P6 ;  /* 0x00000003590d7211 */ /* 0x000fe200030f16ff */
        /* <DEDUP_REMOVED lines=9> */
[----:B------:R-:W-:Y:S02]  /*7cf20*/  IMAD.IADD R107, R105, 0x1, R228 ;  /* 0x00000001696b7824 */ /* 0x000fe400078e02e4 */
[----:B------:R-:W2:Y:S02]  /*7cf30*/  LDC R228, c[0x0][0x248] ;  /* 0x00009200ffe47b82 */ /* 0x000ea40000000800 */
[----:B--2---:R-:W-:-:S06]  /*7cf40*/  IMAD.IADD R109, R107, 0x1, R228 ;  /* 0x000000016b6d7824 */ /* 0x004fcc00078e02e4 */
[----:B------:R-:W2:Y:S02]  /*7cf50*/  LDC R228, c[0x0][0x248] ;  /* 0x00009200ffe47b82 */ /* 0x000ea40000000800 */
[----:B--2---:R-:W-:-:S06]  /*7cf60*/  IMAD.IADD R111, R109, 0x1, R228 ;  /* 0x000000016d6f7824 */ /* 0x004fcc00078e02e4 */
[----:B------:R-:W2:Y:S02]  /*7cf70*/  LDC R228, c[0x0][0x248] ;  /* 0x00009200ffe47b82 */ /* 0x000ea40000000800 */
[----:B--2---:R-:W-:-:S06]  /*7cf80*/  IADD3 R113, R111, R228, RZ ;  /* 0x000000e46f717210 */ /* 0x004fcc0007ffe0ff */
[----:B------:R-:W2:Y:S02]  /*7cf90*/  LDC R228, c[0x0][0x248] ;  /* 0x00009200ffe47b82 */ /* 0x000ea40000000800 */
[----:B--2---:R-:W-:-:S06]  /*7cfa0*/  IMAD.IADD R115, R113, 0x1, R228 ;  /* 0x0000000171737824 */ /* 0x004fcc00078e02e4 */
        /* <DEDUP_REMOVED lines=8> */
[----:B------:R-:W2:Y:S01]  /*7d030*/  LDC R228, c[0x0][0x248] ;  /* 0x00009200ffe47b82 */ /* 0x000ea20000000800 */
[CC--:B------:R-:W-:Y:S02]  /*7d040*/  LEA R20, P5, R88.reuse, R2.reuse, 0x2 ;  /* 0x0000000258147211 */ /* 0x0c0fe400078a10ff */
[-C--:B------:R-:W-:Y:S02]  /*7d050*/  LEA R48, P3, R85, R2.reuse, 0x2 ;  /* 0x0000000255307211 */ /* 0x080fe400078610ff */
[----:B------:R-:W-:Y:S01]  /*7d060*/  LEA.HI.X.SX32 R21, R88, R3, 0x2, P5 ;  /* 0x0000000358157211 */ /* 0x000fe200028f16ff */
[----:B--2---:R-:W-:Y:S02]  /*7d070*/  IMAD.IADD R169, R151, 0x1, R228 ;  /* 0x0000000197a97824 */ /* 0x004fe400078e02e4 */
[----:B------:R-:W2:Y:S01]  /*7d080*/  LDC R228, c[0x0][0x248] ;  /* 0x00009200ffe47b82 */ /* 0x000ea20000000800 */
[-C--:B------:R-:W-:Y:S02]  /*7d090*/  LEA R50, P5, R86, R2.reuse, 0x2 ;  /* 0x0000000256327211 */ /* 0x080fe400078a10ff */
[----:B------:R-:W-:-:S02]  /*7d0a0*/  LEA R22, P6, R87, R2, 0x2 ;  /* 0x0000000257167211 */ /* 0x000fc400078c10ff */
[-C--:B------:R-:W-:Y:S02]  /*7d0b0*/  LEA.HI.X.SX32 R49, R85, R3.reuse, 0x2, P3 ;  /* 0x0000000355317211 */ /* 0x080fe400018f16ff */
[-C--:B------:R-:W-:Y:S02]  /*7d0c0*/  LEA.HI.X.SX32 R51, R86, R3.reuse, 0x2, P5 ;  /* 0x0000000356337211 */ /* 0x080fe400028f16ff */
[-C--:B------:R-:W-:Y:S02]  /*7d0d0*/  LEA R14, P3, R80, R2.reuse, 0x2 ;  /* 0x00000002500e7211 */ /* 0x080fe400078610ff */
[----:B------:R-:W-:Y:S02]  /*7d0e0*/  LEA.HI.X.SX32 R23, R87, R3, 0x2, P6 ;  /* 0x0000000357177211 */ /* 0x000fe400030f16ff */
[-C--:B------:R-:W-:Y:S02]  /*7d0f0*/  LEA R52, P5, R82, R2.reuse, 0x2 ;  /* 0x0000000252347211 */ /* 0x080fe400078a10ff */
[----:B------:R-:W-:-:S02]  /*7d100*/  LEA R24, P6, R84, R2, 0x2 ;  /* 0x0000000254187211 */ /* 0x000fc400078c10ff */
[-C--:B------:R-:W-:Y:S02]  /*7d110*/  LEA.HI.X.SX32 R15, R80, R3.reuse, 0x2, P3 ;  /* 0x00000003500f7211 */ /* 0x080fe400018f16ff */
[-C--:B------:R-:W-:Y:S02]  /*7d120*/  LEA.HI.X.SX32 R53, R82, R3.reuse, 0x2, P5 ;  /* 0x0000000352357211 */ /* 0x080fe400028f16ff */
[----:B------:R-:W-:Y:S02]  /*7d130*/  LEA R28, P3, R76, R2, 0x2 ;  /* 0x000000024c1c7211 */ /* 0x000fe400078610ff */
[----:B--2---:R-:W-:Y:S02]  /*7d140*/  IADD3 R171, R169, R228, RZ ;  /* 0x000000e4a9ab7210 */ /* 0x004fe40007ffe0ff */
[----:B------:R-:W2:Y:S01]  /*7d150*/  LDC R228, c[0x0][0x248] ;  /* 0x00009200ffe47b82 */ /* 0x000ea20000000800 */
[----:B------:R-:W-:Y:S02]  /*7d160*/  LEA.HI.X.SX32 R25, R84, R3, 0x2, P6 ;  /* 0x0000000354197211 */ /* 0x000fe400030f16ff */
[----:B------:R-:W-:-:S02]  /*7d170*/  LEA R54, P5, R78, R2, 0x2 ;  /* 0x000000024e367211 */ /* 0x000fc400078a10ff */
[CC--:B------:R-:W-:Y:S02]  /*7d180*/  LEA R26, P6, R79.reuse, R2.reuse, 0x2 ;  /* 0x000000024f1a7211 */ /* 0x0c0fe400078c10ff */
[-C--:B------:R-:W-:Y:S02]  /*7d190*/  LEA.HI.X.SX32 R29, R76, R3.reuse, 0x2, P3 ;  /* 0x000000034c1d7211 */ /* 0x080fe400018f16ff */
[-C--:B------:R-:W-:Y:S02]  /*7d1a0*/  LEA.HI.X.SX32 R55, R78, R3.reuse, 0x2, P5 ;  /* 0x000000034e377211 */ /* 0x080fe400028f16ff */
[-C--:B------:R-:W-:Y:S02]  /*7d1b0*/  LEA R30, P3, R70, R2.reuse, 0x2 ;  /* 0x00000002461e7211 */ /* 0x080fe400078610ff */
[----:B------:R-:W-:Y:S02]  /*7d1c0*/  LEA.HI.X.SX32 R27, R79, R3, 0x2, P6 ;  /* 0x000000034f1b7211 */ /* 0x000fe400030f16ff */
[----:B------:R-:W-:-:S02]  /*7d1d0*/  LEA R40, P5, R72, R2, 0x2 ;  /* 0x0000000248287211 */ /* 0x000fc400078a10ff */
[-C--:B------:R-:W-:Y:S01]  /*7d1e0*/  LEA R42, P6, R74, R2.reuse, 0x2 ;  /* 0x000000024a2a7211 */ /* 0x080fe200078c10ff */
[----:B------:R4:W-:Y:S01]  /*7d1f0*/  STL.64 [R1+0x158], R44 ;  /* 0x0001582c01007387 */ /* 0x0009e20000100a00 */
[-C--:B------:R-:W-:Y:S02]  /*7d200*/  LEA.HI.X.SX32 R31, R70, R3.reuse, 0x2, P3 ;  /* 0x00000003461f7211 */ /* 0x080fe400018f16ff */
[-C--:B------:R-:W-:Y:S02]  /*7d210*/  LEA.HI.X.SX32 R41, R72, R3.reuse, 0x2, P5 ;  /* 0x0000000348297211 */ /* 0x080fe400028f16ff */
[----:B------:R-:W-:Y:S02]  /*7d220*/  LEA.HI.X.SX32 R43, R74, R3, 0x2, P6 ;  /* 0x000000034a2b7211 */ /* 0x000fe400030f16ff */
[-C--:B------:R-:W-:Y:S02]  /*7d230*/  LEA R36, P5, R66, R2.reuse, 0x2 ;  /* 0x0000000242247211 */ /* 0x080fe400078a10ff */
[----:B------:R-:W-:-:S02]  /*7d240*/  LEA R32, P6, R68, R2, 0x2 ;  /* 0x0000000244207211 */ /* 0x000fc400078c10ff */
[-C--:B----4-:R-:W-:Y:S02]  /*7d250*/  LEA R44, P3, R64, R2.reuse, 0x2 ;  /* 0x00000002402c7211 */ /* 0x090fe400078610ff */
[-C--:B------:R-:W-:Y:S02]  /*7d260*/  LEA.HI.X.SX32 R37, R66, R3.reuse, 0x2, P5 ;  /* 0x0000000342257211 */ /* 0x080fe400028f16ff */
[-C--:B------:R-:W-:Y:S02]  /*7d270*/  LEA.HI.X.SX32 R45, R64, R3.reuse, 0x2, P3 ;  /* 0x00000003402d7211 */ /* 0x080fe400018f16ff */
[-C--:B------:R-:W-:Y:S02]  /*7d280*/  LEA R46, P3, R4, R2.reuse, 0x2 ;  /* 0x00000002042e7211 */ /* 0x080fe400078610ff */
[----:B------:R-:W-:Y:S02]  /*7d290*/  LEA.HI.X.SX32 R33, R68, R3, 0x2, P6 ;  /* 0x0000000344217211 */ /* 0x000fe400030f16ff */
[----:B------:R-:W-:-:S02]  /*7d2a0*/  LEA R38, P5, R6, R2, 0x2 ;  /* 0x0000000206267211 */ /* 0x000fc400078a10ff */
[-C--:B------:R-:W-:Y:S02]  /*7d2b0*/  LEA R34, P6, R18, R2.reuse, 0x2 ;  /* 0x0000000212227211 */ /* 0x080fe400078c10ff */
[-C--:B------:R-:W-:Y:S02]  /*7d2c0*/  LEA.HI.X.SX32 R47, R4, R3.reuse, 0x2, P3 ;  /* 0x00000003042f7211 */ /* 0x080fe400018f16ff */
[-C--:B------:R-:W-:Y:S02]  /*7d2d0*/  LEA.HI.X.SX32 R39, R6, R3.reuse, 0x2, P5 ;  /* 0x0000000306277211 */ /* 0x080fe400028f16ff */
[-C--:B------:R-:W-:Y:S01]  /*7d2e0*/  LEA R250, P3, R5, R2.reuse, 0x2 ;  /* 0x0000000205fa7211 */ /* 0x080fe200078610ff */
[----:B--2---:R-:W-:Y:S01]  /*7d2f0*/  IMAD.IADD R173, R171, 0x1, R228 ;  /* 0x00000001abad7824 */ /* 0x004fe200078e02e4 */
[----:B------:R-:W-:Y:S01]  /*7d300*/  LEA.HI.X.SX32 R35, R18, R3, 0x2, P6 ;  /* 0x0000000312237211 */ /* 0x000fe200030f16ff */
[----:B------:R-:W2:Y:S01]  /*7d310*/  LDC R228, c[0x0][0x248] ;  /* 0x00009200ffe47b82 */ /* 0x000ea20000000800 */
[----:B------:R-:W-:-:S02]  /*7d320*/  LEA R4, P5, R7, R2, 0x2 ;  /* 0x0000000207047211 */ /* 0x000fc400078a10ff */
[CC--:B------:R-:W-:Y:S02]  /*7d330*/  LEA R6, P6, R16.reuse, R2.reuse, 0x2 ;  /* 0x0000000210067211 */ /* 0x0c0fe400078c10ff */
[-C--:B------:R-:W-:Y:S02]  /*7d340*/  LEA.HI.X.SX32 R251, R5, R3.reuse, 0x2, P3 ;  /* 0x0000000305fb7211 */ /* 0x080fe400018f16ff */
[-C--:B------:R-:W-:Y:S02]  /*7d350*/  LEA.HI.X.SX32 R5, R7, R3.reuse, 0x2, P5 ;  /* 0x0000000307057211 */ /* 0x080fe400028f16ff */
[----:B------:R-:W-:Y:S02]  /*7d360*/  LEA.HI.X.SX32 R7, R16, R3, 0x2, P6 ;  /* 0x0000000310077211 */ /* 0x000fe400030f16ff */
[----:B------:R-:W-:-:S04]  /*7d370*/  LEA R16, P3, R17, R2, 0x2 ;  /* 0x0000000211107211 */ /* 0x000fc800078610ff */
[----:B------:R-:W-:Y:S02]  /*7d380*/  LEA.HI.X.SX32 R17, R17, R3, 0x2, P3 ;  /* 0x0000000311117211 */ /* 0x000fe400018f16ff */
[----:B------:R-:W-:-:S04]  /*7d390*/  LEA R66, P3, R67, R2, 0x2 ;  /* 0x0000000243427211 */ /* 0x000fc800078610ff */
[----:B------:R-:W-:Y:S02]  /*7d3a0*/  LEA.HI.X.SX32 R67, R67, R3, 0x2, P3 ;  /* 0x0000000343437211 */ /* 0x000fe400018f16ff */
[----:B------:R-:W-:-:S04]  /*7d3b0*/  LEA R72, P3, R73, R2, 0x2 ;  /* 0x0000000249487211 */ /* 0x000fc800078610ff */
[----:B------:R-:W-:Y:S02]  /*7d3c0*/  LEA.HI.X.SX32 R73, R73, R3, 0x2, P3 ;  /* 0x0000000349497211 */ /* 0x000fe400018f16ff */
[----:B------:R-:W-:-:S04]  /*7d3d0*/  LEA R78, P3, R0, R2, 0x2 ;  /* 0x00000002004e7211 */ /* 0x000fc800078610ff */
[----:B------:R-:W-:Y:S01]  /*7d3e0*/  LEA.HI.X.SX32 R79, R0, R3, 0x2, P3 ;  /* 0x00000003004f7211 */ /* 0x000fe200018f16ff */
[----:B--2---:R-:W-:Y:S02]  /*7d3f0*/  IMAD.IADD R0, R173, 0x1, R228 ;  /* 0x00000001ad007824 */ /* 0x004fe400078e02e4 */
        /* <DEDUP_REMOVED lines=23> */
[----:B------:R-:W-:-:S04]  /*7d570*/  LEA R64, P6, R65, R2, 0x2 ;  /* 0x0000000241407211 */ /* 0x000fc800078c10ff */
[----:B------:R-:W-:Y:S02]  /*7d580*/  LEA.HI.X.SX32 R65, R65, R3, 0x2, P6 ;  /* 0x0000000341417211 */ /* 0x000fe400030f16ff */
[----:B--2---:R-:W-:Y:S02]  /*7d590*/  IADD3 R199, R197, R228, RZ ;  /* 0x000000e4c5c77210 */ /* 0x004fe40007ffe0ff */
[----:B------:R-:W2:Y:S01]  /*7d5a0*/  LDC R228, c[0x0][0x248] ;  /* 0x00009200ffe47b82 */ /* 0x000ea20000000800 */
[----:B------:R-:W-:-:S04]  /*7d5b0*/  LEA R70, P6, R71, R2, 0x2 ;  /* 0x0000000247467211 */ /* 0x000fc800078c10ff */
[----:B------:R-:W-:Y:S02]  /*7d5c0*/  LEA.HI.X.SX32 R71, R71, R3, 0x2, P6 ;  /* 0x0000000347477211 */ /* 0x000fe400030f16ff */
[----:B------:R-:W-:-:S04]  /*7d5d0*/  LEA R76, P6, R77, R2, 0x2 ;  /* 0x000000024d4c7211 */ /* 0x000fc800078c10ff */
[-C--:B------:R-:W-:Y:S02]  /*7d5e0*/  LEA.HI.X.SX32 R77, R77, R3.reuse, 0x2, P6 ;  /* 0x000000034d4d7211 */ /* 0x080fe400030f16ff */
[-C--:B------:R-:W-:Y:S01]  /*7d5f0*/  LEA R82, P6, R83, R2.reuse, 0x2 ;  /* 0x0000000253527211 */ /* 0x080fe200078c10ff */
[----:B--2---:R-:W-:Y:S02]  /*7d600*/  IMAD.IADD R201, R199, 0x1, R228 ;  /* 0x00000001c7c97824 */ /* 0x004fe400078e02e4 */
[----:B------:R-:W2:Y:S01]  /*7d610*/  LDC R228, c[0x0][0x248] ;  /* 0x00009200ffe47b82 */ /* 0x000ea20000000800 */
[----:B------:R-:W-:Y:S02]  /*7d620*/  LEA.HI.X.SX32 R83, R83, R3, 0x2, P6 ;  /* 0x0000000353537211 */ /* 0x000fe400030f16ff */
[----:B------:R-:W-:-:S04]  /*7d630*/  LEA R88, P6, R89, R2, 0x2 ;  /* 0x0000000259587211 */ /* 0x000fc800078c10ff */
[----:B------:R-:W-:Y:S02]  /*7d640*/  LEA.HI.X.SX32 R89, R89, R3, 0x2, P6 ;  /* 0x0000000359597211 */ /* 0x000fe400030f16ff */
        /* <DEDUP_REMOVED lines=40> */
[----:B------:R-:W-:-:S04]  /*7d8d0*/  LEA R186, P6, R187, R2, 0x2 ;  /* 0x00000002bbba7211 */ /* 0x000fc800078c10ff */
[-C--:B------:R-:W-:Y:S02]  /*7d8e0*/  LEA.HI.X.SX32 R187, R187, R3.reuse, 0x2, P6 ;  /* 0x00000003bbbb7211 */ /* 0x080fe400030f16ff */
[----:B------:R-:W-:Y:S02]  /*7d8f0*/  LEA R192, P6, R193, R2, 0x2 ;  /* 0x00000002c1c07211 */ /* 0x000fe400078c10ff */
[----:B--2---:R-:W-:Y:S02]  /*7d900*/  IADD3 R227, R225, R228, RZ ;  /* 0x000000e4e1e37210 */ /* 0x004fe40007ffe0ff */
[----:B------:R-:W2:Y:S01]  /*7d910*/  LDC R228, c[0x0][0x248] ;  /* 0x00009200ffe47b82 */ /* 0x000ea20000000800 */
        /* <DEDUP_REMOVED lines=10> */
[----:B------:R-:W2:Y:S01]  /*7d9c0*/  LDC R228, c[0x0][0x248] ;  /* 0x00009200ffe47b82 */ /* 0x000ea20000000800 */
[----:B------:R-:W-:-:S04]  /*7d9d0*/  LEA R210, P6, R211, R2, 0x2 ;  /* 0x00000002d3d27211 */ /* 0x000fc800078c10ff */
[----:B------:R-:W-:Y:S01]  /*7d9e0*/  LEA.HI.X.SX32 R211, R211, R3, 0x2, P6 ;  /* 0x00000003d3d37211 */ /* 0x000fe200030f16ff */
[----:B--2---:R-:W-:Y:S02]  /*7d9f0*/  IMAD.IADD R235, R233, 0x1, R228 ;  /* 0x00000001e9eb7824 */ /* 0x004fe400078e02e4 */
[----:B------:R-:W2:Y:S01]  /*7da00*/  LDC R228, c[0x0][0x248] ;  /* 0x00009200ffe47b82 */ /* 0x000ea20000000800 */
[----:B------:R-:W-:-:S04]  /*7da10*/  LEA R216, P6, R217, R2, 0x2 ;  /* 0x00000002d9d87211 */ /* 0x000fc800078c10ff */
[-C--:B------:R-:W-:Y:S02]  /*7da20*/  LEA.HI.X.SX32 R217, R217, R3.reuse, 0x2, P6 ;  /* 0x00000003d9d97211 */ /* 0x080fe400030f16ff */
[CC--:B------:R-:W-:Y:S01]  /*7da30*/  LEA R222, P6, R223.reuse, R2.reuse, 0x2 ;  /* 0x00000002dfde7211 */ /* 0x0c0fe200078c10ff */
[----:B------:R-:W-:Y:S03]  /*7da40*/  STL.64 [R1+0x2820], R162 ;  /* 0x002820a201007387 */ /* 0x000fe60000100a00 */
[-C--:B------:R-:W-:Y:S01]  /*7da50*/  LEA.HI.X.SX32 R223, R223, R3.reuse, 0x2, P6 ;  /* 0x00000003dfdf7211 */ /* 0x080fe200030f16ff */
[----:B------:R4:W-:Y:S04]  /*7da60*/  STL.64 [R1+0x148], R10 ;  /* 0x0001480a01007387 */ /* 0x0009e80000100a00 */
[----:B------:R1:W-:Y:S01]  /*7da70*/  STL.64 [R1+0x2828], R164 ;  /* 0x002828a401007387 */ /* 0x0003e20000100a00 */
[----:B--2---:R-:W-:Y:S01]  /*7da80*/  IMAD.IADD R237, R235, 0x1, R228 ;  /* 0x00000001ebed7824 */ /* 0x004fe200078e02e4 */
[C---:B------:R-:W-:Y:S01]  /*7da90*/  LEA R228, P6, R0.reuse, R2, 0x2 ;  /* 0x0000000200e47211 */ /* 0x040fe200078c10ff */
[----:B----4-:R-:W2:Y:S02]  /*7daa0*/  LDC R11, c[0x0][0x22c] ;  /* 0x00008b00ff0b7b82 */ /* 0x010ea40000000800 */
[----:B------:R-:W-:Y:S01]  /*7dab0*/  IMAD.IADD R239, R237, 0x1, R230 ;  /* 0x00000001edef7824 */ /* 0x000fe200078e02e6 */
[----:B------:R-:W-:Y:S01]  /*7dac0*/  STL.64 [R1+0x2830], R166 ;  /* 0x002830a601007387 */ /* 0x000fe20000100a00 */
[----:B------:R-:W-:-:S03]  /*7dad0*/  LEA.HI.X.SX32 R229, R0, R3, 0x2, P6 ;  /* 0x0000000300e57211 */ /* 0x000fc600030f16ff */
[----:B------:R-:W-:Y:S01]  /*7dae0*/  STL.64 [R1+0x2838], R144 ;  /* 0x0028389001007387 */ /* 0x000fe20000100a00 */
[----:B------:R-:W-:Y:S01]  /*7daf0*/  IADD3 R0, R239, R232, RZ ;  /* 0x000000e8ef007210 */ /* 0x000fe20007ffe0ff */
[----:B-1----:R-:W1:Y:S02]  /*7db00*/  LDC R164, c[0x0][0x22c] ;  /* 0x00008b00ffa47b82 */ /* 0x002e640000000800 */
[----:B------:R-:W-:Y:S04]  /*7db10*/  STL.64 [R1+0x2840], R146 ;  /* 0x0028409201007387 */ /* 0x000fe80000100a00 */
[----:B------:R-:W-:Y:S01]  /*7db20*/  STL.64 [R1+0x2848], R156 ;  /* 0x0028489c01007387 */ /* 0x000fe20000100a00 */
[----:B------:R-:W-:-:S03]  /*7db30*/  IMAD.IADD R243, R0, 0x1, R236 ;  /* 0x0000000100f37824 */ /* 0x000fc600078e02ec */
[----:B------:R-:W-:Y:S04]  /*7db40*/  STL.64 [R1+0x2850], R158 ;  /* 0x0028509e01007387 */ /* 0x000fe80000100a00 */
[----:B------:R-:W-:Y:S04]  /*7db50*/  STL.64 [R1+0x2858], R160 ;  /* 0x002858a001007387 */ /* 0x000fe80000100a00 */
[----:B------:R4:W-:Y:S01]  /*7db60*/  STL.64 [R1+0x2870], R140 ;  /* 0x0028708c01007387 */ /* 0x0009e20000100a00 */
[----:B------:R-:W-:-:S03]  /*7db70*/  IMAD.IADD R245, R243, 0x1, R8 ;  /* 0x00000001f3f57824 */ /* 0x000fc600078e0208 */
[----:B------:R-:W-:Y:S04]  /*7db80*/  STL.64 [R1+0x2878], R142 ;  /* 0x0028788e01007387 */ /* 0x000fe80000100a00 */
[----:B------:R-:W-:Y:S04]  /*7db90*/  STL.64 [R1+0x2890], R136 ;  /* 0x0028908801007387 */ /* 0x000fe80000100a00 */
[----:B------:R3:W-:Y:S01]  /*7dba0*/  STL.64 [R1+0x2898], R138 ;  /* 0x0028988a01007387 */ /* 0x0007e20000100a00 */
[-C--:B------:R-:W-:Y:S01]  /*7dbb0*/  LEA R18, P5, R19, R2.reuse, 0x2 ;  /* 0x0000000213127211 */ /* 0x080fe200078a10ff */
[----:B----4-:R-:W4:Y:S02]  /*7dbc0*/  LDC R140, c[0x0][0x22c] ;  /* 0x00008b00ff8c7b82 */ /* 0x010f240000000800 */
[----:B------:R-:W-:Y:S04]  /*7dbd0*/  STL.64 [R1+0x28a0], R152 ;  /* 0x0028a09801007387 */ /* 0x000fe80000100a00 */
[----:B------:R-:W2:Y:S01]  /*7dbe0*/  LDL.LU R8, [R1+0x267c] ;  /* 0x00267c0001087983 */ /* 0x000ea20000300800 */
[-C--:B------:R-:W-:Y:S01]  /*7dbf0*/  LEA R84, P3, R91, R2.reuse, 0x2 ;  /* 0x000000025b547211 */ /* 0x080fe200078610ff */
[----:B------:R-:W4:Y:S02]  /*7dc00*/  LDC R141, c[0x0][0x22c] ;  /* 0x00008b00ff8d7b82 */ /* 0x000f240000000800 */
[----:B------:R-:W4:Y:S04]  /*7dc10*/  LDL.LU.64 R158, [R1+0xae8] ;  /* 0x000ae800019e7983 */ /* 0x000f280000300a00 */
[----:B------:R-:W4:Y:S01]  /*7dc20*/  LDL.LU R163, [R1+0xe1c] ;  /* 0x000e1c0001a37983 */ /* 0x000f220000300800 */
[----:B------:R-:W-:Y:S01]  /*7dc30*/  LEA R234, P6, R235, R2, 0x2 ;  /* 0x00000002ebea7211 */ /* 0x000fe200078c10ff */
[----:B------:R-:W-:Y:S01]  /*7dc40*/  IMAD.IADD R247, R245, 0x1, R242 ;  /* 0x00000001f5f77824 */ /* 0x000fe200078e02f2 */
[----:B---3--:R-:W3:Y:S01]  /*7dc50*/  LDC R138, c[0x0][0x22c] ;  /* 0x00008b00ff8a7b82 */ /* 0x008ee20000000800 */
[----:B------:R-:W3:Y:S01]  /*7dc60*/  LDL.LU R122, [R1+0x2678] ;  /* 0x00267800017a7983 */ /* 0x000ee20000300800 */
[----:B------:R-:W-:-:S02]  /*7dc70*/  LEA.HI.X.SX32 R19, R19, R3, 0x2, P5 ;  /* 0x0000000313137211 */ /* 0x000fc400028f16ff */
[CC--:B------:R-:W-:Y:S01]  /*7dc80*/  LEA R68, P5, R69.reuse, R2.reuse, 0x2 ;  /* 0x0000000245447211 */ /* 0x0c0fe200078a10ff */
[----:B------:R-:W3:Y:S03]  /*7dc90*/  LDL.LU.64 R156, [R1+0xae0] ;  /* 0x000ae000019c7983 */ /* 0x000ee60000300a00 */
[-C--:B------:R-:W-:Y:S01]  /*7dca0*/  LEA.HI.X.SX32 R69, R69, R3.reuse, 0x2, P5 ;  /* 0x0000000345457211 */ /* 0x080fe200028f16ff */
[----:B------:R-:W3:Y:S01]  /*7dcb0*/  LDL.LU R166, [R1+0xe00] ;  /* 0x000e000001a67983 */ /* 0x000ee20000300800 */
[----:B------:R-:W-:Y:S01]  /*7dcc0*/  LEA R74, P5, R75, R2, 0x2 ;  /* 0x000000024b4a7211 */ /* 0x000fe200078a10ff */
[----:B------:R-:W1:Y:S01]  /*7dcd0*/  LDC R139, c[0x0][0x22c] ;  /* 0x00008b00ff8b7b82 */ /* 0x000e620000000800 */
[-C--:B------:R-:W-:Y:S01]  /*7dce0*/  LEA.HI.X.SX32 R85, R91, R3.reuse, 0x2, P3 ;  /* 0x000000035b557211 */ /* 0x080fe200018f16ff */
[----:B------:R-:W1:Y:S01]  /*7dcf0*/  LDL.LU R125, [R1+0x2674] ;  /* 0x00267400017d7983 */ /* 0x000e620000300800 */
[----:B------:R-:W-:-:S02]  /*7dd00*/  LEA.HI.X.SX32 R75, R75, R3, 0x2, P5 ;  /* 0x000000034b4b7211 */ /* 0x000fc400028f16ff */
[CC--:B------:R-:W-:Y:S01]  /*7dd10*/  LEA R80, P5, R81.reuse, R2.reuse, 0x2 ;  /* 0x0000000251507211 */ /* 0x0c0fe200078a10ff */
[----:B------:R-:W3:Y:S03]  /*7dd20*/  LDL.LU.64 R146, [R1+0xad8] ;  /* 0x000ad80001927983 */ /* 0x000ee60000300a00 */
[-C--:B------:R-:W-:Y:S01]  /*7dd30*/  LEA.HI.X.SX32 R81, R81, R3.reuse, 0x2, P5 ;  /* 0x0000000351517211 */ /* 0x080fe200028f16ff */
[----:B------:R-:W3:Y:S01]  /*7dd40*/  LDL.LU R165, [R1+0xdf0] ;  /* 0x000df00001a57983 */ /* 0x000ee20000300800 */
[C---:B------:R-:W-:Y:S02]  /*7dd50*/  LEA R86, P5, R90.reuse, R2, 0x2 ;  /* 0x000000025a567211 */ /* 0x040fe400078a10ff */
[-C--:B------:R-:W-:Y:S01]  /*7dd60*/  LEA.HI.X.SX32 R235, R235, R3.reuse, 0x2, P6 ;  /* 0x00000003ebeb7211 */ /* 0x080fe200030f16ff */
[----:B------:R-:W3:Y:S01]  /*7dd70*/  LDL.LU.64 R144, [R1+0xad0] ;  /* 0x000ad00001907983 */ /* 0x000ee20000300a00 */
[----:B------:R-:W-:-:S02]  /*7dd80*/  LEA.HI.X.SX32 R87, R90, R3, 0x2, P5 ;  /* 0x000000035a577211 */ /* 0x000fc400028f16ff */
[CC--:B------:R-:W-:Y:S01]  /*7dd90*/  LEA R92, P5, R93.reuse, R2.reuse, 0x2 ;  /* 0x000000025d5c7211 */ /* 0x0c0fe200078a10ff */
[----:B------:R-:W3:Y:S01]  /*7dda0*/  LDL.LU R167, [R1+0xe04] ;  /* 0x000e040001a77983 */ /* 0x000ee20000300800 */
[CC--:B------:R-:W-:Y:S02]  /*7ddb0*/  LEA R90, P3, R96.reuse, R2.reuse, 0x2 ;  /* 0x00000002605a7211 */ /* 0x0c0fe400078610ff */
[-C--:B------:R-:W-:Y:S01]  /*7ddc0*/  LEA.HI.X.SX32 R93, R93, R3.reuse, 0x2, P5 ;  /* 0x000000035d5d7211 */ /* 0x080fe200028f16ff */
[----:B------:R-:W3:Y:S01]  /*7ddd0*/  LDL.LU.64 R154, [R1+0xab8] ;  /* 0x000ab800019a7983 */ /* 0x000ee20000300a00 */
[-C--:B------:R-:W-:Y:S02]  /*7dde0*/  LEA R98, P5, R99, R2.reuse, 0x2 ;  /* 0x0000000263627211 */ /* 0x080fe400078a10ff */
[----:B------:R-:W-:Y:S01]  /*7ddf0*/  LEA.HI.X.SX32 R91, R96, R3, 0x2, P3 ;  /* 0x00000003605b7211 */ /* 0x000fe200018f16ff */
[----:B------:R-:W3:Y:S01]  /*7de00*/  LDL.LU R131, [R1+0xdf4] ;  /* 0x000df40001837983 */ /* 0x000ee20000300800 */
[----:B------:R-:W-:-:S02]  /*7de10*/  LEA R96, P3, R97, R2, 0x2 ;  /* 0x0000000261607211 */ /* 0x000fc400078610ff */
[-C--:B------:R-:W-:Y:S01]  /*7de20*/  LEA.HI.X.SX32 R99, R99, R3.reuse, 0x2, P5 ;  /* 0x0000000363637211 */ /* 0x080fe200028f16ff */
[----:B------:R-:W3:Y:S01]  /*7de30*/  LDL.LU.64 R56, [R1+0xab0] ;  /* 0x000ab00001387983 */ /* 0x000ee20000300a00 */
[-C--:B------:R-:W-:Y:S02]  /*7de40*/  LEA R104, P5, R105, R2.reuse, 0x2 ;  /* 0x0000000269687211 */ /* 0x080fe400078a10ff */
[-C--:B------:R-:W-:Y:S02]  /*7de50*/  LEA.HI.X.SX32 R97, R97, R3.reuse, 0x2, P3 ;  /* 0x0000000361617211 */ /* 0x080fe400018f16ff */
[-C--:B------:R-:W-:Y:S02]  /*7de60*/  LEA R102, P3, R103, R2.reuse, 0x2 ;  /* 0x0000000267667211 */ /* 0x080fe400078610ff */
[----:B------:R-:W-:Y:S02]  /*7de70*/  LEA.HI.X.SX32 R105, R105, R3, 0x2, P5 ;  /* 0x0000000369697211 */ /* 0x000fe400028f16ff */
[----:B------:R-:W-:-:S02]  /*7de80*/  LEA R110, P5, R111, R2, 0x2 ;  /* 0x000000026f6e7211 */ /* 0x000fc400078a10ff */
[-C--:B------:R-:W-:Y:S02]  /*7de90*/  LEA.HI.X.SX32 R103, R103, R3.reuse, 0x2, P3 ;  /* 0x0000000367677211 */ /* 0x080fe400018f16ff */
        /* <DEDUP_REMOVED lines=54> */
[CC--:B------:R-:W-:Y:S02]  /*7e200*/  LEA R240, P6, R0.reuse, R2.reuse, 0x2 ;  /* 0x0000000200f07211 */ /* 0x0c0fe400078c10ff */
[-C--:B------:R-:W-:Y:S02]  /*7e210*/  LEA R238, P5, R239, R2.reuse, 0x2 ;  /* 0x00000002efee7211 */ /* 0x080fe400078a10ff */
[-C--:B------:R-:W-:Y:S02]  /*7e220*/  LEA.HI.X.SX32 R231, R231, R3.reuse, 0x2, P3 ;  /* 0x00000003e7e77211 */ /* 0x080fe400018f16ff */
[----:B------:R-:W-:Y:S02]  /*7e230*/  LEA R236, P3, R237, R2, 0x2 ;  /* 0x00000002edec7211 */ /* 0x000fe400078610ff */
[-C--:B------:R-:W-:Y:S01]  /*7e240*/  LEA.HI.X.SX32 R241, R0, R3.reuse, 0x2, P6 ;  /* 0x0000000300f17211 */ /* 0x080fe200030f16ff */
[----:B------:R-:W-:Y:S01]  /*7e250*/  IMAD.IADD R0, R247, 0x1, R244 ;  /* 0x00000001f7007824 */ /* 0x000fe200078e02f4 */
[----:B------:R-:W-:-:S02]  /*7e260*/  LEA.HI.X.SX32 R239, R239, R3, 0x2, P5 ;  /* 0x00000003efef7211 */ /* 0x000fc400028f16ff */
[-C--:B------:R-:W-:Y:S02]  /*7e270*/  LEA R244, P5, R245, R2.reuse, 0x2 ;  /* 0x00000002f5f47211 */ /* 0x080fe400078a10ff */
[-C--:B------:R-:W-:Y:S02]  /*7e280*/  LEA.HI.X.SX32 R237, R237, R3.reuse, 0x2, P3 ;  /* 0x00000003eded7211 */ /* 0x080fe400018f16ff */
[-C--:B------:R-:W-:Y:S01]  /*7e290*/  LEA R242, P3, R243, R2.reuse, 0x2 ;  /* 0x00000002f3f27211 */ /* 0x080fe200078610ff */
[C---:B------:R-:W-:Y:S01]  /*7e2a0*/  IMAD.IADD R252, R0.reuse, 0x1, R9 ;  /* 0x0000000100fc7824 */ /* 0x040fe200078e0209 */
[-C--:B------:R-:W-:Y:S01]  /*7e2b0*/  LEA.HI.X.SX32 R245, R245, R3.reuse, 0x2, P5 ;  /* 0x00000003f5f57211 */ /* 0x080fe200028f16ff */
[----:B------:R-:W3:Y:S01]  /*7e2c0*/  LDL.LU R9, [R1+0xe08] ;  /* 0x000e080001097983 */ /* 0x000ee20000300800 */
[C---:B------:R-:W-:Y:S02]  /*7e2d0*/  LEA R248, P5, R0.reuse, R2, 0x2 ;  /* 0x0000000200f87211 */ /* 0x040fe400078a10ff */
[-C--:B------:R-:W-:Y:S01]  /*7e2e0*/  LEA.HI.X.SX32 R243, R243, R3.reuse, 0x2, P3 ;  /* 0x00000003f3f37211 */ /* 0x080fe200018f16ff */
[----:B------:R-:W3:Y:S01]  /*7e2f0*/  LDL.LU R136, [R1+0x2670] ;  /* 0x0026700001887983 */ /* 0x000ee20000300800 */
[----:B------:R-:W-:-:S03]  /*7e300*/  LEA.HI.X.SX32 R249, R0, R3, 0x2, P5 ;  /* 0x0000000300f97211 */ /* 0x000fc600028f16ff */
[----:B------:R-:W3:Y:S01]  /*7e310*/  LDL.LU R124, [R1+0x266c] ;  /* 0x00266c00017c7983 */ /* 0x000ee20000300800 */
[----:B--2---:R-:W-:-:S03]  /*7e320*/  ISETP.LT.AND P3, PT, R8, R11, !P0 ;  /* 0x0000000b0800720c */ /* 0x004fc60004761270 */
[----:B------:R-:W2:Y:S04]  /*7e330*/  LDL.LU.64 R10, [R1+0xaa8] ;  /* 0x000aa800010a7983 */ /* 0x000ea80000300a00 */
[----:B------:R-:W2:Y:S04]  /*7e340*/  LDL.LU R8, [R1+0xdf8] ;  /* 0x000df80001087983 */ /* 0x000ea80000300800 */
[----:B----4-:R4:W-:Y:S01]  /*7e350*/  @P2 STG.E desc[UR60][R158.64], R163 ;  /* 0x000000a39e002986 */ /* 0x0109e2000c10193c */
[----:B---3--:R-:W-:-:S03]  /*7e360*/  ISETP.LT.AND P2, PT, R122, R130, !P0 ;  /* 0x000000827a00720c */ /* 0x008fc60004741270 */
[----:B------:R-:W3:Y:S04]  /*7e370*/  LDL.LU R0, [R1+0x2668] ;  /* 0x0026680001007983 */ /* 0x000ee80000300800 */
[----:B------:R-:W2:Y:S01]  /*7e380*/  LDL.LU R122, [R1+0x2664] ;  /* 0x00266400017a7983 */ /* 0x000ea20000300800 */
[----:B------:R-:W-:-:S03]  /*7e390*/  LEA R246, P6, R247, R2, 0x2 ;  /* 0x00000002f7f67211 */ /* 0x000fc600078c10ff */
[----:B----4-:R-:W4:Y:S01]  /*7e3a0*/  LDL.LU.64 R162, [R1+0xaa0] ;  /* 0x000aa00001a27983 */ /* 0x010f220000300a00 */
[-C--:B------:R-:W-:Y:S02]  /*7e3b0*/  LEA.HI.X.SX32 R247, R247, R3.reuse, 0x2, P6 ;  /* 0x00000003f7f77211 */ /* 0x080fe400030f16ff */
[C---:B------:R-:W-:Y:S01]  /*7e3c0*/  LEA R2, P6, R252.reuse, R2, 0x2 ;  /* 0x00000002fc027211 */ /* 0x040fe200078c10ff */
[----:B------:R-:W4:Y:S03]  /*7e3d0*/  LDL.LU R130, [R1+0xe0c] ;  /* 0x000e0c0001827983 */ /* 0x000f260000300800 */
[----:B------:R-:W-:Y:S02]  /*7e3e0*/  LEA.HI.X.SX32 R3, R252, R3, 0x2, P6 ;  /* 0x00000003fc037211 */ /* 0x000fe400030f16ff */
[----:B-1----:R-:W-:Y:S01]  /*7e3f0*/  ISETP.LT.AND P6, PT, R125, R164, !P0 ;  /* 0x000000a47d00720c */ /* 0x002fe200047c1270 */
[----:B------:R1:W-:Y:S01]  /*7e400*/  @P4 STG.E desc[UR60][R156.64], R166 ;  /* 0x000000a69c004986 */ /* 0x0003e2000c10193c */
[----:B------:R-:W1:Y:S08]  /*7e410*/  LDC R164, c[0x0][0x22c] ;  /* 0x00008b00ffa47b82 */ /* 0x000e700000000800 */
[----:B------:R-:W1:Y:S01]  /*7e420*/  LDC R125, c[0x0][0x22c] ;  /* 0x00008b00ff7d7b82 */ /* 0x000e620000000800 */
[----:B------:R1:W-:Y:S04]  /*7e430*/  @P3 STG.E desc[UR60][R146.64], R165 ;  /* 0x000000a592003986 */ /* 0x0003e8000c10193c */
[----:B------:R-:W-:Y:S03]  /*7e440*/  @P2 STG.E desc[UR60][R144.64], R167 ;  /* 0x000000a790002986 */ /* 0x000fe6000c10193c */
[----:B-1----:R-:W3:Y:S08]  /*7e450*/  LDC R166, c[0x0][0x22c] ;  /* 0x00008b00ffa67b82 */ /* 0x002ef00000000800 */
[----:B------:R-:W1:Y:S01]  /*7e460*/  LDC R252, c[0x0][0x22c] ;  /* 0x00008b00fffc7b82 */ /* 0x000e620000000800 */
[----:B------:R-:W-:-:S02]  /*7e470*/  ISETP.LT.AND P4, PT, R136, R164, !P0 ;  /* 0x000000a48800720c */ /* 0x000fc40004781270 */
[----:B------:R-:W4:Y:S01]  /*7e480*/  LDL.LU.64 R164, [R1+0xa98] ;  /* 0x000a980001a47983 */ /* 0x000f220000300a00 */
[----:B------:R-:W-:-:S03]  /*7e490*/  ISETP.LT.AND P5, PT, R124, R125, !P0 ;  /* 0x0000007d7c00720c */ /* 0x000fc600047a1270 */
[----:B------:R-:W4:Y:S01]  /*7e4a0*/  LDL.LU R125, [R1+0xdfc] ;  /* 0x000dfc00017d7983 */ /* 0x000f220000300800 */
[----:B------:R-:W1:Y:S03]  /*7e4b0*/  LDC R124, c[0x0][0x22c] ;  /* 0x00008b00ff7c7b82 */ /* 0x000e660000000800 */
[----:B------:R-:W4:Y:S01]  /*7e4c0*/  LDL.LU R137, [R1+0x2660] ;  /* 0x0026600001897983 */ /* 0x000f220000300800 */
[----:B--2---:R-:W-:-:S03]  /*7e4d0*/  ISETP.LT.AND P2, PT, R122, R123, !P0 ;  /* 0x0000007b7a00720c */ /* 0x004fc60004741270 */
[----:B------:R-:W2:Y:S04]  /*7e4e0*/  LDL.LU R123, [R1+0x265c] ;  /* 0x00265c00017b7983 */ /* 0x000ea80000300800 */
[----:B------:R-:W1:Y:S01]  /*7e4f0*/  LDL.LU R122, [R1+0x2654] ;  /* 0x00265400017a7983 */ /* 0x000e620000300800 */
[----:B---3--:R-:W-:Y:S02]  /*7e500*/  ISETP.LT.AND P3, PT, R0, R166, !P0 ;  /* 0x000000a60000720c */ /* 0x008fe40004761270 */
[----:B------:R-:W3:Y:S01]  /*7e510*/  LDC R0, c[0x0][0x22c] ;  /* 0x00008b00ff007b82 */ /* 0x000ee20000000800 */
[----:B------:R4:W-:Y:S04]  /*7e520*/  @P6 STG.E desc[UR60][R154.64], R131 ;  /* 0x000000839a006986 */ /* 0x0009e8000c10193c */
[----:B------:R4:W-:Y:S04]  /*7e530*/  @P4 STG.E desc[UR60][R56.64], R9 ;  /* 0x0000000938004986 */ /* 0x0009e8000c10193c */
[----:B----4-:R-:W4:Y:S04]  /*7e540*/  LDL.LU.64 R154, [R1+0xa90] ;  /* 0x000a9000019a7983 */ /* 0x010f280000300a00 */
[----:B------:R-:W4:Y:S04]  /*7e550*/  LDL.LU R131, [R1+0xde0] ;  /* 0x000de00001837983 */ /* 0x000f280000300800 */
[----:B------:R-:W3:Y:S04]  /*7e560*/  LDL.LU R136, [R1+0x2658] ;  /* 0x0026580001887983 */ /* 0x000ee80000300800 */
[----:B------:R-:W4:Y:S04]  /*7e570*/  LDL.LU.64 R56, [R1+0xa88] ;  /* 0x000a880001387983 */ /* 0x000f280000300a00 */
[----:B------:R2:W-:Y:S04]  /*7e580*/  @P5 STG.E desc[UR60][R10.64], R8 ;  /* 0x000000080a005986 */ /* 0x0005e8000c10193c */
[----:B------:R-:W4:Y:S04]  /*7e590*/  LDL.LU R9, [R1+0xdd0] ;  /* 0x000dd00001097983 */ /* 0x000f280000300800 */
[----:B------:R2:W-:Y:S04]  /*7e5a0*/  @P3 STG.E desc[UR60][R162.64], R130 ;  /* 0x00000082a2003986 */ /* 0x0005e8000c10193c */
[----:B--2---:R-:W2:Y:S04]  /*7e5b0*/  LDL.LU.64 R10, [R1+0xa80] ;  /* 0x000a8000010a7983 */ /* 0x004ea80000300a00 */
[----:B------:R-:W2:Y:S04]  /*7e5c0*/  LDL.LU R8, [R1+0xde4] ;  /* 0x000de40001087983 */ /* 0x000ea80000300800 */
[----:B------:R-:W2:Y:S04]  /*7e5d0*/  LDL.LU R130, [R1+0x2650] ;  /* 0x0026500001827983 */ /* 0x000ea80000300800 */
[----:B------:R-:W2:Y:S04]  /*7e5e0*/  LDL.LU.64 R156, [R1+0xa78] ;  /* 0x000a7800019c7983 */ /* 0x000ea80000300a00 */
[----:B------:R-:W2:Y:S04]  /*7e5f0*/  LDL.LU R144, [R1+0xdd4] ;  /* 0x000dd40001907983 */ /* 0x000ea80000300800 */
[----:B------:R-:W2:Y:S04]  /*7e600*/  LDL.LU.64 R146, [R1+0xa70] ;  /* 0x000a700001927983 */ /* 0x000ea80000300a00 */
[----:B------:R-:W2:Y:S04]  /*7e610*/  LDL.LU R145, [R1+0xde8] ;  /* 0x000de80001917983 */ /* 0x000ea80000300800 */
[----:B------:R1:W-:Y:S01]  /*7e620*/  @P2 STG.E desc[UR60][R164.64], R125 ;  /* 0x0000007da4002986 */ /* 0x0003e2000c10193c */
[----:B------:R-:W-:-:S03]  /*7e630*/  ISETP.LT.AND P3, PT, R123, R140, !P0 ;  /* 0x0000008c7b00720c */ /* 0x000fc60004761270 */
[----:B------:R-:W2:Y:S01]  /*7e640*/  LDL.LU R123, [R1+0x264c] ;  /* 0x00264c00017b7983 */ /* 0x000ea20000300800 */
[----:B-1----:R-:W-:-:S03]  /*7e650*/  ISETP.LT.AND P2, PT, R122, R124, !P0 ;  /* 0x0000007c7a00720c */ /* 0x002fc60004741270 */
[----:B------:R-:W2:Y:S04]  /*7e660*/  LDL.LU.64 R166, [R1+0xa68] ;  /* 0x000a680001a67983 */ /* 0x000ea80000300a00 */
[----:B------:R-:W2:Y:S04]  /*7e670*/  LDL.LU R162, [R1+0xdd8] ;  /* 0x000dd80001a27983 */ /* 0x000ea80000300800 */
[----:B------:R-:W2:Y:S04]  /*7e680*/  LDL.LU R125, [R1+0x2648] ;  /* 0x00264800017d7983 */ /* 0x000ea80000300800 */
[----:B------:R-:W2:Y:S01]  /*7e690*/  LDL.LU R124, [R1+0x2644] ;  /* 0x00264400017c7983 */ /* 0x000ea20000300800 */
[----:B------:R-:W-:-:S02]  /*7e6a0*/  ISETP.LT.AND P4, PT, R137, R141, !P0 ;  /* 0x0000008d8900720c */ /* 0x000fc40004781270 */
[----:B------:R-:W1:Y:S01]  /*7e6b0*/  LDC R137, c[0x0][0x22c] ;  /* 0x00008b00ff897b82 */ /* 0x000e620000000800 */
[----:B------:R-:W2:Y:S01]  /*7e6c0*/  LDL.LU R122, [R1+0x2640] ;  /* 0x00264000017a7983 */ /* 0x000ea20000300800 */
[----:B---3--:R-:W-:-:S06]  /*7e6d0*/  ISETP.LT.AND P6, PT, R136, R138, !P0 ;  /* 0x0000008a8800720c */ /* 0x008fcc00047c1270 */
[----:B------:R-:W3:Y:S03]  /*7e6e0*/  LDC R136, c[0x0][0x22c] ;  /* 0x00008b00ff887b82 */ /* 0x000ee60000000800 */
[----:B----4-:R4:W-:Y:S05]  /*7e6f0*/  @P4 STG.E desc[UR60][R154.64], R131 ;  /* 0x000000839a004986 */ /* 0x0109ea000c10193c */
[----:B------:R-:W3:Y:S01]  /*7e700*/  LDC R138, c[0x0][0x22c] ;  /* 0x00008b00ff8a7b82 */ /* 0x000ee20000000800 */
[----:B------:R-:W-:Y:S01]  /*7e710*/  @P3 STG.E desc[UR60][R56.64], R9 ;  /* 0x0000000938003986 */ /* 0x000fe2000c10193c */
[----:B--2---:R-:W-:-:S03]  /*7e720*/  ISETP.LT.AND P5, PT, R130, R252, !P0 ;  /* 0x000000fc8200720c */ /* 0x004fc600047a1270 */
[----:B------:R-:W2:Y:S03]  /*7e730*/  LDL.LU R130, [R1+0x263c] ;  /* 0x00263c0001827983 */ /* 0x000ea60000300800 */
[----:B------:R-:W2:Y:S01]  /*7e740*/  LDC R252, c[0x0][0x22c] ;  /* 0x00008b00fffc7b82 */ /* 0x000ea20000000800 */
[----:B------:R-:W2:Y:S04]  /*7e750*/  LDL.LU.64 R164, [R1+0xa60] ;  /* 0x000a600001a47983 */ /* 0x000ea80000300a00 */
[----:B------:R-:W2:Y:S04]  /*7e760*/  LDL.LU R163, [R1+0xdec] ;  /* 0x000dec0001a37983 */ /* 0x000ea80000300800 */
[----:B----4-:R-:W4:Y:S04]  /*7e770*/  LDL.LU.64 R154, [R1+0xa58] ;  /* 0x000a5800019a7983 */ /* 0x010f280000300a00 */
[----:B------:R-:W4:Y:S04]  /*7e780*/  LDL.LU R131, [R1+0xddc] ;  /* 0x000ddc0001837983 */ /* 0x000f280000300800 */
[----:B------:R1:W-:Y:S04]  /*7e790*/  @P6 STG.E desc[UR60][R10.64], R8 ;  /* 0x000000080a006986 */ /* 0x0003e8000c10193c */
[----:B------:R-:W-:Y:S04]  /*7e7a0*/  @P2 STG.E desc[UR60][R156.64], R144 ;  /* 0x000000909c002986 */ /* 0x000fe8000c10193c */
[----:B-1----:R-:W4:Y:S04]  /*7e7b0*/  LDL.LU.64 R10, [R1+0xa50] ;  /* 0x000a5000010a7983 */ /* 0x002f280000300a00 */
[----:B------:R-:W4:Y:S04]  /*7e7c0*/  LDL.LU R9, [R1+0xdc0] ;  /* 0x000dc00001097983 */ /* 0x000f280000300800 */
[----:B------:R-:W4:Y:S04]  /*7e7d0*/  LDL.LU.64 R56, [R1+0xa38] ;  /* 0x000a380001387983 */ /* 0x000f280000300a00 */
[----:B------:R-:W4:Y:S01]  /*7e7e0*/  LDL.LU R8, [R1+0xdb0] ;  /* 0x000db00001087983 */ /* 0x000f220000300800 */
[----:B------:R-:W-:-:S03]  /*7e7f0*/  ISETP.LT.AND P3, PT, R125, R139, !P0 ;  /* 0x0000008b7d00720c */ /* 0x000fc60004761270 */
[----:B------:R-:W4:Y:S01]  /*7e800*/  LDL.LU R125, [R1+0x2638] ;  /* 0x00263800017d7983 */ /* 0x000f220000300800 */
[----:B------:R-:W-:Y:S01]  /*7e810*/  ISETP.LT.AND P4, PT, R123, R0, !P0 ;  /* 0x000000007b00720c */ /* 0x000fe20004781270 */
[----:B------:R-:W1:Y:S01]  /*7e820*/  LDC R139, c[0x0][0x22c] ;  /* 0x00008b00ff8b7b82 */ /* 0x000e620000000800 */
[----:B------:R-:W-:Y:S02]  /*7e830*/  ISETP.LT.AND P2, PT, R124, R137, !P0 ;  /* 0x000000897c00720c */ /* 0x000fe40004741270 */
[----:B------:R-:W4:Y:S05]  /*7e840*/  LDL.LU R124, [R1+0x2634] ;  /* 0x00263400017c7983 */ /* 0x000f2a0000300800 */
[----:B------:R-:W4:Y:S01]  /*7e850*/  LDC R0, c[0x0][0x22c] ;  /* 0x00008b00ff007b82 */ /* 0x000f220000000800 */
[----:B------:R-:W-:Y:S04]  /*7e860*/  @P5 STG.E desc[UR60][R146.64], R145 ;  /* 0x0000009192005986 */ /* 0x000fe8000c10193c */
[----:B------:R3:W-:Y:S02]  /*7e870*/  @P4 STG.E desc[UR60][R166.64], R162 ;  /* 0x000000a2a6004986 */ /* 0x0007e4000c10193c */
[----:B---3--:R-:W-:Y:S01]  /*7e880*/  ISETP.LT.AND P4, PT, R122, R136, !P0 ;  /* 0x000000887a00720c */ /* 0x008fe20004781270 */
[----:B------:R-:W3:Y:S01]  /*7e890*/  LDC R123, c[0x0][0x22c] ;  /* 0x00008b00ff7b7b82 */ /* 0x000ee20000000800 */
[----:B------:R-:W3:Y:S04]  /*7e8a0*/  LDL.LU R122, [R1+0x2630] ;  /* 0x00263000017a7983 */ /* 0x000ee80000300800 */
[----:B------:R-:W3:Y:S03]  /*7e8b0*/  LDL.LU.64 R160, [R1+0xa30] ;  /* 0x000a300001a07983 */ /* 0x000ee60000300a00 */
[----:B------:R-:W1:Y:S01]  /*7e8c0*/  LDC R137, c[0x0][0x22c] ;  /* 0x00008b00ff897b82 */ /* 0x000e620000000800 */
[----:B------:R-:W3:Y:S04]  /*7e8d0*/  LDL.LU R166, [R1+0xdc4] ;  /* 0x000dc40001a67983 */ /* 0x000ee80000300800 */
[----:B------:R-:W3:Y:S03]  /*7e8e0*/  LDL.LU.64 R158, [R1+0xa28] ;  /* 0x000a2800019e7983 */ /* 0x000ee60000300a00 */
[----:B------:R-:W1:Y:S01]  /*7e8f0*/  LDC R136, c[0x0][0x22c] ;  /* 0x00008b00ff887b82 */ /* 0x000e620000000800 */
[----:B------:R-:W3:Y:S04]  /*7e900*/  LDL.LU R167, [R1+0xdb4] ;  /* 0x000db40001a77983 */ /* 0x000ee80000300800 */
[----:B------:R-:W3:Y:S04]  /*7e910*/  LDL.LU.64 R144, [R1+0xa20] ;  /* 0x000a200001907983 */ /* 0x000ee80000300a00 */
[----:B--2---:R2:W-:Y:S04]  /*7e920*/  @P3 STG.E desc[UR60][R164.64], R163 ;  /* 0x000000a3a4003986 */ /* 0x0045e8000c10193c */
[----:B--2---:R-:W2:Y:S01]  /*7e930*/  LDL.LU R165, [R1+0xdc8] ;  /* 0x000dc80001a57983 */ /* 0x004ea20000300800 */
[----:B----4-:R-:W-:-:S03]  /*7e940*/  ISETP.LT.AND P3, PT, R124, R0, !P0 ;  /* 0x000000007c00720c */ /* 0x010fc60004761270 */
[----:B------:R-:W1:Y:S01]  /*7e950*/  LDL.LU R124, [R1+0x262c] ;  /* 0x00262c00017c7983 */ /* 0x000e620000300800 */
[----:B------:R-:W-:Y:S01]  /*7e960*/  ISETP.LT.AND P5, PT, R130, R138, !P0 ;  /* 0x0000008a8200720c */ /* 0x000fe200047a1270 */
[----:B------:R-:W4:Y:S02]  /*7e970*/  LDC R0, c[0x0][0x22c] ;  /* 0x00008b00ff007b82 */ /* 0x000f240000000800 */
[----:B------:R3:W-:Y:S01]  /*7e980*/  @P2 STG.E desc[UR60][R154.64], R131 ;  /* 0x000000839a002986 */ /* 0x0007e2000c10193c */
[----:B------:R-:W-:-:S03]  /*7e990*/  ISETP.LT.AND P6, PT, R125, R252, !P0 ;  /* 0x000000fc7d00720c */ /* 0x000fc600047c1270 */
[----:B------:R3:W-:Y:S02]  /*7e9a0*/  @P4 STG.E desc[UR60][R10.64], R9 ;  /* 0x000000090a004986 */ /* 0x0007e4000c10193c */
[----:B------:R-:W4:Y:S01]  /*7e9b0*/  LDC R130, c[0x0][0x22c] ;  /* 0x00008b00ff827b82 */ /* 0x000f220000000800 */
[----:B---3--:R-:W-:Y:S02]  /*7e9c0*/  ISETP.LT.AND P2, PT, R122, R123, !P0 ;  /* 0x0000007b7a00720c */ /* 0x008fe40004741270 */
[----:B------:R-:W3:Y:S04]  /*7e9d0*/  LDL.LU R122, [R1+0x2628] ;  /* 0x00262800017a7983 */ /* 0x000ee80000300800 */
[----:B------:R-:W4:Y:S01]  /*7e9e0*/  LDL.LU.64 R154, [R1+0xa18] ;  /* 0x000a1800019a7983 */ /* 0x000f220000300a00 */
[----:B------:R-:W4:Y:S03]  /*7e9f0*/  LDC R252, c[0x0][0x22c] ;  /* 0x00008b00fffc7b82 */ /* 0x000f260000000800 */
[----:B------:R-:W4:Y:S04]  /*7ea00*/  LDL.LU R131, [R1+0xdb8] ;  /* 0x000db80001837983 */ /* 0x000f280000300800 */
[----:B------:R-:W4:Y:S01]  /*7ea10*/  LDL.LU R11, [R1+0x2624] ;  /* 0x00262400010b7983 */ /* 0x000f220000300800 */
[----:B------:R-:W4:Y:S03]  /*7ea20*/  LDC R138, c[0x0][0x22c] ;  /* 0x00008b00ff8a7b82 */ /* 0x000f260000000800 */
[----:B------:R-:W4:Y:S04]  /*7ea30*/  LDL.LU R123, [R1+0x2620] ;  /* 0x00262000017b7983 */ /* 0x000f280000300800 */
[----:B------:R-:W4:Y:S04]  /*7ea40*/  LDL.LU R125, [R1+0x261c] ;  /* 0x00261c00017d7983 */ /* 0x000f280000300800 */
[----:B------:R2:W-:Y:S04]  /*7ea50*/  @P5 STG.E desc[UR60][R56.64], R8 ;  /* 0x0000000838005986 */ /* 0x0005e8000c10193c */
[----:B------:R-:W4:Y:S04]  /*7ea60*/  LDL.LU.64 R156, [R1+0xa10] ;  /* 0x000a1000019c7983 */ /* 0x000f280000300a00 */
[----:B--2---:R-:W2:Y:S04]  /*7ea70*/  LDL.LU R8, [R1+0xdcc] ;  /* 0x000dcc0001087983 */ /* 0x004ea80000300800 */
[----:B------:R-:W2:Y:S04]  /*7ea80*/  LDL.LU.64 R146, [R1+0xa08] ;  /* 0x000a080001927983 */ /* 0x000ea80000300a00 */
[----:B------:R-:W2:Y:S04]  /*7ea90*/  LDL.LU R164, [R1+0xdbc] ;  /* 0x000dbc0001a47983 */ /* 0x000ea80000300800 */
[----:B------:R-:W2:Y:S04]  /*7eaa0*/  LDL.LU.64 R162, [R1+0xa00] ;  /* 0x000a000001a27983 */ /* 0x000ea80000300a00 */
[----:B------:R-:W2:Y:S04]  /*7eab0*/  LDL.LU R10, [R1+0xda0] ;  /* 0x000da000010a7983 */ /* 0x000ea80000300800 */
[----:B------:R-:W2:Y:S04]  /*7eac0*/  LDL.LU.64 R56, [R1+0x9f8] ;  /* 0x0009f80001387983 */ /* 0x000ea80000300a00 */
[----:B------:R-:W2:Y:S01]  /*7ead0*/  LDL.LU R9, [R1+0xd90] ;  /* 0x000d900001097983 */ /* 0x000ea20000300800 */
[----:B-1----:R-:W-:-:S03]  /*7eae0*/  ISETP.LT.AND P4, PT, R124, R137, !P0 ;  /* 0x000000897c00720c */ /* 0x002fc60004781270 */
[----:B------:R-:W2:Y:S01]  /*7eaf0*/  LDL.LU R124, [R1+0x2618] ;  /* 0x00261800017c7983 */ /* 0x000ea20000300800 */
[----:B------:R-:W1:Y:S03]  /*7eb00*/  LDC R137, c[0x0][0x22c] ;  /* 0x00008b00ff897b82 */ /* 0x000e660000000800 */
[----:B------:R-:W-:Y:S04]  /*7eb10*/  @P6 STG.E desc[UR60][R160.64], R166 ;  /* 0x000000a6a0006986 */ /* 0x000fe8000c10193c */
[----:B------:R4:W-:Y:S01]  /*7eb20*/  @P3 STG.E desc[UR60][R158.64], R167 ;  /* 0x000000a79e003986 */ /* 0x0009e2000c10193c */
[----:B---3--:R-:W-:-:S03]  /*7eb30*/  ISETP.LT.AND P3, PT, R122, R136, !P0 ;  /* 0x000000887a00720c */ /* 0x008fc60004761270 */
[----:B------:R3:W-:Y:S01]  /*7eb40*/  @P2 STG.E desc[UR60][R144.64], R165 ;  /* 0x000000a590002986 */ /* 0x0007e2000c10193c */
[----:B------:R-:W1:Y:S03]  /*7eb50*/  LDC R136, c[0x0][0x22c] ;  /* 0x00008b00ff887b82 */ /* 0x000e660000000800 */
[----:B----4-:R-:W4:Y:S04]  /*7eb60*/  LDL.LU.64 R166, [R1+0x9f0] ;  /* 0x0009f00001a67983 */ /* 0x010f280000300a00 */
[----:B------:R-:W4:Y:S01]  /*7eb70*/  LDL.LU R122, [R1+0xda4] ;  /* 0x000da400017a7983 */ /* 0x000f220000300800 */
[----:B------:R-:W-:Y:S02]  /*7eb80*/  ISETP.LT.AND P6, PT, R11, R130, !P0 ;  /* 0x000000820b00720c */ /* 0x000fe400047c1270 */
[----:B------:R-:W4:Y:S01]  /*7eb90*/  LDC R11, c[0x0][0x22c] ;  /* 0x00008b00ff0b7b82 */ /* 0x000f220000000800 */
[----:B------:R-:W4:Y:S01]  /*7eba0*/  LDL.LU R130, [R1+0x2614] ;  /* 0x0026140001827983 */ /* 0x000f220000300800 */
[----:B------:R-:W-:-:S03]  /*7ebb0*/  ISETP.LT.AND P2, PT, R123, R139, !P0 ;  /* 0x0000008b7b00720c */ /* 0x000fc60004741270 */
[----:B------:R-:W1:Y:S01]  /*7ebc0*/  LDL.LU R123, [R1+0x2610] ;  /* 0x00261000017b7983 */ /* 0x000e620000300800 */
[----:B------:R-:W-:Y:S02]  /*7ebd0*/  ISETP.LT.AND P5, PT, R125, R252, !P0 ;  /* 0x000000fc7d00720c */ /* 0x000fe400047a1270 */
[----:B------:R-:W1:Y:S01]  /*7ebe0*/  LDC R125, c[0x0][0x22c] ;  /* 0x00008b00ff7d7b82 */ /* 0x000e620000000800 */
[----:B---3--:R-:W3:Y:S04]  /*7ebf0*/  LDL.LU.64 R144, [R1+0x9d8] ;  /* 0x0009d80001907983 */ /* 0x008ee80000300a00 */
[----:B------:R-:W3:Y:S03]  /*7ec00*/  LDL.LU R165, [R1+0xd94] ;  /* 0x000d940001a57983 */ /* 0x000ee60000300800 */
[----:B------:R-:W3:Y:S01]  /*7ec10*/  LDC R252, c[0x0][0x22c] ;  /* 0x00008b00fffc7b82 */ /* 0x000ee20000000800 */
[----:B------:R2:W-:Y:S04]  /*7ec20*/  @P4 STG.E desc[UR60][R154.64], R131 ;  /* 0x000000839a004986 */ /* 0x0005e8000c10193c */
[----:B--2---:R2:W-:Y:S03]  /*7ec30*/  @P3 STG.E desc[UR60][R156.64], R8 ;  /* 0x000000089c003986 */ /* 0x0045e6000c10193c */
[----:B------:R-:W3:Y:S01]  /*7ec40*/  LDC R139, c[0x0][0x22c] ;  /* 0x00008b00ff8b7b82 */ /* 0x000ee20000000800 */
[----:B------:R-:W3:Y:S04]  /*7ec50*/  LDL.LU.64 R154, [R1+0x9d0] ;  /* 0x0009d000019a7983 */ /* 0x000ee80000300a00 */
[----:B------:R-:W3:Y:S01]  /*7ec60*/  LDL.LU R131, [R1+0xda8] ;  /* 0x000da80001837983 */ /* 0x000ee20000300800 */
[----:B------:R-:W-:-:S03]  /*7ec70*/  ISETP.LT.AND P4, PT, R124, R0, !P0 ;  /* 0x000000007c00720c */ /* 0x000fc60004781270 */
[----:B------:R-:W3:Y:S01]  /*7ec80*/  LDL.LU R124, [R1+0x260c] ;  /* 0x00260c00017c7983 */ /* 0x000ee20000300800 */
[----:B------:R-:W3:Y:S03]  /*7ec90*/  LDC R0, c[0x0][0x22c] ;  /* 0x00008b00ff007b82 */ /* 0x000ee60000000800 */
[----:B--2---:R-:W2:Y:S04]  /*7eca0*/  LDL.LU R8, [R1+0x2608] ;  /* 0x0026080001087983 */ /* 0x004ea80000300800 */
[----:B------:R-:W-:Y:S04]  /*7ecb0*/  @P6 STG.E desc[UR60][R146.64], R164 ;  /* 0x000000a492006986 */ /* 0x000fe8000c10193c */
[----:B------:R1:W-:Y:S04]  /*7ecc0*/  @P2 STG.E desc[UR60][R162.64], R10 ;  /* 0x0000000aa2002986 */ /* 0x0003e8000c10193c */
[----:B------:R1:W-:Y:S01]  /*7ecd0*/  @P5 STG.E desc[UR60][R56.64], R9 ;  /* 0x0000000938005986 */ /* 0x0003e2000c10193c */
[----:B----4-:R-:W-:-:S03]  /*7ece0*/  ISETP.LT.AND P3, PT, R130, R138, !P0 ;  /* 0x0000008a8200720c */ /* 0x010fc60004761270 */
[----:B------:R-:W4:Y:S01]  /*7ecf0*/  LDL.LU R130, [R1+0x2604] ;  /* 0x0026040001827983 */ /* 0x000f220000300800 */
[----:B------:R-:W4:Y:S03]  /*7ed00*/  LDC R138, c[0x0][0x22c] ;  /* 0x00008b00ff8a7b82 */ /* 0x000f260000000800 */
[----:B-1----:R-:W4:Y:S01]  /*7ed10*/  LDL.LU.64 R162, [R1+0x9c8] ;  /* 0x0009c80001a27983 */ /* 0x002f220000300a00 */
[----:B------:R-:W-:-:S03]  /*7ed20*/  ISETP.LT.AND P2, PT, R123, R137, !P0 ;  /* 0x000000897b00720c */ /* 0x000fc60004741270 */
[----:B------:R-:W4:Y:S01]  /*7ed30*/  LDL.LU R10, [R1+0xd98] ;  /* 0x000d9800010a7983 */ /* 0x000f220000300800 */
[----:B------:R-:W1:Y:S03]  /*7ed40*/  LDC R137, c[0x0][0x22c] ;  /* 0x00008b00ff897b82 */ /* 0x000e660000000800 */
[----:B------:R-:W4:Y:S04]  /*7ed50*/  LDL.LU.64 R56, [R1+0x9c0] ;  /* 0x0009c00001387983 */ /* 0x000f280000300a00 */
[----:B------:R-:W4:Y:S04]  /*7ed60*/  LDL.LU R9, [R1+0xdac] ;  /* 0x000dac0001097983 */ /* 0x000f280000300800 */
[----:B------:R-:W4:Y:S01]  /*7ed70*/  LDL.LU R123, [R1+0x2600] ;  /* 0x00260000017b7983 */ /* 0x000f220000300800 */
[----:B--2---:R-:W-:-:S03]  /*7ed80*/  ISETP.LT.AND P5, PT, R8, R11, !P0 ;  /* 0x0000000b0800720c */ /* 0x004fc600047a1270 */
[----:B------:R-:W2:Y:S04]  /*7ed90*/  LDL.LU R11, [R1+0x25fc] ;  /* 0x0025fc00010b7983 */ /* 0x000ea80000300800 */
[----:B------:R1:W-:Y:S01]  /*7eda0*/  @P4 STG.E desc[UR60][R166.64], R122 ;  /* 0x0000007aa6004986 */ /* 0x0003e2000c10193c */
[----:B---3--:R-:W-:Y:S02]  /*7edb0*/  ISETP.LT.AND P4, PT, R124, R136, !P0 ;  /* 0x000000887c00720c */ /* 0x008fe40004781270 */
[----:B------:R-:W3:Y:S01]  /*7edc0*/  LDC R124, c[0x0][0x22c] ;  /* 0x00008b00ff7c7b82 */ /* 0x000ee20000000800 */
[----:B------:R-:W3:Y:S04]  /*7edd0*/  LDL.LU.64 R140, [R1+0x9b8] ;  /* 0x0009b800018c7983 */ /* 0x000ee80000300a00 */
[----:B------:R-:W3:Y:S04]  /*7ede0*/  LDL.LU R161, [R1+0xd9c] ;  /* 0x000d9c0001a17983 */ /* 0x000ee80000300800 */
[----:B-1----:R-:W3:Y:S01]  /*7edf0*/  LDL.LU.64 R166, [R1+0x9b0] ;  /* 0x0009b00001a67983 */ /* 0x002ee20000300a00 */
[----:B------:R-:W1:Y:S03]  /*7ee00*/  LDC R122, c[0x0][0x22c] ;  /* 0x00008b00ff7a7b82 */ /* 0x000e660000000800 */
[----:B------:R-:W3:Y:S04]  /*7ee10*/  LDL.LU R8, [R1+0xd80] ;  /* 0x000d800001087983 */ /* 0x000ee80000300800 */
[----:B------:R-:W3:Y:S04]  /*7ee20*/  LDL.LU.64 R158, [R1+0x9a8] ;  /* 0x0009a800019e7983 */ /* 0x000ee80000300a00 */
[----:B------:R-:W3:Y:S04]  /*7ee30*/  LDL.LU R146, [R1+0xd70] ;  /* 0x000d700001927983 */ /* 0x000ee80000300800 */
[----:B------:R-:W3:Y:S04]  /*7ee40*/  LDL.LU R136, [R1+0x25f8] ;  /* 0x0025f80001887983 */ /* 0x000ee80000300800 */
[----:B------:R-:W3:Y:S04]  /*7ee50*/  LDL.LU.64 R156, [R1+0x9a0] ;  /* 0x0009a000019c7983 */ /* 0x000ee80000300a00 */
[----:B------:R4:W-:Y:S02]  /*7ee60*/  @P3 STG.E desc[UR60][R144.64], R165 ;  /* 0x000000a590003986 */ /* 0x0009e4000c10193c */
[----:B----4-:R-:W-:-:S02]  /*7ee70*/  ISETP.LT.AND P3, PT, R123, R125, !P0 ;  /* 0x0000007d7b00720c */ /* 0x010fc40004761270 */
[----:B------:R-:W4:Y:S01]  /*7ee80*/  LDL.LU R147, [R1+0xd84] ;  /* 0x000d840001937983 */ /* 0x000f220000300800 */
[----:B------:R-:W-:Y:S01]  /*7ee90*/  ISETP.LT.AND P6, PT, R130, R252, !P0 ;  /* 0x000000fc8200720c */ /* 0x000fe200047c1270 */
[----:B------:R-:W4:Y:S02]  /*7eea0*/  LDC R123, c[0x0][0x22c] ;  /* 0x00008b00ff7b7b82 */ /* 0x000f240000000800 */
[----:B------:R1:W-:Y:S04]  /*7eeb0*/  @P2 STG.E desc[UR60][R154.64], R131 ;  /* 0x000000839a002986 */ /* 0x0003e8000c10193c */
[----:B------:R-:W4:Y:S02]  /*7eec0*/  LDL.LU.64 R164, [R1+0x998] ;  /* 0x0009980001a47983 */ /* 0x000f240000300a00 */
[----:B------:R-:W4:Y:S02]  /*7eed0*/  LDC R252, c[0x0][0x22c] ;  /* 0x00008b00fffc7b82 */ /* 0x000f240000000800 */
[----:B------:R-:W4:Y:S04]  /*7eee0*/  LDL.LU R125, [R1+0xd74] ;  /* 0x000d7400017d7983 */ /* 0x000f280000300800 */
[----:B------:R-:W-:Y:S04]  /*7eef0*/  @P4 STG.E desc[UR60][R162.64], R10 ;  /* 0x0000000aa2004986 */ /* 0x000fe8000c10193c */
[----:B------:R1:W-:Y:S01]  /*7ef00*/  @P5 STG.E desc[UR60][R56.64], R9 ;  /* 0x0000000938005986 */ /* 0x0003e2000c10193c */
[----:B--2---:R-:W-:-:S03]  /*7ef10*/  ISETP.LT.AND P2, PT, R11, R0, !P0 ;  /* 0x000000000b00720c */ /* 0x004fc60004741270 */
[----:B------:R-:W2:Y:S01]  /*7ef20*/  LDL.LU R11, [R1+0x25f4] ;  /* 0x0025f400010b7983 */ /* 0x000ea20000300800 */
[----:B------:R-:W4:Y:S03]  /*7ef30*/  LDC R0, c[0x0][0x22c] ;  /* 0x00008b00ff007b82 */ /* 0x000f260000000800 */
[----:B-1----:R-:W4:Y:S04]  /*7ef40*/  LDL.LU.64 R154, [R1+0x990] ;  /* 0x00099000019a7983 */ /* 0x002f280000300a00 */
[----:B------:R-:W4:Y:S04]  /*7ef50*/  LDL.LU R131, [R1+0xd88] ;  /* 0x000d880001837983 */ /* 0x000f280000300800 */
[----:B------:R-:W4:Y:S04]  /*7ef60*/  LDL.LU R57, [R1+0x25f0] ;  /* 0x0025f00001397983 */ /* 0x000f280000300800 */
[----:B------:R-:W4:Y:S04]  /*7ef70*/  LDL.LU R9, [R1+0x25ec] ;  /* 0x0025ec0001097983 */ /* 0x000f280000300800 */
[----:B------:R-:W4:Y:S04]  /*7ef80*/  LDL.LU R56, [R1+0x25e8] ;  /* 0x0025e80001387983 */ /* 0x000f280000300800 */
[----:B------:R-:W4:Y:S04]  /*7ef90*/  LDL.LU.64 R144, [R1+0x978] ;  /* 0x0009780001907983 */ /* 0x000f280000300a00 */
[----:B------:R-:W4:Y:S01]  /*7efa0*/  LDL.LU R10, [R1+0xd78] ;  /* 0x000d7800010a7983 */ /* 0x000f220000300800 */
[----:B---3--:R-:W-:-:S03]  /*7efb0*/  ISETP.LT.AND P4, PT, R136, R138, !P0 ;  /* 0x0000008a8800720c */ /* 0x008fc60004781270 */
[----:B------:R-:W3:Y:S04]  /*7efc0*/  LDL.LU.64 R162, [R1+0x970] ;  /* 0x0009700001a27983 */ /* 0x000ee80000300a00 */
[----:B------:R-:W3:Y:S04]  /*7efd0*/  LDL.LU R130, [R1+0xd8c] ;  /* 0x000d8c0001827983 */ /* 0x000ee80000300800 */
[----:B------:R-:W-:Y:S04]  /*7efe0*/  @P6 STG.E desc[UR60][R140.64], R161 ;  /* 0x000000a18c006986 */ /* 0x000fe8000c10193c */
[----:B------:R-:W3:Y:S04]  /*7eff0*/  LDL.LU R136, [R1+0x25e4] ;  /* 0x0025e40001887983 */ /* 0x000ee80000300800 */
[----:B------:R1:W-:Y:S04]  /*7f000*/  @P3 STG.E desc[UR60][R166.64], R8 ;  /* 0x00000008a6003986 */ /* 0x0003e8000c10193c */
[----:B------:R-:W-:Y:S04]  /*7f010*/  @P2 STG.E desc[UR60][R158.64], R146 ;  /* 0x000000929e002986 */ /* 0x000fe8000c10193c */
[----:B-1----:R-:W3:Y:S04]  /*7f020*/  LDL.LU.64 R166, [R1+0x968] ;  /* 0x0009680001a67983 */ /* 0x002ee80000300a00 */
[----:B------:R-:W3:Y:S01]  /*7f030*/  LDL.LU R8, [R1+0xd7c] ;  /* 0x000d7c0001087983 */ /* 0x000ee20000300800 */
[----:B--2---:R-:W-:-:S03]  /*7f040*/  ISETP.LT.AND P3, PT, R11, R122, !P0 ;  /* 0x0000007a0b00720c */ /* 0x004fc60004761270 */
[----:B------:R-:W2:Y:S01]  /*7f050*/  LDL.LU R122, [R1+0x25e0] ;  /* 0x0025e000017a7983 */ /* 0x000ea20000300800 */
[----:B------:R-:W1:Y:S01]  /*7f060*/  LDC R11, c[0x0][0x22c] ;  /* 0x00008b00ff0b7b82 */ /* 0x000e620000000800 */
[----:B----4-:R-:W-:Y:S02]  /*7f070*/  ISETP.LT.AND P2, PT, R9, R137, !P0 ;  /* 0x000000890900720c */ /* 0x010fe40004741270 */
[----:B------:R-:W1:Y:S01]  /*7f080*/  LDL.LU R9, [R1+0x25dc] ;  /* 0x0025dc0001097983 */ /* 0x000e620000300800 */
[----:B------:R-:W-:-:S04]  /*7f090*/  ISETP.LT.AND P6, PT, R57, R124, !P0 ;  /* 0x0000007c3900720c */ /* 0x000fc800047c1270 */
[----:B------:R-:W4:Y:S01]  /*7f0a0*/  LDC R137, c[0x0][0x22c] ;  /* 0x00008b00ff897b82 */ /* 0x000f220000000800 */
[----:B------:R-:W-:Y:S01]  /*7f0b0*/  ISETP.LT.AND P5, PT, R56, R252, !P0 ;  /* 0x000000fc3800720c */ /* 0x000fe200047a1270 */
[----:B------:R-:W-:Y:S04]  /*7f0c0*/  @P4 STG.E desc[UR60][R156.64], R147 ;  /* 0x000000939c004986 */ /* 0x000fe8000c10193c */
[----:B------:R3:W-:Y:S02]  /*7f0d0*/  @P3 STG.E desc[UR60][R164.64], R125 ;  /* 0x0000007da4003986 */ /* 0x0007e4000c10193c */
[----:B------:R-:W4:Y:S02]  /*7f0e0*/  LDC R57, c[0x0][0x22c] ;  /* 0x00008b00ff397b82 */ /* 0x000f240000000800 */
[----:B------:R-:W4:Y:S04]  /*7f0f0*/  LDL.LU.64 R140, [R1+0x960] ;  /* 0x00096000018c7983 */ /* 0x000f280000300a00 */
[----:B------:R-:W-:Y:S02]  /*7f100*/  @P6 STG.E desc[UR60][R154.64], R131 ;  /* 0x000000839a006986 */ /* 0x000fe4000c10193c */
[----:B------:R-:W4:Y:S02]  /*7f110*/  LDC R124, c[0x0][0x22c] ;  /* 0x00008b00ff7c7b82 */ /* 0x000f240000000800 */
[----:B---3--:R-:W4:Y:S01]  /*7f120*/  LDL.LU R165, [R1+0xd60] ;  /* 0x000d600001a57983 */ /* 0x008f220000300800 */
[----:B------:R-:W-:-:S03]  /*7f130*/  ISETP.LT.AND P4, PT, R136, R0, !P0 ;  /* 0x000000008800720c */ /* 0x000fc60004781270 */
[----:B------:R3:W-:Y:S02]  /*7f140*/  @P2 STG.E desc[UR60][R144.64], R10 ;  /* 0x0000000a90002986 */ /* 0x0007e4000c10193c */
[----:B------:R-:W4:Y:S02]  /*7f150*/  LDC R56, c[0x0][0x22c] ;  /* 0x00008b00ff387b82 */ /* 0x000f240000000800 */
[----:B------:R1:W-:Y:S06]  /*7f160*/  @P5 STG.E desc[UR60][R162.64], R130 ;  /* 0x00000082a2005986 */ /* 0x0003ec000c10193c */
[----:B------:R-:W4:Y:S08]  /*7f170*/  LDC R252, c[0x0][0x22c] ;  /* 0x00008b00fffc7b82 */ /* 0x000f300000000800 */
[----:B------:R-:W4:Y:S01]  /*7f180*/  LDC R0, c[0x0][0x22c] ;  /* 0x00008b00ff007b82 */ /* 0x000f220000000800 */
[----:B------:R1:W-:Y:S07]  /*7f190*/  @P4 STG.E desc[UR60][R166.64], R8 ;  /* 0x00000008a6004986 */ /* 0x0003ee000c10193c */
[----:B---3--:R-:W3:Y:S08]  /*7f1a0*/  LDC R10, c[0x0][0x22c] ;  /* 0x00008b00ff0a7b82 */ /* 0x008ef00000000800 */
[----:B------:R-:W3:Y:S01]  /*7f1b0*/  LDC R136, c[0x0][0x22c] ;  /* 0x00008b00ff887b82 */ /* 0x000ee20000000800 */
[----:B--2---:R-:W-:-:S02]  /*7f1c0*/  ISETP.LT.AND P3, PT, R122, R123, !P0 ;  /* 0x0000007b7a00720c */ /* 0x004fc40004761270 */
[----:B------:R-:W2:Y:S04]  /*7f1d0*/  LDL.LU R123, [R1+0x25d8] ;  /* 0x0025d800017b7983 */ /* 0x000ea80000300800 */
[----:B------:R-:W3:Y:S04]  /*7f1e0*/  LDL.LU.64 R154, [R1+0x958] ;  /* 0x00095800019a7983 */ /* 0x000ee80000300a00 */
[----:B------:R-:W3:Y:S01]  /*7f1f0*/  LDL.LU R131, [R1+0xd50] ;  /* 0x000d500001837983 */ /* 0x000ee20000300800 */
[----:B-1----:R-:W-:-:S03]  /*7f200*/  ISETP.LT.AND P2, PT, R9, R11, !P0 ;  /* 0x0000000b0900720c */ /* 0x002fc60004741270 */
[----:B------:R-:W3:Y:S04]  /*7f210*/  LDL.LU R9, [R1+0x25d4] ;  /* 0x0025d40001097983 */ /* 0x000ee80000300800 */
[----:B------:R-:W3:Y:S04]  /*7f220*/  LDL.LU.64 R160, [R1+0x950] ;  /* 0x0009500001a07983 */ /* 0x000ee80000300a00 */
[----:B------:R-:W3:Y:S04]  /*7f230*/  LDL.LU R156, [R1+0xd64] ;  /* 0x000d6400019c7983 */ /* 0x000ee80000300800 */
[----:B------:R-:W3:Y:S04]  /*7f240*/  LDL.LU.64 R162, [R1+0x948] ;  /* 0x0009480001a27983 */ /* 0x000ee80000300a00 */
[----:B------:R-:W3:Y:S04]  /*7f250*/  LDL.LU R11, [R1+0xd54] ;  /* 0x000d5400010b7983 */ /* 0x000ee80000300800 */
[----:B------:R-:W3:Y:S04]  /*7f260*/  LDL.LU R8, [R1+0x25d0] ;  /* 0x0025d00001087983 */ /* 0x000ee80000300800 */
[----:B------:R-:W3:Y:S04]  /*7f270*/  LDL.LU R122, [R1+0x25cc] ;  /* 0x0025cc00017a7983 */ /* 0x000ee80000300800 */
[----:B------:R-:W3:Y:S04]  /*7f280*/  LDL.LU.64 R158, [R1+0x940] ;  /* 0x00094000019e7983 */ /* 0x000ee80000300a00 */
[----:B------:R-:W3:Y:S04]  /*7f290*/  LDL.LU R157, [R1+0xd68] ;  /* 0x000d6800019d7983 */ /* 0x000ee80000300800 */
[----:B------:R-:W3:Y:S04]  /*7f2a0*/  LDL.LU.64 R146, [R1+0x938] ;  /* 0x0009380001927983 */ /* 0x000ee80000300a00 */
[----:B------:R-:W3:Y:S04]  /*7f2b0*/  LDL.LU R166, [R1+0xd58] ;  /* 0x000d580001a67983 */ /* 0x000ee80000300800 */
[----:B------:R-:W3:Y:S04]  /*7f2c0*/  LDL.LU R130, [R1+0x25c8] ;  /* 0x0025c80001827983 */ /* 0x000ee80000300800 */
[----:B------:R-:W3:Y:S04]  /*7f2d0*/  LDL.LU.64 R144, [R1+0x930] ;  /* 0x0009300001907983 */ /* 0x000ee80000300a00 */
[----:B------:R-:W3:Y:S04]  /*7f2e0*/  LDL.LU R167, [R1+0xd6c] ;  /* 0x000d6c0001a77983 */ /* 0x000ee80000300800 */
[----:B----4-:R1:W-:Y:S02]  /*7f2f0*/  @P3 STG.E desc[UR60][R140.64], R165 ;  /* 0x000000a58c003986 */ /* 0x0103e4000c10193c */
[----:B-1----:R-:W1:Y:S08]  /*7f300*/  LDC R140, c[0x0][0x22c] ;  /* 0x00008b00ff8c7b82 */ /* 0x002e700000000800 */
[----:B------:R-:W4:Y:S01]  /*7f310*/  LDC R141, c[0x0][0x22c] ;  /* 0x00008b00ff8d7b82 */ /* 0x000f220000000800 */
[----:B--2---:R-:W-:-:S07]  /*7f320*/  ISETP.LT.AND P4, PT, R123, R124, !P0 ;  /* 0x0000007c7b00720c */ /* 0x004fce0004781270 */
[----:B------:R-:W2:Y:S01]  /*7f330*/  LDC R123, c[0x0][0x22c] ;  /* 0x00008b00ff7b7b82 */ /* 0x000ea20000000800 */
[----:B---3--:R-:W-:Y:S02]  /*7f340*/  ISETP.LT.AND P6, PT, R9, R57, !P0 ;  /* 0x000000390900720c */ /* 0x008fe400047c1270 */
[----:B------:R-:W3:Y:S04]  /*7f350*/  LDL.LU R9, [R1+0x25c4] ;  /* 0x0025c40001097983 */ /* 0x000ee80000300800 */
[----:B------:R-:W4:Y:S04]  /*7f360*/  LDL.LU.64 R124, [R1+0x928] ;  /* 0x00092800017c7983 */ /* 0x000f280000300a00 */
[----:B------:R-:W4:Y:S01]  /*7f370*/  LDL.LU R57, [R1+0xd5c] ;  /* 0x000d5c0001397983 */ /* 0x000f220000300800 */
[----:B------:R-:W-:-:S03]  /*7f380*/  ISETP.LT.AND P3, PT, R8, R56, !P0 ;  /* 0x000000380800720c */ /* 0x000fc60004761270 */
[----:B------:R-:W2:Y:S04]  /*7f390*/  LDL.LU R56, [R1+0x25c0] ;  /* 0x0025c00001387983 */ /* 0x000ea80000300800 */
[----:B------:R-:W4:Y:S01]  /*7f3a0*/  LDL.LU R8, [R1+0x25bc] ;  /* 0x0025bc0001087983 */ /* 0x000f220000300800 */
[----:B------:R-:W-:Y:S02]  /*7f3b0*/  ISETP.LT.AND P5, PT, R122, R252, !P0 ;  /* 0x000000fc7a00720c */ /* 0x000fe400047a1270 */
[----:B------:R-:W1:Y:S01]  /*7f3c0*/  LDC R252, c[0x0][0x22c] ;  /* 0x00008b00fffc7b82 */ /* 0x000e620000000800 */
[----:B------:R1:W-:Y:S04]  /*7f3d0*/  @P2 STG.E desc[UR60][R154.64], R131 ;  /* 0x000000839a002986 */ /* 0x0003e8000c10193c */
[----:B------:R-:W4:Y:S04]  /*7f3e0*/  LDL.LU R122, [R1+0x25b8] ;  /* 0x0025b800017a7983 */ /* 0x000f280000300800 */
[----:B------:R-:W4:Y:S04]  /*7f3f0*/  LDL.LU.64 R164, [R1+0x920] ;  /* 0x0009200001a47983 */ /* 0x000f280000300a00 */
[----:B------:R-:W-:Y:S01]  /*7f400*/  @P4 STG.E desc[UR60][R160.64], R156 ;  /* 0x0000009ca0004986 */ /* 0x000fe2000c10193c */
[----:B------:R-:W-:-:S03]  /*7f410*/  ISETP.LT.AND P2, PT, R130, R0, !P0 ;  /* 0x000000008200720c */ /* 0x000fc60004741270 */
[----:B------:R-:W4:Y:S01]  /*7f420*/  LDL.LU R130, [R1+0xd40] ;  /* 0x000d400001827983 */ /* 0x000f220000300800 */
[----:B------:R-:W4:Y:S03]  /*7f430*/  LDC R0, c[0x0][0x22c] ;  /* 0x00008b00ff007b82 */ /* 0x000f260000000800 */
[----:B-1----:R-:W4:Y:S04]  /*7f440*/  LDL.LU.64 R154, [R1+0x918] ;  /* 0x00091800019a7983 */ /* 0x002f280000300a00 */
[----:B------:R-:W4:Y:S04]  /*7f450*/  LDL.LU R131, [R1+0xd30] ;  /* 0x000d300001837983 */ /* 0x000f280000300800 */
[----:B------:R1:W-:Y:S04]  /*7f460*/  @P6 STG.E desc[UR60][R162.64], R11 ;  /* 0x0000000ba2006986 */ /* 0x0003e8000c10193c */
[----:B------:R-:W-:Y:S01]  /*7f470*/  @P3 STG.E desc[UR60][R158.64], R157 ;  /* 0x0000009d9e003986 */ /* 0x000fe2000c10193c */
[----:B---3--:R-:W-:-:S03]  /*7f480*/  ISETP.LT.AND P4, PT, R9, R10, !P0 ;  /* 0x0000000a0900720c */ /* 0x008fc60004781270 */
[----:B------:R-:W3:Y:S01]  /*7f490*/  LDL.LU R9, [R1+0x25b4] ;  /* 0x0025b40001097983 */ /* 0x000ee20000300800 */
[----:B------:R-:W3:Y:S03]  /*7f4a0*/  LDC R10, c[0x0][0x22c] ;  /* 0x00008b00ff0a7b82 */ /* 0x000ee60000000800 */
[----:B-1----:R-:W3:Y:S04]  /*7f4b0*/  LDL.LU.64 R162, [R1+0x910] ;  /* 0x0009100001a27983 */ /* 0x002ee80000300a00 */
[----:B------:R-:W3:Y:S01]  /*7f4c0*/  LDL.LU R11, [R1+0xd44] ;  /* 0x000d4400010b7983 */ /* 0x000ee20000300800 */
[----:B--2---:R-:W-:-:S03]  /*7f4d0*/  ISETP.LT.AND P3, PT, R56, R137, !P0 ;  /* 0x000000893800720c */ /* 0x004fc60004761270 */
[----:B------:R-:W2:Y:S01]  /*7f4e0*/  LDL.LU R56, [R1+0x25b0] ;  /* 0x0025b00001387983 */ /* 0x000ea20000300800 */
[----:B------:R-:W1:Y:S01]  /*7f4f0*/  LDC R137, c[0x0][0x22c] ;  /* 0x00008b00ff897b82 */ /* 0x000e620000000800 */
[----:B----4-:R-:W-:Y:S02]  /*7f500*/  ISETP.LT.AND P6, PT, R8, R123, !P0 ;  /* 0x0000007b0800720c */ /* 0x010fe400047c1270 */
[----:B------:R-:W4:Y:S04]  /*7f510*/  LDL.LU R8, [R1+0x25ac] ;  /* 0x0025ac0001087983 */ /* 0x000f280000300800 */
[----:B------:R1:W-:Y:S01]  /*7f520*/  @P5 STG.E desc[UR60][R146.64], R166 ;  /* 0x000000a692005986 */ /* 0x0003e2000c10193c */
[----:B------:R-:W4:Y:S03]  /*7f530*/  LDC R123, c[0x0][0x22c] ;  /* 0x00008b00ff7b7b82 */ /* 0x000f260000000800 */
[----:B------:R-:W4:Y:S04]  /*7f540*/  LDL.LU.64 R142, [R1+0x8f8] ;  /* 0x0008f800018e7983 */ /* 0x000f280000300a00 */
[----:B------:R-:W-:Y:S04]  /*7f550*/  @P2 STG.E desc[UR60][R144.64], R167 ;  /* 0x000000a790002986 */ /* 0x000fe8000c10193c */
[----:B-1----:R-:W4:Y:S01]  /*7f560*/  LDL.LU R146, [R1+0xd34] ;  /* 0x000d340001927983 */ /* 0x002f220000300800 */
[----:B------:R-:W-:-:S02]  /*7f570*/  ISETP.LT.AND P2, PT, R122, R136, !P0 ;  /* 0x000000887a00720c */ /* 0x000fc40004741270 */
[----:B------:R-:W1:Y:S01]  /*7f580*/  LDC R122, c[0x0][0x22c] ;  /* 0x00008b00ff7a7b82 */ /* 0x000e620000000800 */
[----:B------:R1:W-:Y:S04]  /*7f590*/  @P4 STG.E desc[UR60][R124.64], R57 ;  /* 0x000000397c004986 */ /* 0x0003e8000c10193c */
[----:B------:R-:W4:Y:S04]  /*7f5a0*/  LDL.LU.64 R160, [R1+0x8f0] ;  /* 0x0008f00001a07983 */ /* 0x000f280000300a00 */
[----:B-1----:R-:W4:Y:S04]  /*7f5b0*/  LDL.LU R57, [R1+0xd48] ;  /* 0x000d480001397983 */ /* 0x002f280000300800 */
[----:B------:R-:W4:Y:S04]  /*7f5c0*/  LDL.LU.64 R124, [R1+0x8e8] ;  /* 0x0008e800017c7983 */ /* 0x000f280000300a00 */
[----:B------:R1:W-:Y:S04]  /*7f5d0*/  @P3 STG.E desc[UR60][R164.64], R130 ;  /* 0x00000082a4003986 */ /* 0x0003e8000c10193c */
[----:B------:R4:W-:Y:S01]  /*7f5e0*/  @P6 STG.E desc[UR60][R154.64], R131 ;  /* 0x000000839a006986 */ /* 0x0009e2000c10193c */
[----:B---3--:R-:W-:-:S03]  /*7f5f0*/  ISETP.LT.AND P5, PT, R9, R252, !P0 ;  /* 0x000000fc0900720c */ /* 0x008fc600047a1270 */
[----:B------:R-:W3:Y:S01]  /*7f600*/  LDL.LU R9, [R1+0xd38] ;  /* 0x000d380001097983 */ /* 0x000ee20000300800 */
[----:B------:R-:W3:Y:S03]  /*7f610*/  LDC R252, c[0x0][0x22c] ;  /* 0x00008b00fffc7b82 */ /* 0x000ee60000000800 */
[----:B------:R-:W3:Y:S04]  /*7f620*/  LDL.LU R136, [R1+0x25a8] ;  /* 0x0025a80001887983 */ /* 0x000ee80000300800 */
[----:B-1----:R-:W3:Y:S01]  /*7f630*/  LDL.LU R130, [R1+0x25a4] ;  /* 0x0025a40001827983 */ /* 0x002ee20000300800 */
[----:B--2---:R-:W-:Y:S02]  /*7f640*/  ISETP.LT.AND P4, PT, R56, R0, !P0 ;  /* 0x000000003800720c */ /* 0x004fe40004781270 */
[----:B----4-:R-:W-:Y:S01]  /*7f650*/  ISETP.LT.AND P3, PT, R8, R10, !P0 ;  /* 0x0000000a0800720c */ /* 0x010fe20004761270 */
[----:B------:R1:W-:Y:S01]  /*7f660*/  @P2 STG.E desc[UR60][R162.64], R11 ;  /* 0x0000000ba2002986 */ /* 0x0003e2000c10193c */
[----:B------:R-:W2:Y:S03]  /*7f670*/  LDC R0, c[0x0][0x22c] ;  /* 0x00008b00ff007b82 */ /* 0x000ea60000000800 */
[----:B------:R-:W4:Y:S04]  /*7f680*/  LDL.LU R10, [R1+0x25a0] ;  /* 0x0025a000010a7983 */ /* 0x000f280000300800 */
[----:B------:R-:W2:Y:S04]  /*7f690*/  LDL.LU.64 R154, [R1+0x8e0] ;  /* 0x0008e000019a7983 */ /* 0x000ea80000300a00 */
[----:B------:R-:W2:Y:S04]  /*7f6a0*/  LDL.LU R8, [R1+0xd4c] ;  /* 0x000d4c0001087983 */ /* 0x000ea80000300800 */
[----:B------:R-:W2:Y:S04]  /*7f6b0*/  LDL.LU R56, [R1+0x259c] ;  /* 0x00259c0001387983 */ /* 0x000ea80000300800 */
[----:B------:R-:W2:Y:S04]  /*7f6c0*/  LDL.LU R138, [R1+0x2598] ;  /* 0x00259800018a7983 */ /* 0x000ea80000300800 */
[----:B------:R-:W2:Y:S04]  /*7f6d0*/  LDL.LU.64 R158, [R1+0x8d8] ;  /* 0x0008d800019e7983 */ /* 0x000ea80000300a00 */
[----:B-1----:R-:W2:Y:S04]  /*7f6e0*/  LDL.LU R11, [R1+0xd3c] ;  /* 0x000d3c00010b7983 */ /* 0x002ea80000300800 */
[----:B------:R-:W2:Y:S04]  /*7f6f0*/  LDL.LU.64 R156, [R1+0x8d0] ;  /* 0x0008d000019c7983 */ /* 0x000ea80000300a00 */
[----:B------:R-:W2:Y:S04]  /*7f700*/  LDL.LU R147, [R1+0xd20] ;  /* 0x000d200001937983 */ /* 0x000ea80000300800 */
[----:B------:R-:W2:Y:S04]  /*7f710*/  LDL.LU.64 R144, [R1+0x8b8] ;  /* 0x0008b80001907983 */ /* 0x000ea80000300a00 */
[----:B------:R-:W2:Y:S04]  /*7f720*/  LDL.LU R164, [R1+0xd10] ;  /* 0x000d100001a47983 */ /* 0x000ea80000300800 */
[----:B------:R-:W2:Y:S04]  /*7f730*/  LDL.LU.64 R166, [R1+0x8b0] ;  /* 0x0008b00001a67983 */ /* 0x000ea80000300a00 */
[----:B------:R-:W2:Y:S04]  /*7f740*/  LDL.LU R165, [R1+0xd24] ;  /* 0x000d240001a57983 */ /* 0x000ea80000300800 */
[----:B------:R-:W2:Y:S04]  /*7f750*/  LDL.LU.64 R162, [R1+0x8a8] ;  /* 0x0008a80001a27983 */ /* 0x000ea80000300a00 */
[----:B------:R1:W-:Y:S04]  /*7f760*/  @P5 STG.E desc[UR60][R142.64], R146 ;  /* 0x000000928e005986 */ /* 0x0003e8000c10193c */
[----:B------:R-:W2:Y:S04]  /*7f770*/  LDL.LU R131, [R1+0xd14] ;  /* 0x000d140001837983 */ /* 0x000ea80000300800 */
[----:B------:R1:W-:Y:S02]  /*7f780*/  @P4 STG.E desc[UR60][R160.64], R57 ;  /* 0x00000039a0004986 */ /* 0x0003e4000c10193c */
[----:B-1----:R-:W1:Y:S02]  /*7f790*/  LDC R142, c[0x0][0x22c] ;  /* 0x00008b00ff8e7b82 */ /* 0x002e640000000800 */
[----:B------:R-:W2:Y:S01]  /*7f7a0*/  LDL.LU R57, [R1+0x2594] ;  /* 0x0025940001397983 */ /* 0x000ea20000300800 */
[----:B---3--:R-:W-:-:S03]  /*7f7b0*/  ISETP.LT.AND P2, PT, R136, R140, !P0 ;  /* 0x0000008c8800720c */ /* 0x008fc60004741270 */
[----:B------:R3:W-:Y:S02]  /*7f7c0*/  @P3 STG.E desc[UR60][R124.64], R9 ;  /* 0x000000097c003986 */ /* 0x0007e4000c10193c */
[----:B------:R-:W1:Y:S01]  /*7f7d0*/  LDC R136, c[0x0][0x22c] ;  /* 0x00008b00ff887b82 */ /* 0x000e620000000800 */
[----:B----4-:R-:W-:-:S07]  /*7f7e0*/  ISETP.LT.AND P6, PT, R10, R123, !P0 ;  /* 0x0000007b0a00720c */ /* 0x010fce00047c1270 */
[----:B---3--:R-:W3:Y:S01]  /*7f7f0*/  LDC R9, c[0x0][0x22c] ;  /* 0x00008b00ff097b82 */ /* 0x008ee20000000800 */
[----:B------:R-:W4:Y:S04]  /*7f800*/  LDL.LU R10, [R1+0x2590] ;  /* 0x00259000010a7983 */ /* 0x000f280000300800 */
[----:B------:R-:W3:Y:S04]  /*7f810*/  LDL.LU.64 R124, [R1+0x8a0] ;  /* 0x0008a000017c7983 */ /* 0x000ee80000300a00 */
[----:B------:R-:W3:Y:S01]  /*7f820*/  LDL.LU R123, [R1+0xd28] ;  /* 0x000d2800017b7983 */ /* 0x000ee20000300800 */
[----:B--2---:R-:W-:-:S03]  /*7f830*/  ISETP.LT.AND P3, PT, R56, R122, !P0 ;  /* 0x0000007a3800720c */ /* 0x004fc60004761270 */
[----:B------:R-:W1:Y:S04]  /*7f840*/  LDL.LU R56, [R1+0x258c] ;  /* 0x00258c0001387983 */ /* 0x000e680000300800 */
[----:B------:R-:W2:Y:S04]  /*7f850*/  LDL.LU R122, [R1+0x2588] ;  /* 0x00258800017a7983 */ /* 0x000ea80000300800 */
[----:B------:R4:W-:Y:S04]  /*7f860*/  @P2 STG.E desc[UR60][R154.64], R8 ;  /* 0x000000089a002986 */ /* 0x0009e8000c10193c */
[----:B----4-:R-:W3:Y:S01]  /*7f870*/  LDL.LU R8, [R1+0x2584] ;  /* 0x0025840001087983 */ /* 0x010ee20000300800 */
[----:B------:R-:W-:-:S02]  /*7f880*/  ISETP.LT.AND P4, PT, R130, R139, !P0 ;  /* 0x0000008b8200720c */ /* 0x000fc40004781270 */
[----:B------:R-:W2:Y:S01]  /*7f890*/  LDC R130, c[0x0][0x22c] ;  /* 0x00008b00ff827b82 */ /* 0x000ea20000000800 */
[----:B------:R-:W-:Y:S01]  /*7f8a0*/  ISETP.LT.AND P5, PT, R138, R252, !P0 ;  /* 0x000000fc8a00720c */ /* 0x000fe200047a1270 */
[----:B------:R-:W4:Y:S06]  /*7f8b0*/  LDL.LU.64 R154, [R1+0x898] ;  /* 0x00089800019a7983 */ /* 0x000f2c0000300a00 */
[----:B------:R-:W4:Y:S03]  /*7f8c0*/  LDC R252, c[0x0][0x22c] ;  /* 0x00008b00fffc7b82 */ /* 0x000f260000000800 */
[----:B------:R1:W-:Y:S04]  /*7f8d0*/  @P4 STG.E desc[UR60][R158.64], R11 ;  /* 0x0000000b9e004986 */ /* 0x0003e8000c10193c */
[----:B------:R-:W-:Y:S01]  /*7f8e0*/  @P6 STG.E desc[UR60][R156.64], R147 ;  /* 0x000000939c006986 */ /* 0x000fe2000c10193c */
[----:B------:R-:W4:Y:S03]  /*7f8f0*/  LDC R138, c[0x0][0x22c] ;  /* 0x00008b00ff8a7b82 */ /* 0x000f260000000800 */
[----:B------:R-:W-:Y:S04]  /*7f900*/  @P3 STG.E desc[UR60][R144.64], R164 ;  /* 0x000000a490003986 */ /* 0x000fe8000c10193c */
[----:B------:R-:W-:Y:S01]  /*7f910*/  @P5 STG.E desc[UR60][R166.64], R165 ;  /* 0x000000a5a6005986 */ /* 0x000fe2000c10193c */
[----:B-1----:R-:W1:Y:S01]  /*7f920*/  LDC R11, c[0x0][0x22c] ;  /* 0x00008b00ff0b7b82 */ /* 0x002e620000000800 */
[----:B------:R-:W-:-:S02]  /*7f930*/  ISETP.LT.AND P2, PT, R57, R0, !P0 ;  /* 0x000000003900720c */ /* 0x000fc40004741270 */
[----:B------:R-:W4:Y:S05]  /*7f940*/  LDL.LU R57, [R1+0xd18] ;  /* 0x000d180001397983 */ /* 0x000f2a0000300800 */
[----:B------:R-:W1:Y:S06]  /*7f950*/  LDC R0, c[0x0][0x22c] ;  /* 0x00008b00ff007b82 */ /* 0x000e6c0000000800 */
[----:B------:R3:W-:Y:S01]  /*7f960*/  @P2 STG.E desc[UR60][R162.64], R131 ;  /* 0x00000083a2002986 */ /* 0x0007e2000c10193c */
[----:B------:R-:W-:-:S03]  /*7f970*/  ISETP.LT.AND P4, PT, R10, R137, !P0 ;  /* 0x000000890a00720c */ /* 0x000fc60004781270 */
[----:B------:R-:W4:Y:S01]  /*7f980*/  LDL.LU R10, [R1+0x2580] ;  /* 0x00258000010a7983 */ /* 0x000f220000300800 */
[----:B------:R-:W1:Y:S01]  /*7f990*/  LDC R137, c[0x0][0x22c] ;  /* 0x00008b00ff897b82 */ /* 0x000e620000000800 */
[----:B--2---:R-:W-:Y:S02]  /*7f9a0*/  ISETP.LT.AND P2, PT, R122, R130, !P0 ;  /* 0x000000827a00720c */ /* 0x004fe40004741270 */
[----:B------:R-:W2:Y:S01]  /*7f9b0*/  LDL.LU R122, [R1+0x257c] ;  /* 0x00257c00017a7983 */ /* 0x000ea20000300800 */
[----:B---3--:R-:W-:-:S03]  /*7f9c0*/  ISETP.LT.AND P5, PT, R8, R9, !P0 ;  /* 0x000000090800720c */ /* 0x008fc600047a1270 */
[----:B------:R-:W1:Y:S01]  /*7f9d0*/  LDL.LU R9, [R1+0x2578] ;  /* 0x0025780001097983 */ /* 0x000e620000300800 */
[----:B------:R-:W-:Y:S02]  /*7f9e0*/  ISETP.LT.AND P3, PT, R56, R136, !P0 ;  /* 0x000000883800720c */ /* 0x000fe40004761270 */
[----:B------:R-:W3:Y:S01]  /*7f9f0*/  LDC R56, c[0x0][0x22c] ;  /* 0x00008b00ff387b82 */ /* 0x000ee20000000800 */
[----:B------:R-:W3:Y:S04]  /*7fa00*/  LDL.LU.64 R130, [R1+0x890] ;  /* 0x0008900001827983 */ /* 0x000ee80000300a00 */
[----:B------:R-:W3:Y:S04]  /*7fa10*/  LDL.LU R8, [R1+0xd2c] ;  /* 0x000d2c0001087983 */ /* 0x000ee80000300800 */
[----:B------:R-:W3:Y:S04]  /*7fa20*/  LDL.LU.64 R152, [R1+0x888] ;  /* 0x0008880001987983 */ /* 0x000ee80000300a00 */
[----:B------:R-:W3:Y:S04]  /*7fa30*/  LDL.LU R162, [R1+0xd1c] ;  /* 0x000d1c0001a27983 */ /* 0x000ee80000300800 */
[----:B------:R-:W3:Y:S04]  /*7fa40*/  LDL.LU.64 R160, [R1+0x880] ;  /* 0x0008800001a07983 */ /* 0x000ee80000300a00 */
[----:B------:R-:W3:Y:S04]  /*7fa50*/  LDL.LU R163, [R1+0xd00] ;  /* 0x000d000001a37983 */ /* 0x000ee80000300800 */
[----:B------:R-:W3:Y:S04]  /*7fa60*/  LDL.LU.64 R158, [R1+0x868] ;  /* 0x00086800019e7983 */ /* 0x000ee80000300a00 */
[----:B------:R-:W-:Y:S04]  /*7fa70*/  @P4 STG.E desc[UR60][R124.64], R123 ;  /* 0x0000007b7c004986 */ /* 0x000fe8000c10193c */
[----:B----4-:R4:W-:Y:S01]  /*7fa80*/  @P3 STG.E desc[UR60][R154.64], R57 ;  /* 0x000000399a003986 */ /* 0x0109e2000c10193c */
[----:B------:R-:W-:-:S03]  /*7fa90*/  ISETP.LT.AND P6, PT, R10, R252, !P0 ;  /* 0x000000fc0a00720c */ /* 0x000fc600047c1270 */
[----:B------:R-:W3:Y:S01]  /*7faa0*/  LDL.LU R10, [R1+0xcf0] ;  /* 0x000cf000010a7983 */ /* 0x000ee20000300800 */
[----:B------:R-:W3:Y:S03]  /*7fab0*/  LDC R252, c[0x0][0x22c] ;  /* 0x00008b00fffc7b82 */ /* 0x000ee60000000800 */
[----:B------:R-:W3:Y:S04]  /*7fac0*/  LDL.LU.64 R156, [R1+0x860] ;  /* 0x00086000019c7983 */ /* 0x000ee80000300a00 */
[----:B------:R-:W3:Y:S04]  /*7fad0*/  LDL.LU R144, [R1+0xd04] ;  /* 0x000d040001907983 */ /* 0x000ee80000300800 */
[----:B------:R-:W3:Y:S04]  /*7fae0*/  LDL.LU.64 R166, [R1+0x858] ;  /* 0x0008580001a67983 */ /* 0x000ee80000300a00 */
[----:B----4-:R-:W4:Y:S01]  /*7faf0*/  LDL.LU R154, [R1+0xcf4] ;  /* 0x000cf400019a7983 */ /* 0x010f220000300800 */
[----:B-1----:R-:W-:-:S03]  /*7fb00*/  ISETP.LT.AND P3, PT, R9, R11, !P0 ;  /* 0x0000000b0900720c */ /* 0x002fc60004761270 */
[----:B------:R-:W4:Y:S04]  /*7fb10*/  LDL.LU R9, [R1+0x2574] ;  /* 0x0025740001097983 */ /* 0x000f280000300800 */
[----:B------:R-:W4:Y:S04]  /*7fb20*/  LDL.LU R139, [R1+0x2570] ;  /* 0x00257000018b7983 */ /* 0x000f280000300800 */
[----:B------:R-:W4:Y:S04]  /*7fb30*/  LDL.LU R136, [R1+0x256c] ;  /* 0x00256c0001887983 */ /* 0x000f280000300800 */
[----:B------:R-:W4:Y:S04]  /*7fb40*/  LDL.LU.64 R124, [R1+0x850] ;  /* 0x00085000017c7983 */ /* 0x000f280000300a00 */
[----:B------:R-:W4:Y:S01]  /*7fb50*/  LDL.LU R11, [R1+0xd08] ;  /* 0x000d0800010b7983 */ /* 0x000f220000300800 */
[----:B--2---:R-:W-:-:S02]  /*7fb60*/  ISETP.LT.AND P4, PT, R122, R0, !P0 ;  /* 0x000000007a00720c */ /* 0x004fc40004781270 */
[----:B------:R-:W1:Y:S01]  /*7fb70*/  LDC R0, c[0x0][0x22c] ;  /* 0x00008b00ff007b82 */ /* 0x000e620000000800 */
[----:B------:R-:W2:Y:S04]  /*7fb80*/  LDL.LU.64 R146, [R1+0x838] ;  /* 0x0008380001927983 */ /* 0x000ea80000300a00 */
[----:B------:R-:W2:Y:S04]  /*7fb90*/  LDL.LU R145, [R1+0xcf8] ;  /* 0x000cf80001917983 */ /* 0x000ea80000300800 */
[----:B------:R-:W2:Y:S04]  /*7fba0*/  LDL.LU.64 R164, [R1+0x830] ;  /* 0x0008300001a47983 */ /* 0x000ea80000300a00 */
[----:B------:R-:W2:Y:S04]  /*7fbb0*/  LDL.LU R155, [R1+0xd0c] ;  /* 0x000d0c00019b7983 */ /* 0x000ea80000300800 */
[----:B------:R-:W2:Y:S04]  /*7fbc0*/  LDL.LU.64 R122, [R1+0x828] ;  /* 0x00082800017a7983 */ /* 0x000ea80000300a00 */
[----:B------:R-:W2:Y:S04]  /*7fbd0*/  LDL.LU R57, [R1+0xcfc] ;  /* 0x000cfc0001397983 */ /* 0x000ea80000300800 */
[----:B---3--:R3:W-:Y:S04]  /*7fbe0*/  @P2 STG.E desc[UR60][R130.64], R8 ;  /* 0x0000000882002986 */ /* 0x0087e8000c10193c */
[----:B---3--:R-:W3:Y:S04]  /*7fbf0*/  LDL.LU.64 R130, [R1+0x28b0] ;  /* 0x0028b00001827983 */ /* 0x008ee80000300a00 */
[----:B------:R-:W3:Y:S04]  /*7fc00*/  LDL.LU R8, [R1+0x2568] ;  /* 0x0025680001087983 */ /* 0x000ee80000300800 */
[----:B------:R-:W3:Y:S04]  /*7fc10*/  LDL.LU R140, [R1+0x2564] ;  /* 0x00256400018c7983 */ /* 0x000ee80000300800 */
[----:B------:R-:W-:Y:S04]  /*7fc20*/  @P5 STG.E desc[UR60][R152.64], R162 ;  /* 0x000000a298005986 */ /* 0x000fe8000c10193c */
[----:B------:R1:W-:Y:S01]  /*7fc30*/  @P6 STG.E desc[UR60][R160.64], R163 ;  /* 0x000000a3a0006986 */ /* 0x0003e2000c10193c */
[----:B----4-:R-:W-:-:S03]  /*7fc40*/  ISETP.LT.AND P2, PT, R9, R56, !P0 ;  /* 0x000000380900720c */ /* 0x010fc60004741270 */
[----:B------:R-:W4:Y:S04]  /*7fc50*/  LDL.LU R56, [R1+0x2560] ;  /* 0x0025600001387983 */ /* 0x000f280000300800 */
[----:B-1----:R-:W4:Y:S01]  /*7fc60*/  LDL.LU.64 R162, [R1+0x820] ;  /* 0x0008200001a27983 */ /* 0x002f220000300a00 */
[----:B------:R-:W-:-:S03]  /*7fc70*/  ISETP.LT.AND P6, PT, R136, R137, !P0 ;  /* 0x000000898800720c */ /* 0x000fc600047c1270 */
[----:B------:R-:W4:Y:S01]  /*7fc80*/  LDL.LU R9, [R1+0xce0] ;  /* 0x000ce00001097983 */ /* 0x000f220000300800 */
[----:B------:R-:W1:Y:S03]  /*7fc90*/  LDC R137, c[0x0][0x22c] ;  /* 0x00008b00ff897b82 */ /* 0x000e660000000800 */
[----:B------:R-:W4:Y:S04]  /*7fca0*/  LDL.LU R136, [R1+0x255c] ;  /* 0x00255c0001887983 */ /* 0x000f280000300800 */
[----:B------:R2:W-:Y:S01]  /*7fcb0*/  @P4 STG.E desc[UR60][R158.64], R10 ;  /* 0x0000000a9e004986 */ /* 0x0005e2000c10193c */
[----:B------:R-:W-:Y:S02]  /*7fcc0*/  ISETP.LT.AND P4, PT, R139, R142, !P0 ;  /* 0x0000008e8b00720c */ /* 0x000fe40004781270 */
[----:B------:R-:W1:Y:S01]  /*7fcd0*/  LDC R139, c[0x0][0x22c] ;  /* 0x00008b00ff8b7b82 */ /* 0x000e620000000800 */
[----:B------:R-:W-:Y:S04]  /*7fce0*/  @P3 STG.E desc[UR60][R156.64], R144 ;  /* 0x000000909c003986 */ /* 0x000fe8000c10193c */
[----:B------:R3:W-:Y:S03]  /*7fcf0*/  @P2 STG.E desc[UR60][R166.64], R154 ;  /* 0x0000009aa6002986 */ /* 0x0007e6000c10193c */
[----:B--2---:R-:W2:Y:S03]  /*7fd00*/  LDC R10, c[0x0][0x22c] ;  /* 0x00008b00ff0a7b82 */ /* 0x004ea60000000800 */
[----:B------:R3:W-:Y:S04]  /*7fd10*/  @P4 STG.E desc[UR60][R124.64], R11 ;  /* 0x0000000b7c004986 */ /* 0x0007e8000c10193c */
[----:B------:R-:W-:Y:S01]  /*7fd20*/  @P6 STG.E desc[UR60][R146.64], R145 ;  /* 0x0000009192006986 */ /* 0x000fe2000c10193c */
[----:B---3--:R-:W-:-:S03]  /*7fd30*/  ISETP.LT.AND P3, PT, R8, R141, !P0 ;  /* 0x0000008d0800720c */ /* 0x008fc60004761270 */
[----:B------:R-:W2:Y:S01]  /*7fd40*/  LDL.LU R8, [R1+0x2558] ;  /* 0x0025580001087983 */ /* 0x000ea20000300800 */
[----:B------:R-:W3:Y:S01]  /*7fd50*/  LDC R141, c[0x0][0x22c] ;  /* 0x00008b00ff8d7b82 */ /* 0x000ee20000000800 */
[----:B------:R-:W-:Y:S02]  /*7fd60*/  ISETP.LT.AND P5, PT, R140, R252, !P0 ;  /* 0x000000fc8c00720c */ /* 0x000fe400047a1270 */
[----:B------:R-:W3:Y:S04]  /*7fd70*/  LDL.LU.64 R166, [R1+0x818] ;  /* 0x0008180001a67983 */ /* 0x000ee80000300a00 */
[----:B------:R-:W3:Y:S01]  /*7fd80*/  LDL.LU R154, [R1+0xcd0] ;  /* 0x000cd000019a7983 */ /* 0x000ee20000300800 */
[----:B------:R-:W1:Y:S03]  /*7fd90*/  LDC R252, c[0x0][0x22c] ;  /* 0x00008b00fffc7b82 */ /* 0x000e660000000800 */
[----:B------:R-:W3:Y:S04]  /*7fda0*/  LDL.LU.64 R124, [R1+0x810] ;  /* 0x00081000017c7983 */ /* 0x000ee80000300a00 */
[----:B------:R-:W3:Y:S01]  /*7fdb0*/  LDL.LU R11, [R1+0xce4] ;  /* 0x000ce400010b7983 */ /* 0x000ee20000300800 */
[----:B------:R-:W1:Y:S03]  /*7fdc0*/  LDC R140, c[0x0][0x22c] ;  /* 0x00008b00ff8c7b82 */ /* 0x000e660000000800 */
[----:B------:R-:W-:Y:S04]  /*7fdd0*/  @P3 STG.E desc[UR60][R164.64], R155 ;  /* 0x0000009ba4003986 */ /* 0x000fe8000c10193c */
[----:B------:R4:W-:Y:S02]  /*7fde0*/  @P5 STG.E desc[UR60][R122.64], R57 ;  /* 0x000000397a005986 */ /* 0x0009e4000c10193c */
[----:B----4-:R-:W-:-:S02]  /*7fdf0*/  ISETP.LT.AND P4, PT, R136, R138, !P0 ;  /* 0x0000008a8800720c */ /* 0x010fc40004781270 */
[----:B------:R-:W1:Y:S01]  /*7fe00*/  LDL.LU R138, [R1+0x2554] ;  /* 0x00255400018a7983 */ /* 0x000e620000300800 */
[----:B------:R-:W-:Y:S01]  /*7fe10*/  ISETP.LT.AND P2, PT, R56, R0, !P0 ;  /* 0x000000003800720c */ /* 0x000fe20004741270 */
[----:B------:R-:W4:Y:S02]  /*7fe20*/  LDC R136, c[0x0][0x22c] ;  /* 0x00008b00ff887b82 */ /* 0x000f240000000800 */
[----:B------:R-:W4:Y:S04]  /*7fe30*/  LDL.LU R123, [R1+0x2550] ;  /* 0x00255000017b7983 */ /* 0x000f280000300800 */
[----:B------:R-:W4:Y:S02]  /*7fe40*/  LDL.LU R122, [R1+0x254c] ;  /* 0x00254c00017a7983 */ /* 0x000f240000300800 */
[----:B------:R-:W4:Y:S02]  /*7fe50*/  LDC R56, c[0x0][0x22c] ;  /* 0x00008b00ff387b82 */ /* 0x000f240000000800 */
[----:B------:R-:W4:Y:S04]  /*7fe60*/  LDL.LU.64 R164, [R1+0x7f8] ;  /* 0x0007f80001a47983 */ /* 0x000f280000300a00 */
[----:B------:R2:W-:Y:S02]  /*7fe70*/  @P2 STG.E desc[UR60][R162.64], R9 ;  /* 0x00000009a2002986 */ /* 0x0005e4000c10193c */
[----:B------:R-:W4:Y:S01]  /*7fe80*/  LDC R0, c[0x0][0x22c] ;  /* 0x00008b00ff007b82 */ /* 0x000f220000000800 */
[----:B--2---:R-:W-:-:S02]  /*7fe90*/  ISETP.LT.AND P3, PT, R8, R10, !P0 ;  /* 0x0000000a0800720c */ /* 0x004fc40004761270 */
[----:B------:R-:W2:Y:S04]  /*7fea0*/  LDL.LU R8, [R1+0xcd4] ;  /* 0x000cd40001087983 */ /* 0x000ea80000300800 */
[----:B------:R-:W2:Y:S04]  /*7feb0*/  LDL.LU R10, [R1+0x2548] ;  /* 0x00254800010a7983 */ /* 0x000ea80000300800 */
[----:B------:R-:W2:Y:S04]  /*7fec0*/  LDL.LU R9, [R1+0x2544] ;  /* 0x0025440001097983 */ /* 0x000ea80000300800 */
[----:B------:R-:W2:Y:S04]  /*7fed0*/  LDL.LU.64 R160, [R1+0x7f0] ;  /* 0x0007f00001a07983 */ /* 0x000ea80000300a00 */
[----:B------:R-:W2:Y:S04]  /*7fee0*/  LDL.LU R57, [R1+0xce8] ;  /* 0x000ce80001397983 */ /* 0x000ea80000300800 */
[----:B------:R-:W2:Y:S04]  /*7fef0*/  LDL.LU.64 R158, [R1+0x7e8] ;  /* 0x0007e800019e7983 */ /* 0x000ea80000300a00 */
[----:B------:R-:W2:Y:S04]  /*7ff00*/  LDL.LU R146, [R1+0xcd8] ;  /* 0x000cd80001927983 */ /* 0x000ea80000300800 */
[----:B------:R-:W2:Y:S04]  /*7ff10*/  LDL.LU.64 R162, [R1+0x7e0] ;  /* 0x0007e00001a27983 */ /* 0x000ea80000300a00 */
[----:B------:R-:W2:Y:S04]  /*7ff20*/  LDL.LU R155, [R1+0xcec] ;  /* 0x000cec00019b7983 */ /* 0x000ea80000300800 */
[----:B------:R-:W2:Y:S04]  /*7ff30*/  LDL.LU.64 R156, [R1+0x7d8] ;  /* 0x0007d800019c7983 */ /* 0x000ea80000300a00 */
[----:B------:R-:W2:Y:S04]  /*7ff40*/  LDL.LU R147, [R1+0xcdc] ;  /* 0x000cdc0001937983 */ /* 0x000ea80000300800 */
[----:B---3--:R3:W-:Y:S04]  /*7ff50*/  @P4 STG.E desc[UR60][R166.64], R154 ;  /* 0x0000009aa6004986 */ /* 0x0087e8000c10193c */
[----:B------:R3:W-:Y:S01]  /*7ff60*/  @P3 STG.E desc[UR60][R124.64], R11 ;  /* 0x0000000b7c003986 */ /* 0x0007e2000c10193c */
[----:B-1----:R-:W-:-:S03]  /*7ff70*/  ISETP.LT.AND P2, PT, R138, R139, !P0 ;  /* 0x0000008b8a00720c */ /* 0x002fc60004741270 */
[----:B------:R-:W2:Y:S01]  /*7ff80*/  LDL.LU R139, [R1+0x2540] ;  /* 0x00254000018b7983 */ /* 0x000ea20000300800 */
[----:B------:R-:W1:Y:S01]  /*7ff90*/  LDC R138, c[0x0][0x22c] ;  /* 0x00008b00ff8a7b82 */ /* 0x000e620000000800 */
[----:B----4-:R-:W-:Y:S02]  /*7ffa0*/  ISETP.LT.AND P5, PT, R123, R137, !P0 ;  /* 0x000000897b00720c */ /* 0x010fe400047a1270 */
[----:B------:R-:W4:Y:S01]  /*7ffb0*/  LDL.LU R123, [R1+0x253c] ;  /* 0x00253c00017b7983 */ /* 0x000f220000300800 */
[----:B------:R-:W-:-:S03]  /*7ffc0*/  ISETP.LT.AND P6, PT, R122, R252, !P0 ;  /* 0x000000fc7a00720c */ /* 0x000fc600047c1270 */
[----:B---3--:R-:W3:Y:S01]  /*7ffd0*/  LDL.LU.64 R166, [R1+0x7d0] ;  /* 0x0007d00001a67983 */ /* 0x008ee20000300a00 */
[----:B------:R-:W3:Y:S03]  /*7ffe0*/  LDC R137, c[0x0][0x22c] ;  /* 0x00008b00ff897b82 */ /* 0x000ee60000000800 */
[----:B------:R-:W3:Y:S04]  /*7fff0*/  LDL.LU R122, [R1+0xcc0] ;  /* 0x000cc000017a7983 */ /* 0x000ee80000300800 */
[----:B------:R-:W1:Y:S01]  /*80000*/  LDL.LU R11, [R1+0x2538] ;  /* 0x00253800010b7983 */ /* 0x000e620000300800 */
[----:B------:R-:W3:Y:S03]  /*80010*/  LDC R252, c[0x0][0x22c] ;  /* 0x00008b00fffc7b82 */ /* 0x000ee60000000800 */
[----:B------:R-:W3:Y:S04]  /*80020*/  LDL.LU.64 R144, [R1+0x7b8] ;  /* 0x0007b80001907983 */ /* 0x000ee80000300a00 */
[----:B------:R-:W3:Y:S04]  /*80030*/  LDL.LU R154, [R1+0xcb0] ;  /* 0x000cb000019a7983 */ /* 0x000ee80000300800 */
[----:B------:R-:W3:Y:S01]  /*80040*/  LDL.LU.64 R124, [R1+0x7b0] ;  /* 0x0007b000017c7983 */ /* 0x000ee20000300a00 */
[----:B--2---:R-:W-:-:S03]  /*80050*/  ISETP.LT.AND P4, PT, R10, R56, !P0 ;  /* 0x000000380a00720c */ /* 0x004fc60004781270 */
[----:B------:R-:W2:Y:S04]  /*80060*/  LDL.LU R56, [R1+0xcc4] ;  /* 0x000cc40001387983 */ /* 0x000ea80000300800 */
[----:B------:R-:W2:Y:S01]  /*80070*/  LDL.LU R10, [R1+0x2534] ;  /* 0x00253400010a7983 */ /* 0x000ea20000300800 */
[----:B------:R-:W-:Y:S02]  /*80080*/  ISETP.LT.AND P3, PT, R9, R0, !P0 ;  /* 0x000000000900720c */ /* 0x000fe40004761270 */
[----:B------:R-:W2:Y:S01]  /*80090*/  LDC R0, c[0x0][0x22c] ;  /* 0x00008b00ff007b82 */ /* 0x000ea20000000800 */
[----:B------:R4:W-:Y:S04]  /*800a0*/  @P2 STG.E desc[UR60][R164.64], R8 ;  /* 0x00000008a4002986 */ /* 0x0009e8000c10193c */
[----:B------:R4:W-:Y:S04]  /*800b0*/  @P5 STG.E desc[UR60][R160.64], R57 ;  /* 0x00000039a0005986 */ /* 0x0009e8000c10193c */
[----:B------:R-:W2:Y:S04]  /*800c0*/  LDL.LU R9, [R1+0x2530] ;  /* 0x0025300001097983 */ /* 0x000ea80000300800 */
[----:B------:R-:W-:Y:S04]  /*800d0*/  @P6 STG.E desc[UR60][R158.64], R146 ;  /* 0x000000929e006986 */ /* 0x000fe8000c10193c */
[----:B----4-:R-:W4:Y:S01]  /*800e0*/  LDL.LU.64 R164, [R1+0x7a8] ;  /* 0x0007a80001a47983 */ /* 0x010f220000300a00 */
[----:B------:R-:W4:Y:S03]  /*800f0*/  LDC R57, c[0x0][0x22c] ;  /* 0x00008b00ff397b82 */ /* 0x000f260000000800 */
[----:B------:R1:W-:Y:S04]  /*80100*/  @P4 STG.E desc[UR60][R162.64], R155 ;  /* 0x0000009ba2004986 */ /* 0x0003e8000c10193c */
[----:B------:R-:W4:Y:S01]  /*80110*/  LDL.LU R8, [R1+0xcb4] ;  /* 0x000cb40001087983 */ /* 0x000f220000300800 */
[----:B------:R-:W-:-:S03]  /*80120*/  ISETP.LT.AND P4, PT, R123, R136, !P0 ;  /* 0x000000887b00720c */ /* 0x000fc60004781270 */
[----:B------:R-:W4:Y:S01]  /*80130*/  LDL.LU R123, [R1+0x252c] ;  /* 0x00252c00017b7983 */ /* 0x000f220000300800 */
[----:B------:R-:W-:Y:S01]  /*80140*/  ISETP.LT.AND P2, PT, R139, R140, !P0 ;  /* 0x0000008c8b00720c */ /* 0x000fe20004741270 */
[----:B------:R-:W4:Y:S02]  /*80150*/  LDC R136, c[0x0][0x22c] ;  /* 0x00008b00ff887b82 */ /* 0x000f240000000800 */
[----:B-1----:R-:W4:Y:S04]  /*80160*/  LDL.LU.64 R162, [R1+0x7a0] ;  /* 0x0007a00001a27983 */ /* 0x002f280000300a00 */
[----:B------:R-:W4:Y:S01]  /*80170*/  LDL.LU R155, [R1+0xcc8] ;  /* 0x000cc800019b7983 */ /* 0x000f220000300800 */
[----:B------:R-:W-:Y:S01]  /*80180*/  ISETP.LT.AND P6, PT, R11, R138, !P0 ;  /* 0x0000008a0b00720c */ /* 0x000fe200047c1270 */
[----:B------:R-:W1:Y:S02]  /*80190*/  LDC R140, c[0x0][0x22c] ;  /* 0x00008b00ff8c7b82 */ /* 0x000e640000000800 */
[----:B------:R-:W4:Y:S04]  /*801a0*/  LDL.LU R11, [R1+0x2528] ;  /* 0x00252800010b7983 */ /* 0x000f280000300800 */
[----:B------:R-:W-:Y:S02]  /*801b0*/  @P3 STG.E desc[UR60][R156.64], R147 ;  /* 0x000000939c003986 */ /* 0x000fe4000c10193c */
[----:B------:R-:W1:Y:S02]  /*801c0*/  LDC R138, c[0x0][0x22c] ;  /* 0x00008b00ff8a7b82 */ /* 0x000e640000000800 */
[----:B---3--:R3:W-:Y:S04]  /*801d0*/  @P2 STG.E desc[UR60][R166.64], R122 ;  /* 0x0000007aa6002986 */ /* 0x0087e8000c10193c */
[----:B------:R-:W-:Y:S01]  /*801e0*/  @P4 STG.E desc[UR60][R144.64], R154 ;  /* 0x0000009a90004986 */ /* 0x000fe2000c10193c */
[----:B--2---:R-:W-:-:S03]  /*801f0*/  ISETP.LT.AND P3, PT, R10, R137, !P0 ;  /* 0x000000890a00720c */ /* 0x004fc60004761270 */
[----:B------:R-:W2:Y:S04]  /*80200*/  LDL.LU R10, [R1+0x2524] ;  /* 0x00252400010a7983 */ /* 0x000ea80000300800 */
[----:B------:R-:W2:Y:S04]  /*80210*/  LDL.LU.64 R142, [R1+0x798] ;  /* 0x00079800018e7983 */ /* 0x000ea80000300a00 */
[----:B------:R-:W2:Y:S04]  /*80220*/  LDL.LU R161, [R1+0xcb8] ;  /* 0x000cb80001a17983 */ /* 0x000ea80000300800 */
[----:B---3--:R-:W3:Y:S04]  /*80230*/  LDL.LU.64 R166, [R1+0x790] ;  /* 0x0007900001a67983 */ /* 0x008ee80000300a00 */
[----:B------:R-:W3:Y:S04]  /*80240*/  LDL.LU R122, [R1+0xccc] ;  /* 0x000ccc00017a7983 */ /* 0x000ee80000300800 */
[----:B------:R1:W-:Y:S04]  /*80250*/  @P6 STG.E desc[UR60][R124.64], R56 ;  /* 0x000000387c006986 */ /* 0x0003e8000c10193c */
[----:B----4-:R4:W-:Y:S04]  /*80260*/  @P3 STG.E desc[UR60][R164.64], R8 ;  /* 0x00000008a4003986 */ /* 0x0109e8000c10193c */
[----:B-1----:R-:W3:Y:S04]  /*80270*/  LDL.LU.64 R124, [R1+0x778] ;  /* 0x00077800017c7983 */ /* 0x002ee80000300a00 */
[----:B------:R-:W3:Y:S04]  /*80280*/  LDL.LU R56, [R1+0xcbc] ;  /* 0x000cbc0001387983 */ /* 0x000ee80000300800 */
[----:B------:R-:W3:Y:S01]  /*80290*/  LDL.LU R139, [R1+0x2520] ;  /* 0x00252000018b7983 */ /* 0x000ee20000300800 */
[----:B------:R-:W-:-:S03]  /*802a0*/  ISETP.LT.AND P4, PT, R11, R57, !P0 ;  /* 0x000000390b00720c */ /* 0x000fc60004781270 */
[----:B------:R-:W3:Y:S04]  /*802b0*/  LDL.LU R57, [R1+0x251c] ;  /* 0x00251c0001397983 */ /* 0x000ee80000300800 */
[----:B----4-:R-:W4:Y:S01]  /*802c0*/  LDL.LU R8, [R1+0x2518] ;  /* 0x0025180001087983 */ /* 0x010f220000300800 */
[----:B------:R-:W-:Y:S02]  /*802d0*/  ISETP.LT.AND P5, PT, R9, R252, !P0 ;  /* 0x000000fc0900720c */ /* 0x000fe400047a1270 */
[----:B------:R-:W4:Y:S01]  /*802e0*/  LDC R9, c[0x0][0x22c] ;  /* 0x00008b00ff097b82 */ /* 0x000f220000000800 */
[----:B------:R-:W-:Y:S01]  /*802f0*/  ISETP.LT.AND P2, PT, R123, R0, !P0 ;  /* 0x000000007b00720c */ /* 0x000fe20004741270 */
[----:B------:R-:W4:Y:S04]  /*80300*/  LDL.LU.64 R158, [R1+0x770] ;  /* 0x00077000019e7983 */ /* 0x000f280000300a00 */
[----:B------:R-:W4:Y:S02]  /*80310*/  LDL.LU R146, [R1+0xca0] ;  /* 0x000ca00001927983 */ /* 0x000f240000300800 */
[----:B------:R-:W1:Y:S02]  /*80320*/  LDC R0, c[0x0][0x22c] ;  /* 0x00008b00ff007b82 */ /* 0x000e640000000800 */
[----:B------:R-:W4:Y:S04]  /*80330*/  LDL.LU.64 R164, [R1+0x768] ;  /* 0x0007680001a47983 */ /* 0x000f280000300a00 */
[----:B------:R-:W4:Y:S02]  /*80340*/  LDL.LU R11, [R1+0xc90] ;  /* 0x000c9000010b7983 */ /* 0x000f240000300800 */
[----:B------:R-:W1:Y:S02]  /*80350*/  LDC R252, c[0x0][0x22c] ;  /* 0x00008b00fffc7b82 */ /* 0x000e640000000800 */
[----:B------:R-:W1:Y:S04]  /*80360*/  LDL.LU R137, [R1+0x2514] ;  /* 0x0025140001897983 */ /* 0x000e680000300800 */
[----:B------:R3:W-:Y:S02]  /*80370*/  @P5 STG.E desc[UR60][R162.64], R155 ;  /* 0x0000009ba2005986 */ /* 0x0007e4000c10193c */
[----:B------:R-:W1:Y:S01]  /*80380*/  LDC R123, c[0x0][0x22c] ;  /* 0x00008b00ff7b7b82 */ /* 0x000e620000000800 */
[----:B--2---:R-:W-:-:S02]  /*80390*/  ISETP.LT.AND P3, PT, R10, R136, !P0 ;  /* 0x000000880a00720c */ /* 0x004fc40004761270 */
[----:B------:R-:W2:Y:S05]  /*803a0*/  LDL.LU R10, [R1+0x2510] ;  /* 0x00251000010a7983 */ /* 0x000eaa0000300800 */
[----:B------:R-:W2:Y:S01]  /*803b0*/  LDC R136, c[0x0][0x22c] ;  /* 0x00008b00ff887b82 */ /* 0x000ea20000000800 */
[----:B------:R-:W2:Y:S04]  /*803c0*/  LDL.LU.64 R156, [R1+0x760] ;  /* 0x00076000019c7983 */ /* 0x000ea80000300a00 */
[----:B------:R-:W2:Y:S04]  /*803d0*/  LDL.LU R147, [R1+0xca4] ;  /* 0x000ca40001937983 */ /* 0x000ea80000300800 */
[----:B------:R-:W2:Y:S04]  /*803e0*/  LDL.LU.64 R144, [R1+0x748] ;  /* 0x0007480001907983 */ /* 0x000ea80000300a00 */
[----:B------:R-:W2:Y:S04]  /*803f0*/  LDL.LU R154, [R1+0xc94] ;  /* 0x000c9400019a7983 */ /* 0x000ea80000300800 */
[----:B------:R-:W-:Y:S04]  /*80400*/  @P2 STG.E desc[UR60][R142.64], R161 ;  /* 0x000000a18e002986 */ /* 0x000fe8000c10193c */
[----:B---3--:R-:W3:Y:S04]  /*80410*/  LDL.LU.64 R162, [R1+0x740] ;  /* 0x0007400001a27983 */ /* 0x008ee80000300a00 */
[----:B------:R4:W-:Y:S04]  /*80420*/  @P4 STG.E desc[UR60][R166.64], R122 ;  /* 0x0000007aa6004986 */ /* 0x0009e8000c10193c */
[----:B------:R-:W3:Y:S04]  /*80430*/  LDL.LU R155, [R1+0xca8] ;  /* 0x000ca800019b7983 */ /* 0x000ee80000300800 */
[----:B------:R4:W-:Y:S02]  /*80440*/  @P3 STG.E desc[UR60][R124.64], R56 ;  /* 0x000000387c003986 */ /* 0x0009e4000c10193c */
[----:B----4-:R-:W-:-:S02]  /*80450*/  ISETP.LT.AND P4, PT, R8, R9, !P0 ;  /* 0x000000090800720c */ /* 0x010fc40004781270 */
[----:B------:R-:W4:Y:S04]  /*80460*/  LDL.LU R9, [R1+0x250c] ;  /* 0x00250c0001097983 */ /* 0x000f280000300800 */
[----:B------:R-:W4:Y:S04]  /*80470*/  LDL.LU R122, [R1+0x2508] ;  /* 0x00250800017a7983 */ /* 0x000f280000300800 */
[----:B------:R-:W4:Y:S04]  /*80480*/  LDL.LU.64 R166, [R1+0x738] ;  /* 0x0007380001a67983 */ /* 0x000f280000300a00 */
[----:B------:R-:W4:Y:S04]  /*80490*/  LDL.LU R8, [R1+0xc98] ;  /* 0x000c980001087983 */ /* 0x000f280000300800 */
[----:B------:R-:W4:Y:S01]  /*804a0*/  LDL.LU R56, [R1+0x2504] ;  /* 0x0025040001387983 */ /* 0x000f220000300800 */
[----:B------:R-:W-:-:S02]  /*804b0*/  ISETP.LT.AND P6, PT, R57, R138, !P0 ;  /* 0x0000008a3900720c */ /* 0x000fc400047c1270 */
[----:B------:R-:W4:Y:S01]  /*804c0*/  LDC R57, c[0x0][0x22c] ;  /* 0x00008b00ff397b82 */ /* 0x000f220000000800 */
[----:B------:R-:W-:Y:S01]  /*804d0*/  ISETP.LT.AND P2, PT, R139, R140, !P0 ;  /* 0x0000008c8b00720c */ /* 0x000fe20004741270 */
[----:B------:R-:W4:Y:S01]  /*804e0*/  LDL.LU.64 R124, [R1+0x730] ;  /* 0x00073000017c7983 */ /* 0x000f220000300a00 */
[----:B-1----:R-:W-:-:S05]  /*804f0*/  ISETP.LT.AND P5, PT, R137, R252, !P0 ;  /* 0x000000fc8900720c */ /* 0x002fca00047a1270 */
[----:B------:R-:W1:Y:S06]  /*80500*/  LDC R138, c[0x0][0x22c] ;  /* 0x00008b00ff8a7b82 */ /* 0x000e6c0000000800 */
[----:B------:R-:W-:Y:S01]  /*80510*/  @P2 STG.E desc[UR60][R158.64], R146 ;  /* 0x000000929e002986 */ /* 0x000fe2000c10193c */
[----:B--2---:R-:W-:Y:S01]  /*80520*/  ISETP.LT.AND P3, PT, R10, R0, !P0 ;  /* 0x000000000a00720c */ /* 0x004fe20004761270 */
[----:B------:R-:W2:Y:S02]  /*80530*/  LDC R252, c[0x0][0x22c] ;  /* 0x00008b00fffc7b82 */ /* 0x000ea40000000800 */
[----:B------:R-:W2:Y:S04]  /*80540*/  LDL.LU R10, [R1+0xcac] ;  /* 0x000cac00010a7983 */ /* 0x000ea80000300800 */
[----:B------:R3:W-:Y:S02]  /*80550*/  @P6 STG.E desc[UR60][R164.64], R11 ;  /* 0x0000000ba4006986 */ /* 0x0007e4000c10193c */
[----:B------:R-:W2:Y:S08]  /*80560*/  LDC R0, c[0x0][0x22c] ;  /* 0x00008b00ff007b82 */ /* 0x000eb00000000800 */
[----:B------:R-:W2:Y:S01]  /*80570*/  LDC R139, c[0x0][0x22c] ;  /* 0x00008b00ff8b7b82 */ /* 0x000ea20000000800 */
[----:B---3--:R-:W3:Y:S04]  /*80580*/  LDL.LU.64 R164, [R1+0x728] ;  /* 0x0007280001a47983 */ /* 0x008ee80000300a00 */
[----:B------:R-:W3:Y:S03]  /*80590*/  LDL.LU R11, [R1+0xc9c] ;  /* 0x000c9c00010b7983 */ /* 0x000ee60000300800 */
[----:B------:R-:W3:Y:S01]  /*805a0*/  LDC R140, c[0x0][0x22c] ;  /* 0x00008b00ff8c7b82 */ /* 0x000ee20000000800 */
[----:B------:R-:W1:Y:S04]  /*805b0*/  LDL.LU R137, [R1+0x2500] ;  /* 0x0025000001897983 */ /* 0x000e680000300800 */
[----:B------:R-:W-:Y:S04]  /*805c0*/  @P4 STG.E desc[UR60][R156.64], R147 ;  /* 0x000000939c004986 */ /* 0x000fe8000c10193c */
[----:B------:R4:W-:Y:S04]  /*805d0*/  @P5 STG.E desc[UR60][R144.64], R154 ;  /* 0x0000009a90005986 */ /* 0x0009e8000c10193c */
[----:B------:R4:W-:Y:S02]  /*805e0*/  @P3 STG.E desc[UR60][R162.64], R155 ;  /* 0x0000009ba2003986 */ /* 0x0009e4000c10193c */
[----:B----4-:R-:W-:-:S02]  /*805f0*/  ISETP.LT.AND P2, PT, R9, R123, !P0 ;  /* 0x0000007b0900720c */ /* 0x010fc40004741270 */
[----:B------:R-:W4:Y:S01]  /*80600*/  LDL.LU R123, [R1+0x24fc] ;  /* 0x0024fc00017b7983 */ /* 0x000f220000300800 */
[----:B------:R-:W4:Y:S01]  /*80610*/  LDC R9, c[0x0][0x22c] ;  /* 0x00008b00ff097b82 */ /* 0x000f220000000800 */
[----:B------:R-:W-:-:S07]  /*80620*/  ISETP.LT.AND P4, PT, R122, R136, !P0 ;  /* 0x000000887a00720c */ /* 0x000fce0004781270 */
[----:B------:R-:W4:Y:S01]  /*80630*/  LDC R136, c[0x0][0x22c] ;  /* 0x00008b00ff887b82 */ /* 0x000f220000000800 */
[----:B------:R-:W-:Y:S02]  /*80640*/  ISETP.LT.AND P6, PT, R56, R57, !P0 ;  /* 0x000000393800720c */ /* 0x000fe400047c1270 */
[----:B------:R-:W4:Y:S04]  /*80650*/  LDL.LU R56, [R1+0x24f8] ;  /* 0x0024f80001387983 */ /* 0x000f280000300800 */
[----:B------:R-:W4:Y:S04]  /*80660*/  LDL.LU.64 R160, [R1+0x720] ;  /* 0x0007200001a07983 */ /* 0x000f280000300a00 */
[----:B------:R-:W4:Y:S04]  /*80670*/  LDL.LU R122, [R1+0xc80] ;  /* 0x000c8000017a7983 */ /* 0x000f280000300800 */
[----:B------:R-:W4:Y:S04]  /*80680*/  LDL.LU.64 R158, [R1+0x708] ;  /* 0x00070800019e7983 */ /* 0x000f280000300a00 */
[----:B------:R-:W4:Y:S04]  /*80690*/  LDL.LU R154, [R1+0xc70] ;  /* 0x000c7000019a7983 */ /* 0x000f280000300800 */
[----:B------:R-:W4:Y:S04]  /*806a0*/  LDL.LU.64 R162, [R1+0x700] ;  /* 0x0007000001a27983 */ /* 0x000f280000300a00 */
[----:B------:R-:W4:Y:S04]  /*806b0*/  LDL.LU R57, [R1+0xc84] ;  /* 0x000c840001397983 */ /* 0x000f280000300800 */
[----:B------:R2:W-:Y:S04]  /*806c0*/  @P2 STG.E desc[UR60][R166.64], R8 ;  /* 0x00000008a6002986 */ /* 0x0005e8000c10193c */
[----:B--2---:R-:W2:Y:S04]  /*806d0*/  LDL.LU R8, [R1+0x24f4] ;  /* 0x0024f40001087983 */ /* 0x004ea80000300800 */
[----:B------:R-:W2:Y:S01]  /*806e0*/  LDL.LU.64 R156, [R1+0x6f8] ;  /* 0x0006f800019c7983 */ /* 0x000ea20000300a00 */
[----:B-1----:R-:W-:-:S03]  /*806f0*/  ISETP.LT.AND P3, PT, R137, R138, !P0 ;  /* 0x0000008a8900720c */ /* 0x002fc60004761270 */
[----:B------:R-:W2:Y:S04]  /*80700*/  LDL.LU R147, [R1+0xc74] ;  /* 0x000c740001937983 */ /* 0x000ea80000300800 */
[----:B------:R1:W-:Y:S04]  /*80710*/  @P4 STG.E desc[UR60][R124.64], R10 ;  /* 0x0000000a7c004986 */ /* 0x0003e8000c10193c */
[----:B-1----:R-:W2:Y:S04]  /*80720*/  LDL.LU R125, [R1+0x24f0] ;  /* 0x0024f000017d7983 */ /* 0x002ea80000300800 */
[----:B------:R-:W2:Y:S04]  /*80730*/  LDL.LU.64 R166, [R1+0x6f0] ;  /* 0x0006f00001a67983 */ /* 0x000ea80000300a00 */
[----:B------:R-:W2:Y:S04]  /*80740*/  LDL.LU R124, [R1+0xc88] ;  /* 0x000c8800017c7983 */ /* 0x000ea80000300800 */
[----:B------:R-:W2:Y:S04]  /*80750*/  LDL.LU R137, [R1+0x24ec] ;  /* 0x0024ec0001897983 */ /* 0x000ea80000300800 */
[----:B---3--:R1:W-:Y:S01]  /*80760*/  @P6 STG.E desc[UR60][R164.64], R11 ;  /* 0x0000000ba4006986 */ /* 0x0083e2000c10193c */
[----:B----4-:R-:W-:-:S02]  /*80770*/  ISETP.LT.AND P5, PT, R123, R252, !P0 ;  /* 0x000000fc7b00720c */ /* 0x010fc400047a1270 */
[----:B------:R-:W3:Y:S01]  /*80780*/  LDC R252, c[0x0][0x22c] ;  /* 0x00008b00fffc7b82 */ /* 0x000ee20000000800 */
[----:B------:R-:W-:Y:S02]  /*80790*/  ISETP.LT.AND P2, PT, R56, R0, !P0 ;  /* 0x000000003800720c */ /* 0x000fe40004741270 */
[----:B------:R-:W4:Y:S05]  /*807a0*/  LDL.LU R56, [R1+0x24e8] ;  /* 0x0024e80001387983 */ /* 0x000f2a0000300800 */
[----:B------:R-:W3:Y:S01]  /*807b0*/  LDC R0, c[0x0][0x22c] ;  /* 0x00008b00ff007b82 */ /* 0x000ee20000000800 */
[----:B------:R-:W3:Y:S04]  /*807c0*/  LDL.LU.64 R144, [R1+0x6e8] ;  /* 0x0006e80001907983 */ /* 0x000ee80000300a00 */
[----:B------:R-:W3:Y:S04]  /*807d0*/  LDL.LU R123, [R1+0xc78] ;  /* 0x000c7800017b7983 */ /* 0x000ee80000300800 */
[----:B-1----:R-:W3:Y:S04]  /*807e0*/  LDL.LU.64 R164, [R1+0x6e0] ;  /* 0x0006e00001a47983 */ /* 0x002ee80000300a00 */
[----:B------:R-:W3:Y:S01]  /*807f0*/  LDL.LU R155, [R1+0xc8c] ;  /* 0x000c8c00019b7983 */ /* 0x000ee20000300800 */
[----:B--2---:R-:W-:-:S03]  /*80800*/  ISETP.LT.AND P4, PT, R8, R9, !P0 ;  /* 0x000000090800720c */ /* 0x004fc60004781270 */
[----:B------:R-:W2:Y:S04]  /*80810*/  LDL.LU R8, [R1+0x24e4] ;  /* 0x0024e40001087983 */ /* 0x000ea80000300800 */
[----:B------:R-:W3:Y:S04]  /*80820*/  LDL.LU.64 R10, [R1+0x6c8] ;  /* 0x0006c800010a7983 */ /* 0x000ee80000300a00 */
[----:B------:R-:W3:Y:S04]  /*80830*/  LDL.LU R9, [R1+0xc7c] ;  /* 0x000c7c0001097983 */ /* 0x000ee80000300800 */
[----:B------:R1:W-:Y:S04]  /*80840*/  @P3 STG.E desc[UR60][R160.64], R122 ;  /* 0x0000007aa0003986 */ /* 0x0003e8000c10193c */
[----:B------:R-:W3:Y:S04]  /*80850*/  LDL.LU R138, [R1+0x24e0] ;  /* 0x0024e000018a7983 */ /* 0x000ee80000300800 */
[----:B------:R-:W-:Y:S01]  /*80860*/  @P5 STG.E desc[UR60][R158.64], R154 ;  /* 0x0000009a9e005986 */ /* 0x000fe2000c10193c */
[----:B------:R-:W-:-:S03]  /*80870*/  ISETP.LT.AND P3, PT, R125, R141, !P0 ;  /* 0x0000008d7d00720c */ /* 0x000fc60004761270 */
[----:B------:R1:W-:Y:S02]  /*80880*/  @P2 STG.E desc[UR60][R162.64], R57 ;  /* 0x00000039a2002986 */ /* 0x0003e4000c10193c */
[----:B-1----:R-:W1:Y:S02]  /*80890*/  LDC R122, c[0x0][0x22c] ;  /* 0x00008b00ff7a7b82 */ /* 0x002e640000000800 */
[----:B------:R-:W3:Y:S06]  /*808a0*/  LDL.LU R125, [R1+0x24dc] ;  /* 0x0024dc00017d7983 */ /* 0x000eec0000300800 */
[----:B------:R-:W1:Y:S01]  /*808b0*/  LDC R141, c[0x0][0x22c] ;  /* 0x00008b00ff8d7b82 */ /* 0x000e620000000800 */
[----:B------:R-:W3:Y:S04]  /*808c0*/  LDL.LU.64 R162, [R1+0x6c0] ;  /* 0x0006c00001a27983 */ /* 0x000ee80000300a00 */
[----:B------:R-:W3:Y:S03]  /*808d0*/  LDL.LU R154, [R1+0xc60] ;  /* 0x000c6000019a7983 */ /* 0x000ee60000300800 */
[----:B------:R-:W1:Y:S01]  /*808e0*/  LDC R57, c[0x0][0x22c] ;  /* 0x00008b00ff397b82 */ /* 0x000e620000000800 */
[----:B------:R-:W-:Y:S01]  /*808f0*/  @P4 STG.E desc[UR60][R156.64], R147 ;  /* 0x000000939c004986 */ /* 0x000fe2000c10193c */
[----:B----4-:R-:W-:-:S03]  /*80900*/  ISETP.LT.AND P6, PT, R56, R136, !P0 ;  /* 0x000000883800720c */ /* 0x010fc600047c1270 */
[----:B------:R-:W1:Y:S01]  /*80910*/  LDL.LU R56, [R1+0x24d8] ;  /* 0x0024d80001387983 */ /* 0x000e620000300800 */
[----:B------:R-:W-:Y:S02]  /*80920*/  ISETP.LT.AND P2, PT, R137, R140, !P0 ;  /* 0x0000008c8900720c */ /* 0x000fe40004741270 */
[----:B------:R-:W4:Y:S01]  /*80930*/  LDC R136, c[0x0][0x22c] ;  /* 0x00008b00ff887b82 */ /* 0x000f220000000800 */
[----:B--2---:R-:W-:Y:S01]  /*80940*/  ISETP.LT.AND P4, PT, R8, R139, !P0 ;  /* 0x0000008b0800720c */ /* 0x004fe20004781270 */
[----:B------:R2:W-:Y:S06]  /*80950*/  @P3 STG.E desc[UR60][R166.64], R124 ;  /* 0x0000007ca6003986 */ /* 0x0005ec000c10193c */
[----:B------:R-:W4:Y:S01]  /*80960*/  LDC R137, c[0x0][0x22c] ;  /* 0x00008b00ff897b82 */ /* 0x000f220000000800 */
[----:B------:R-:W4:Y:S04]  /*80970*/  LDL.LU R8, [R1+0x24d4] ;  /* 0x0024d40001087983 */ /* 0x000f280000300800 */
[----:B------:R-:W4:Y:S03]  /*80980*/  LDL.LU.64 R160, [R1+0x6b8] ;  /* 0x0006b80001a07983 */ /* 0x000f260000300a00 */
[----:B------:R-:W4:Y:S01]  /*80990*/  LDC R140, c[0x0][0x22c] ;  /* 0x00008b00ff8c7b82 */ /* 0x000f220000000800 */
[----:B------:R-:W4:Y:S04]  /*809a0*/  LDL.LU R146, [R1+0xc50] ;  /* 0x000c500001927983 */ /* 0x000f280000300800 */
[----:B--2---:R-:W2:Y:S01]  /*809b0*/  LDL.LU.64 R166, [R1+0x6b0] ;  /* 0x0006b00001a67983 */ /* 0x004ea20000300a00 */
[----:B---3--:R-:W-:-:S02]  /*809c0*/  ISETP.LT.AND P5, PT, R138, R252, !P0 ;  /* 0x000000fc8a00720c */ /* 0x008fc400047a1270 */
[----:B------:R-:W3:Y:S01]  /*809d0*/  LDC R139, c[0x0][0x22c] ;  /* 0x00008b00ff8b7b82 */ /* 0x000ee20000000800 */
[----:B------:R-:W-:Y:S04]  /*809e0*/  @P2 STG.E desc[UR60][R144.64], R123 ;  /* 0x0000007b90002986 */ /* 0x000fe8000c10193c */
[----:B------:R-:W2:Y:S03]  /*809f0*/  LDL.LU R124, [R1+0xc64] ;  /* 0x000c6400017c7983 */ /* 0x000ea60000300800 */
[----:B------:R-:W3:Y:S01]  /*80a00*/  LDC R252, c[0x0][0x22c] ;  /* 0x00008b00fffc7b82 */ /* 0x000ee20000000800 */
[----:B------:R3:W-:Y:S01]  /*80a10*/  @P6 STG.E desc[UR60][R164.64], R155 ;  /* 0x0000009ba4006986 */ /* 0x0007e2000c10193c */
[----:B------:R-:W-:-:S06]  /*80a20*/  ISETP.LT.AND P3, PT, R125, R0, !P0 ;  /* 0x000000007d00720c */ /* 0x000fcc0004761270 */
[----:B------:R-:W2:Y:S01]  /*80a30*/  LDC R138, c[0x0][0x22c] ;  /* 0x00008b00ff8a7b82 */ /* 0x000ea20000000800 */
[----:B---3--:R-:W3:Y:S07]  /*80a40*/  LDL.LU.64 R164, [R1+0x6a8] ;  /* 0x0006a80001a47983 */ /* 0x008eee0000300a00 */
[----:B------:R-:W3:Y:S01]  /*80a50*/  LDC R0, c[0x0][0x22c] ;  /* 0x00008b00ff007b82 */ /* 0x000ee20000000800 */
[----:B------:R-:W3:Y:S04]  /*80a60*/  LDL.LU R155, [R1+0xc54] ;  /* 0x000c5400019b7983 */ /* 0x000ee80000300800 */
[----:B------:R1:W-:Y:S02]  /*80a70*/  @P4 STG.E desc[UR60][R10.64], R9 ;  /* 0x000000090a004986 */ /* 0x0003e4000c10193c */
[----:B-1----:R-:W-:-:S02]  /*80a80*/  ISETP.LT.AND P2, PT, R56, R122, !P0 ;  /* 0x0000007a3800720c */ /* 0x002fc40004741270 */
[----:B------:R-:W3:Y:S04]  /*80a90*/  LDL.LU R56, [R1+0x24d0] ;  /* 0x0024d00001387983 */ /* 0x000ee80000300800 */
[----:B------:R-:W3:Y:S04]  /*80aa0*/  LDL.LU R9, [R1+0x24cc] ;  /* 0x0024cc0001097983 */ /* 0x000ee80000300800 */
[----:B------:R-:W3:Y:S04]  /*80ab0*/  LDL.LU.64 R158, [R1+0x6a0] ;  /* 0x0006a000019e7983 */ /* 0x000ee80000300a00 */
[----:B------:R-:W3:Y:S04]  /*80ac0*/  LDL.LU R10, [R1+0xc68] ;  /* 0x000c6800010a7983 */ /* 0x000ee80000300800 */
[----:B------:R-:W3:Y:S04]  /*80ad0*/  LDL.LU.64 R122, [R1+0x698] ;  /* 0x00069800017a7983 */ /* 0x000ee80000300a00 */
[----:B------:R-:W3:Y:S01]  /*80ae0*/  LDL.LU R11, [R1+0xc58] ;  /* 0x000c5800010b7983 */ /* 0x000ee20000300800 */
[----:B----4-:R-:W-:-:S03]  /*80af0*/  ISETP.LT.AND P4, PT, R8, R57, !P0 ;  /* 0x000000390800720c */ /* 0x010fc60004781270 */
[----:B------:R-:W4:Y:S04]  /*80b00*/  LDL.LU R8, [R1+0x24c8] ;  /* 0x0024c80001087983 */ /* 0x000f280000300800 */
[----:B------:R-:W4:Y:S04]  /*80b10*/  LDL.LU R125, [R1+0x24c4] ;  /* 0x0024c400017d7983 */ /* 0x000f280000300800 */
[----:B------:R-:W4:Y:S04]  /*80b20*/  LDL.LU.64 R156, [R1+0x690] ;  /* 0x00069000019c7983 */ /* 0x000f280000300a00 */
[----:B------:R-:W4:Y:S04]  /*80b30*/  LDL.LU R147, [R1+0xc6c] ;  /* 0x000c6c0001937983 */ /* 0x000f280000300800 */
[----:B------:R1:W-:Y:S04]  /*80b40*/  @P5 STG.E desc[UR60][R162.64], R154 ;  /* 0x0000009aa2005986 */ /* 0x0003e8000c10193c */
[----:B------:R-:W4:Y:S04]  /*80b50*/  LDL.LU.64 R144, [R1+0x678] ;  /* 0x0006780001907983 */ /* 0x000f280000300a00 */
[----:B------:R-:W-:Y:S04]  /*80b60*/  @P3 STG.E desc[UR60][R160.64], R146 ;  /* 0x00000092a0003986 */ /* 0x000fe8000c10193c */
[----:B-1----:R-:W4:Y:S04]  /*80b70*/  LDL.LU R154, [R1+0xc5c] ;  /* 0x000c5c00019a7983 */ /* 0x002f280000300800 */
[----:B------:R-:W4:Y:S04]  /*80b80*/  LDL.LU.64 R162, [R1+0x670] ;  /* 0x0006700001a27983 */ /* 0x000f280000300a00 */
[----:B------:R-:W4:Y:S04]  /*80b90*/  LDL.LU R57, [R1+0xc40] ;  /* 0x000c400001397983 */ /* 0x000f280000300800 */
[----:B--2---:R1:W-:Y:S01]  /*80ba0*/  @P2 STG.E desc[UR60][R166.64], R124 ;  /* 0x0000007ca6002986 */ /* 0x0043e2000c10193c */
[----:B---3--:R-:W-:-:S03]  /*80bb0*/  ISETP.LT.AND P3, PT, R56, R137, !P0 ;  /* 0x000000893800720c */ /* 0x008fc60004761270 */
[----:B------:R-:W2:Y:S04]  /*80bc0*/  LDL.LU R56, [R1+0x24c0] ;  /* 0x0024c00001387983 */ /* 0x000ea80000300800 */
[----:B-1----:R-:W3:Y:S04]  /*80bd0*/  LDL.LU R124, [R1+0x24bc] ;  /* 0x0024bc00017c7983 */ /* 0x002ee80000300800 */
[----:B------:R-:W3:Y:S01]  /*80be0*/  LDL.LU R137, [R1+0x24b8] ;  /* 0x0024b80001897983 */ /* 0x000ee20000300800 */
[----:B----4-:R-:W-:-:S03]  /*80bf0*/  ISETP.LT.AND P6, PT, R8, R252, !P0 ;  /* 0x000000fc0800720c */ /* 0x010fc600047c1270 */
[----:B------:R-:W4:Y:S01]  /*80c00*/  LDL.LU R8, [R1+0x24b4] ;  /* 0x0024b40001087983 */ /* 0x000f220000300800 */
[----:B------:R-:W-:Y:S01]  /*80c10*/  ISETP.LT.AND P5, PT, R9, R136, !P0 ;  /* 0x000000880900720c */ /* 0x000fe200047a1270 */
[----:B------:R-:W1:Y:S01]  /*80c20*/  LDC R252, c[0x0][0x22c] ;  /* 0x00008b00fffc7b82 */ /* 0x000e620000000800 */
[----:B------:R-:W-:Y:S01]  /*80c30*/  ISETP.LT.AND P2, PT, R125, R0, !P0 ;  /* 0x000000007d00720c */ /* 0x000fe20004741270 */
[----:B------:R1:W-:Y:S04]  /*80c40*/  @P4 STG.E desc[UR60][R164.64], R155 ;  /* 0x0000009ba4004986 */ /* 0x0003e8000c10193c */
[----:B------:R-:W4:Y:S02]  /*80c50*/  LDL.LU.64 R166, [R1+0x668] ;  /* 0x0006680001a67983 */ /* 0x000f240000300a00 */
[----:B------:R-:W4:Y:S02]  /*80c60*/  LDC R9, c[0x0][0x22c] ;  /* 0x00008b00ff097b82 */ /* 0x000f240000000800 */
[----:B------:R-:W4:Y:S04]  /*80c70*/  LDL.LU R125, [R1+0xc30] ;  /* 0x000c3000017d7983 */ /* 0x000f280000300800 */
[----:B-1----:R-:W4:Y:S02]  /*80c80*/  LDL.LU.64 R164, [R1+0x660] ;  /* 0x0006600001a47983 */ /* 0x002f240000300a00 */
[----:B------:R-:W1:Y:S02]  /*80c90*/  LDC R136, c[0x0][0x22c] ;  /* 0x00008b00ff887b82 */ /* 0x000e640000000800 */
[----:B------:R-:W4:Y:S04]  /*80ca0*/  LDL.LU R155, [R1+0xc44] ;  /* 0x000c4400019b7983 */ /* 0x000f280000300800 */
[----:B------:R1:W-:Y:S02]  /*80cb0*/  @P3 STG.E desc[UR60][R158.64], R10 ;  /* 0x0000000a9e003986 */ /* 0x0003e4000c10193c */
[----:B------:R-:W4:Y:S02]  /*80cc0*/  LDC R0, c[0x0][0x22c] ;  /* 0x00008b00ff007b82 */ /* 0x000f240000000800 */
[----:B------:R1:W-:Y:S04]  /*80cd0*/  @P5 STG.E desc[UR60][R122.64], R11 ;  /* 0x0000000b7a005986 */ /* 0x0003e8000c10193c */
[----:B-1----:R-:W4:Y:S04]  /*80ce0*/  LDL.LU R10, [R1+0x24b0] ;  /* 0x0024b000010a7983 */ /* 0x002f280000300800 */
[----:B------:R-:W4:Y:S01]  /*80cf0*/  LDL.LU.64 R122, [R1+0x638] ;  /* 0x00063800017a7983 */ /* 0x000f220000300a00 */
[----:B------:R-:W1:Y:S03]  /*80d00*/  LDC R11, c[0x0][0x22c] ;  /* 0x00008b00ff0b7b82 */ /* 0x000e660000000800 */
[----:B------:R-:W-:Y:S04]  /*80d10*/  @P6 STG.E desc[UR60][R156.64], R147 ;  /* 0x000000939c006986 */ /* 0x000fe8000c10193c */
[----:B------:R-:W-:Y:S01]  /*80d20*/  @P2 STG.E desc[UR60][R144.64], R154 ;  /* 0x0000009a90002986 */ /* 0x000fe2000c10193c */
[----:B--2---:R-:W-:-:S03]  /*80d30*/  ISETP.LT.AND P4, PT, R56, R140, !P0 ;  /* 0x0000008c3800720c */ /* 0x004fc60004781270 */
[----:B------:R-:W2:Y:S01]  /*80d40*/  LDL.LU R56, [R1+0xc34] ;  /* 0x000c340001387983 */ /* 0x000ea20000300800 */
[----:B---3--:R-:W-:-:S03]  /*80d50*/  ISETP.LT.AND P3, PT, R124, R138, !P0 ;  /* 0x0000008a7c00720c */ /* 0x008fc60004761270 */
[----:B------:R-:W3:Y:S01]  /*80d60*/  LDL.LU R124, [R1+0x24ac] ;  /* 0x0024ac00017c7983 */ /* 0x000ee20000300800 */
[----:B------:R-:W1:Y:S05]  /*80d70*/  LDC R138, c[0x0][0x22c] ;  /* 0x00008b00ff8a7b82 */ /* 0x000e6a0000000800 */
[----:B------:R4:W-:Y:S04]  /*80d80*/  @P4 STG.E desc[UR60][R162.64], R57 ;  /* 0x00000039a2004986 */ /* 0x0009e8000c10193c */
[----:B----4-:R-:W4:Y:S01]  /*80d90*/  LDL.LU R57, [R1+0x24a8] ;  /* 0x0024a80001397983 */ /* 0x010f220000300800 */
[----:B------:R-:W-:-:S03]  /*80da0*/  ISETP.LT.AND P6, PT, R8, R9, !P0 ;  /* 0x000000090800720c */ /* 0x000fc600047c1270 */
[----:B------:R-:W1:Y:S04]  /*80db0*/  LDL.LU R8, [R1+0x24a4] ;  /* 0x0024a40001087983 */ /* 0x000e680000300800 */
[----:B------:R-:W4:Y:S04]  /*80dc0*/  LDL.LU.64 R142, [R1+0x630] ;  /* 0x00063000018e7983 */ /* 0x000f280000300a00 */
[----:B------:R-:W4:Y:S01]  /*80dd0*/  LDL.LU R9, [R1+0xc48] ;  /* 0x000c480001097983 */ /* 0x000f220000300800 */
[----:B------:R-:W-:Y:S02]  /*80de0*/  ISETP.LT.AND P2, PT, R137, R139, !P0 ;  /* 0x0000008b8900720c */ /* 0x000fe40004741270 */
[----:B------:R-:W4:Y:S01]  /*80df0*/  LDC R139, c[0x0][0x22c] ;  /* 0x00008b00ff8b7b82 */ /* 0x000f220000000800 */
[----:B------:R-:W4:Y:S04]  /*80e00*/  LDL.LU.64 R160, [R1+0x628] ;  /* 0x0006280001a07983 */ /* 0x000f280000300a00 */
[----:B------:R-:W4:Y:S04]  /*80e10*/  LDL.LU R154, [R1+0xc38] ;  /* 0x000c3800019a7983 */ /* 0x000f280000300800 */
[----:B------:R-:W4:Y:S04]  /*80e20*/  LDL.LU.64 R162, [R1+0x620] ;  /* 0x0006200001a27983 */ /* 0x000f280000300a00 */
[----:B------:R2:W-:Y:S04]  /*80e30*/  @P3 STG.E desc[UR60][R166.64], R125 ;  /* 0x0000007da6003986 */ /* 0x0005e8000c10193c */
[----:B------:R2:W-:Y:S01]  /*80e40*/  @P2 STG.E desc[UR60][R164.64], R155 ;  /* 0x0000009ba4002986 */ /* 0x0005e2000c10193c */
[----:B------:R-:W-:-:S03]  /*80e50*/  ISETP.LT.AND P4, PT, R10, R136, !P0 ;  /* 0x000000880a00720c */ /* 0x000fc60004781270 */
[----:B------:R-:W4:Y:S04]  /*80e60*/  LDL.LU R10, [R1+0xc4c] ;  /* 0x000c4c00010a7983 */ /* 0x000f280000300800 */
[----:B------:R-:W4:Y:S04]  /*80e70*/  LDL.LU.64 R158, [R1+0x618] ;  /* 0x00061800019e7983 */ /* 0x000f280000300a00 */
[----:B--2---:R-:W2:Y:S04]  /*80e80*/  LDL.LU R125, [R1+0xc3c] ;  /* 0x000c3c00017d7983 */ /* 0x004ea80000300800 */
[----:B------:R-:W2:Y:S04]  /*80e90*/  LDL.LU R136, [R1+0x24a0] ;  /* 0x0024a00001887983 */ /* 0x000ea80000300800 */
[----:B------:R-:W2:Y:S04]  /*80ea0*/  LDL.LU.64 R166, [R1+0x610] ;  /* 0x0006100001a67983 */ /* 0x000ea80000300a00 */
[----:B------:R-:W2:Y:S04]  /*80eb0*/  LDL.LU R155, [R1+0xc20] ;  /* 0x000c2000019b7983 */ /* 0x000ea80000300800 */
[----:B------:R-:W2:Y:S04]  /*80ec0*/  LDL.LU R140, [R1+0x249c] ;  /* 0x00249c00018c7983 */ /* 0x000ea80000300800 */
[----:B------:R3:W-:Y:S02]  /*80ed0*/  @P6 STG.E desc[UR60][R122.64], R56 ;  /* 0x000000387a006986 */ /* 0x0007e4000c10193c */
[----:B---3--:R-:W-:-:S02]  /*80ee0*/  ISETP.LT.AND P5, PT, R124, R252, !P0 ;  /* 0x000000fc7c00720c */ /* 0x008fc400047a1270 */
[----:B------:R-:W3:Y:S01]  /*80ef0*/  LDL.LU R124, [R1+0x2498] ;  /* 0x00249800017c7983 */ /* 0x000ee20000300800 */
[----:B------:R-:W3:Y:S03]  /*80f00*/  LDC R252, c[0x0][0x22c] ;  /* 0x00008b00fffc7b82 */ /* 0x000ee60000000800 */
[----:B------:R-:W3:Y:S04]  /*80f10*/  LDL.LU R137, [R1+0x2494] ;  /* 0x0024940001897983 */ /* 0x000ee80000300800 */
[----:B------:R-:W3:Y:S01]  /*80f20*/  LDL.LU.64 R122, [R1+0x608] ;  /* 0x00060800017a7983 */ /* 0x000ee20000300a00 */
[----:B-1----:R-:W-:-:S03]  /*80f30*/  ISETP.LT.AND P2, PT, R8, R11, !P0 ;  /* 0x0000000b0800720c */ /* 0x002fc60004741270 */
[----:B------:R-:W3:Y:S04]  /*80f40*/  LDL.LU R8, [R1+0xc10] ;  /* 0x000c100001087983 */ /* 0x000ee80000300800 */
[----:B------:R-:W3:Y:S04]  /*80f50*/  LDL.LU.64 R156, [R1+0x600] ;  /* 0x00060000019c7983 */ /* 0x000ee80000300a00 */
[----:B------:R-:W3:Y:S04]  /*80f60*/  LDL.LU R56, [R1+0xc24] ;  /* 0x000c240001387983 */ /* 0x000ee80000300800 */
[----:B------:R-:W3:Y:S04]  /*80f70*/  LDL.LU.64 R146, [R1+0x5e8] ;  /* 0x0005e80001927983 */ /* 0x000ee80000300a00 */
[----:B------:R-:W3:Y:S04]  /*80f80*/  LDL.LU R145, [R1+0xc14] ;  /* 0x000c140001917983 */ /* 0x000ee80000300800 */
[----:B------:R-:W3:Y:S04]  /*80f90*/  LDL.LU.64 R164, [R1+0x5e0] ;  /* 0x0005e00001a47983 */ /* 0x000ee80000300a00 */
[----:B------:R-:W3:Y:S04]  /*80fa0*/  LDL.LU R11, [R1+0xc28] ;  /* 0x000c2800010b7983 */ /* 0x000ee80000300800 */
[----:B----4-:R1:W-:Y:S04]  /*80fb0*/  @P4 STG.E desc[UR60][R142.64], R9 ;  /* 0x000000098e004986 */ /* 0x0103e8000c10193c */
[----:B-1----:R-:W4:Y:S01]  /*80fc0*/  LDL.LU R9, [R1+0x2490] ;  /* 0x0024900001097983 */ /* 0x002f220000300800 */
[----:B------:R-:W-:-:S02]  /*80fd0*/  ISETP.LT.AND P3, PT, R57, R0, !P0 ;  /* 0x000000003900720c */ /* 0x000fc40004761270 */
[----:B------:R-:W4:Y:S01]  /*80fe0*/  LDC R57, c[0x0][0x22c] ;  /* 0x00008b00ff397b82 */ /* 0x000f220000000800 */
[----:B------:R-:W-:Y:S01]  /*80ff0*/  @P5 STG.E desc[UR60][R160.64], R154 ;  /* 0x0000009aa0005986 */ /* 0x000fe2000c10193c */
[----:B--2---:R-:W-:-:S03]  /*81000*/  ISETP.LT.AND P4, PT, R136, R138, !P0 ;  /* 0x0000008a8800720c */ /* 0x004fc60004781270 */
[----:B------:R-:W2:Y:S03]  /*81010*/  LDL.LU R138, [R1+0x248c] ;  /* 0x00248c00018a7983 */ /* 0x000ea60000300800 */
[----:B------:R-:W1:Y:S03]  /*81020*/  LDC R136, c[0x0][0x22c] ;  /* 0x00008b00ff887b82 */ /* 0x000e660000000800 */
[----:B------:R1:W-:Y:S04]  /*81030*/  @P3 STG.E desc[UR60][R162.64], R10 ;  /* 0x0000000aa2003986 */ /* 0x0003e8000c10193c */
[----:B------:R1:W-:Y:S01]  /*81040*/  @P2 STG.E desc[UR60][R158.64], R125 ;  /* 0x0000007d9e002986 */ /* 0x0003e2000c10193c */
[----:B------:R-:W2:Y:S03]  /*81050*/  LDC R0, c[0x0][0x22c] ;  /* 0x00008b00ff007b82 */ /* 0x000ea60000000800 */
[----:B-1----:R-:W2:Y:S05]  /*81060*/  LDL.LU.64 R162, [R1+0x5d8] ;  /* 0x0005d80001a27983 */ /* 0x002eaa0000300a00 */
[----:B------:R-:W1:Y:S01]  /*81070*/  LDC R10, c[0x0][0x22c] ;  /* 0x00008b00ff0a7b82 */ /* 0x000e620000000800 */
[----:B------:R-:W2:Y:S04]  /*81080*/  LDL.LU R154, [R1+0xc18] ;  /* 0x000c1800019a7983 */ /* 0x000ea80000300800 */
[----:B------:R-:W2:Y:S01]  /*81090*/  LDL.LU R125, [R1+0x2488] ;  /* 0x00248800017d7983 */ /* 0x000ea20000300800 */
[----:B----4-:R-:W-:-:S03]  /*810a0*/  ISETP.LT.AND P2, PT, R9, R57, !P0 ;  /* 0x000000390900720c */ /* 0x010fc60004741270 */
[----:B------:R-:W1:Y:S01]  /*810b0*/  LDL.LU R9, [R1+0x2484] ;  /* 0x0024840001097983 */ /* 0x000e620000300800 */
[----:B------:R-:W-:Y:S02]  /*810c0*/  ISETP.LT.AND P3, PT, R140, R141, !P0 ;  /* 0x0000008d8c00720c */ /* 0x000fe40004761270 */
[----:B---3--:R-:W-:Y:S01]  /*810d0*/  ISETP.LT.AND P5, PT, R124, R139, !P0 ;  /* 0x0000008b7c00720c */ /* 0x008fe200047a1270 */
[----:B------:R-:W3:Y:S01]  /*810e0*/  LDL.LU R57, [R1+0x2480] ;  /* 0x0024800001397983 */ /* 0x000ee20000300800 */
[----:B------:R-:W-:Y:S01]  /*810f0*/  ISETP.LT.AND P6, PT, R137, R252, !P0 ;  /* 0x000000fc8900720c */ /* 0x000fe200047c1270 */
[----:B------:R-:W3:Y:S02]  /*81100*/  LDC R124, c[0x0][0x22c] ;  /* 0x00008b00ff7c7b82 */ /* 0x000ee40000000800 */
[----:B------:R4:W-:Y:S06]  /*81110*/  @P4 STG.E desc[UR60][R166.64], R155 ;  /* 0x0000009ba6004986 */ /* 0x0009ec000c10193c */
[----:B------:R2:W-:Y:S01]  /*81120*/  @P3 STG.E desc[UR60][R122.64], R8 ;  /* 0x000000087a003986 */ /* 0x0005e2000c10193c */
[----:B------:R-:W3:Y:S03]  /*81130*/  LDC R252, c[0x0][0x22c] ;  /* 0x00008b00fffc7b82 */ /* 0x000ee60000000800 */
[----:B------:R2:W-:Y:S04]  /*81140*/  @P5 STG.E desc[UR60][R156.64], R56 ;  /* 0x000000389c005986 */ /* 0x0005e8000c10193c */
[----:B----4-:R-:W4:Y:S01]  /*81150*/  LDL.LU.64 R166, [R1+0x5d0] ;  /* 0x0005d00001a67983 */ /* 0x010f220000300a00 */
[----:B------:R-:W4:Y:S03]  /*81160*/  LDC R137, c[0x0][0x22c] ;  /* 0x00008b00ff897b82 */ /* 0x000f260000000800 */
[----:B------:R-:W4:Y:S04]  /*81170*/  LDL.LU R155, [R1+0xc2c] ;  /* 0x000c2c00019b7983 */ /* 0x000f280000300800 */
[----:B--2---:R-:W2:Y:S01]  /*81180*/  LDL.LU.64 R122, [R1+0x5b8] ;  /* 0x0005b800017a7983 */ /* 0x004ea20000300a00 */
[----:B------:R-:W-:Y:S01]  /*81190*/  ISETP.LT.AND P4, PT, R138, R0, !P0 ;  /* 0x000000008a00720c */ /* 0x000fe20004781270 */
[----:B------:R-:W2:Y:S01]  /*811a0*/  LDC R56, c[0x0][0x22c] ;  /* 0x00008b00ff387b82 */ /* 0x000ea20000000800 */
[----:B------:R-:W-:Y:S01]  /*811b0*/  ISETP.LT.AND P3, PT, R125, R136, !P0 ;  /* 0x000000887d00720c */ /* 0x000fe20004761270 */
[----:B------:R-:W2:Y:S04]  /*811c0*/  LDL.LU R8, [R1+0xc1c] ;  /* 0x000c1c0001087983 */ /* 0x000ea80000300800 */
[----:B------:R-:W-:Y:S02]  /*811d0*/  @P6 STG.E desc[UR60][R146.64], R145 ;  /* 0x0000009192006986 */ /* 0x000fe4000c10193c */
[----:B------:R-:W2:Y:S02]  /*811e0*/  LDC R0, c[0x0][0x22c] ;  /* 0x00008b00ff007b82 */ /* 0x000ea40000000800 */
[----:B------:R1:W-:Y:S04]  /*811f0*/  @P2 STG.E desc[UR60][R164.64], R11 ;  /* 0x0000000ba4002986 */ /* 0x0003e8000c10193c */
[----:B------:R-:W2:Y:S02]  /*81200*/  LDL.LU R136, [R1+0x247c] ;  /* 0x00247c0001887983 */ /* 0x000ea40000300800 */
[----:B------:R-:W2:Y:S02]  /*81210*/  LDC R139, c[0x0][0x22c] ;  /* 0x00008b00ff8b7b82 */ /* 0x000ea40000000800 */
[----:B-1----:R-:W2:Y:S06]  /*81220*/  LDL.LU R11, [R1+0x2478] ;  /* 0x00247800010b7983 */ /* 0x002eac0000300800 */
[----:B------:R-:W1:Y:S01]  /*81230*/  LDC R138, c[0x0][0x22c] ;  /* 0x00008b00ff8a7b82 */ /* 0x000e620000000800 */
[----:B------:R-:W-:-:S02]  /*81240*/  ISETP.LT.AND P2, PT, R9, R10, !P0 ;  /* 0x0000000a0900720c */ /* 0x000fc40004741270 */
[----:B------:R-:W2:Y:S04]  /*81250*/  LDL.LU R10, [R1+0x2474] ;  /* 0x00247400010a7983 */ /* 0x000ea80000300800 */
[----:B------:R-:W2:Y:S04]  /*81260*/  LDL.LU.64 R140, [R1+0x5b0] ;  /* 0x0005b000018c7983 */ /* 0x000ea80000300a00 */
[----:B------:R-:W2:Y:S04]  /*81270*/  LDL.LU R125, [R1+0xc00] ;  /* 0x000c0000017d7983 */ /* 0x000ea80000300800 */
[----:B------:R-:W2:Y:S01]  /*81280*/  LDL.LU.64 R164, [R1+0x5a8] ;  /* 0x0005a80001a47983 */ /* 0x000ea20000300a00 */
[----:B---3--:R-:W-:-:S02]  /*81290*/  ISETP.LT.AND P6, PT, R57, R124, !P0 ;  /* 0x0000007c3900720c */ /* 0x008fc400047c1270 */
[----:B------:R-:W3:Y:S01]  /*812a0*/  LDC R57, c[0x0][0x22c] ;  /* 0x00008b00ff397b82 */ /* 0x000ee20000000800 */
[----:B------:R-:W3:Y:S04]  /*812b0*/  LDL.LU R9, [R1+0xbf0] ;  /* 0x000bf00001097983 */ /* 0x000ee80000300800 */
[----:B------:R-:W3:Y:S04]  /*812c0*/  LDL.LU.64 R160, [R1+0x5a0] ;  /* 0x0005a00001a07983 */ /* 0x000ee80000300a00 */
[----:B------:R1:W-:Y:S04]  /*812d0*/  @P4 STG.E desc[UR60][R162.64], R154 ;  /* 0x0000009aa2004986 */ /* 0x0003e8000c10193c */
[----:B------:R-:W3:Y:S04]  /*812e0*/  LDL.LU R159, [R1+0xc04] ;  /* 0x000c0400019f7983 */ /* 0x000ee80000300800 */
[----:B-1----:R-:W3:Y:S04]  /*812f0*/  LDL.LU.64 R162, [R1+0x598] ;  /* 0x0005980001a27983 */ /* 0x002ee80000300a00 */
[----:B------:R-:W3:Y:S04]  /*81300*/  LDL.LU R124, [R1+0xbf4] ;  /* 0x000bf400017c7983 */ /* 0x000ee80000300800 */
[----:B----4-:R1:W-:Y:S01]  /*81310*/  @P3 STG.E desc[UR60][R166.64], R155 ;  /* 0x0000009ba6003986 */ /* 0x0103e2000c10193c */
[----:B--2---:R-:W-:-:S03]  /*81320*/  ISETP.LT.AND P5, PT, R11, R252, !P0 ;  /* 0x000000fc0b00720c */ /* 0x004fc600047a1270 */
[----:B------:R-:W2:Y:S01]  /*81330*/  LDL.LU R11, [R1+0x2470] ;  /* 0x00247000010b7983 */ /* 0x000ea20000300800 */
[----:B------:R-:W-:Y:S01]  /*81340*/  ISETP.LT.AND P4, PT, R136, R137, !P0 ;  /* 0x000000898800720c */ /* 0x000fe20004781270 */
[----:B------:R-:W4:Y:S02]  /*81350*/  LDC R252, c[0x0][0x22c] ;  /* 0x00008b00fffc7b82 */ /* 0x000f240000000800 */
[----:B------:R-:W4:Y:S04]  /*81360*/  LDL.LU.64 R156, [R1+0x590] ;  /* 0x00059000019c7983 */ /* 0x000f280000300a00 */
[----:B------:R-:W4:Y:S02]  /*81370*/  LDL.LU R154, [R1+0xc08] ;  /* 0x000c0800019a7983 */ /* 0x000f240000300800 */
[----:B------:R-:W4:Y:S02]  /*81380*/  LDC R137, c[0x0][0x22c] ;  /* 0x00008b00ff897b82 */ /* 0x000f240000000800 */
[----:B------:R-:W4:Y:S04]  /*81390*/  LDL.LU.64 R146, [R1+0x588] ;  /* 0x0005880001927983 */ /* 0x000f280000300a00 */
[----:B-1----:R-:W4:Y:S04]  /*813a0*/  LDL.LU R155, [R1+0xbf8] ;  /* 0x000bf800019b7983 */ /* 0x002f280000300800 */
[----:B------:R1:W-:Y:S01]  /*813b0*/  @P2 STG.E desc[UR60][R122.64], R8 ;  /* 0x000000087a002986 */ /* 0x0003e2000c10193c */
[----:B------:R-:W-:-:S03]  /*813c0*/  ISETP.LT.AND P3, PT, R10, R0, !P0 ;  /* 0x000000000a00720c */ /* 0x000fc60004761270 */
[----:B------:R-:W4:Y:S01]  /*813d0*/  LDL.LU R10, [R1+0x246c] ;  /* 0x00246c00010a7983 */ /* 0x000f220000300800 */
[----:B------:R-:W4:Y:S03]  /*813e0*/  LDC R0, c[0x0][0x22c] ;  /* 0x00008b00ff007b82 */ /* 0x000f260000000800 */
[----:B-1----:R-:W4:Y:S04]  /*813f0*/  LDL.LU R8, [R1+0x2468] ;  /* 0x0024680001087983 */ /* 0x002f280000300800 */
[----:B------:R-:W4:Y:S04]  /*81400*/  LDL.LU.64 R144, [R1+0x580] ;  /* 0x0005800001907983 */ /* 0x000f280000300a00 */
[----:B------:R-:W4:Y:S04]  /*81410*/  LDL.LU R122, [R1+0xc0c] ;  /* 0x000c0c00017a7983 */ /* 0x000f280000300800 */
[----:B------:R-:W4:Y:S04]  /*81420*/  LDL.LU.64 R166, [R1+0x578] ;  /* 0x0005780001a67983 */ /* 0x000f280000300a00 */
[----:B------:R-:W4:Y:S04]  /*81430*/  LDL.LU R123, [R1+0xbfc] ;  /* 0x000bfc00017b7983 */ /* 0x000f280000300800 */
[----:B------:R-:W4:Y:S04]  /*81440*/  LDL.LU R136, [R1+0x2464] ;  /* 0x0024640001887983 */ /* 0x000f280000300800 */
[----:B------:R1:W-:Y:S04]  /*81450*/  @P6 STG.E desc[UR60][R140.64], R125 ;  /* 0x0000007d8c006986 */ /* 0x0003e8000c10193c */
[----:B---3--:R-:W-:Y:S04]  /*81460*/  @P4 STG.E desc[UR60][R164.64], R9 ;  /* 0x00000009a4004986 */ /* 0x008fe8000c10193c */
[----:B------:R-:W-:Y:S04]  /*81470*/  @P5 STG.E desc[UR60][R160.64], R159 ;  /* 0x0000009fa0005986 */ /* 0x000fe8000c10193c */
[----:B------:R3:W-:Y:S01]  /*81480*/  @P3 STG.E desc[UR60][R162.64], R124 ;  /* 0x0000007ca2003986 */ /* 0x0007e2000c10193c */
[----:B-1----:R-:W1:Y:S01]  /*81490*/  LDC R141, c[0x0][0x22c] ;  /* 0x00008b00ff8d7b82 */ /* 0x002e620000000800 */
[----:B--2---:R-:W-:-:S07]  /*814a0*/  ISETP.LT.AND P2, PT, R11, R56, !P0 ;  /* 0x000000380b00720c */ /* 0x004fce0004741270 */
[----:B---3--:R-:W2:Y:S01]  /*814b0*/  LDC R124, c[0x0][0x22c] ;  /* 0x00008b00ff7c7b82 */ /* 0x008ea20000000800 */
[----:B------:R-:W3:Y:S04]  /*814c0*/  LDL.LU R56, [R1+0x2460] ;  /* 0x0024600001387983 */ /* 0x000ee80000300800 */
[----:B------:R-:W2:Y:S03]  /*814d0*/  LDL.LU R125, [R1+0x245c] ;  /* 0x00245c00017d7983 */ /* 0x000ea60000300800 */
[----:B------:R-:W1:Y:S01]  /*814e0*/  LDC R11, c[0x0][0x22c] ;  /* 0x00008b00ff0b7b82 */ /* 0x000e620000000800 */
[----:B------:R-:W2:Y:S04]  /*814f0*/  LDL.LU.64 R164, [R1+0x570] ;  /* 0x0005700001a47983 */ /* 0x000ea80000300a00 */
[----:B------:R-:W2:Y:S01]  /*81500*/  LDL.LU R9, [R1+0xbe0] ;  /* 0x000be00001097983 */ /* 0x000ea20000300800 */
[----:B----4-:R-:W-:-:S03]  /*81510*/  ISETP.LT.AND P4, PT, R10, R139, !P0 ;  /* 0x0000008b0a00720c */ /* 0x010fc60004781270 */
[----:B------:R-:W4:Y:S01]  /*81520*/  LDL.LU R10, [R1+0x2458] ;  /* 0x00245800010a7983 */ /* 0x000f220000300800 */
[----:B------:R-:W1:Y:S01]  /*81530*/  LDC R139, c[0x0][0x22c] ;  /* 0x00008b00ff8b7b82 */ /* 0x000e620000000800 */
[----:B------:R-:W-:Y:S02]  /*81540*/  ISETP.LT.AND P3, PT, R8, R57, !P0 ;  /* 0x000000390800720c */ /* 0x000fe40004761270 */
[----:B------:R-:W1:Y:S04]  /*81550*/  LDL.LU R8, [R1+0x2454] ;  /* 0x0024540001087983 */ /* 0x000e680000300800 */
[----:B------:R-:W4:Y:S04]  /*81560*/  LDL.LU.64 R162, [R1+0x568] ;  /* 0x0005680001a27983 */ /* 0x000f280000300a00 */
[----:B------:R-:W4:Y:S04]  /*81570*/  LDL.LU R57, [R1+0xbd0] ;  /* 0x000bd00001397983 */ /* 0x000f280000300800 */
[----:B------:R-:W-:Y:S04]  /*81580*/  @P2 STG.E desc[UR60][R156.64], R154 ;  /* 0x0000009a9c002986 */ /* 0x000fe8000c10193c */
[----:B------:R-:W4:Y:S01]  /*81590*/  LDL.LU.64 R142, [R1+0x560] ;  /* 0x00056000018e7983 */ /* 0x000f220000300a00 */
[----:B------:R-:W-:-:S03]  /*815a0*/  ISETP.LT.AND P6, PT, R136, R138, !P0 ;  /* 0x0000008a8800720c */ /* 0x000fc600047c1270 */
[----:B------:R-:W4:Y:S01]  /*815b0*/  LDL.LU R161, [R1+0xbe4] ;  /* 0x000be40001a17983 */ /* 0x000f220000300800 */
[----:B------:R-:W1:Y:S03]  /*815c0*/  LDC R136, c[0x0][0x22c] ;  /* 0x00008b00ff887b82 */ /* 0x000e660000000800 */
[----:B------:R3:W-:Y:S04]  /*815d0*/  @P4 STG.E desc[UR60][R146.64], R155 ;  /* 0x0000009b92004986 */ /* 0x0007e8000c10193c */
[----:B------:R-:W-:Y:S01]  /*815e0*/  @P3 STG.E desc[UR60][R144.64], R122 ;  /* 0x0000007a90003986 */ /* 0x000fe2000c10193c */
[----:B------:R-:W1:Y:S03]  /*815f0*/  LDC R138, c[0x0][0x22c] ;  /* 0x00008b00ff8a7b82 */ /* 0x000e660000000800 */
[----:B------:R1:W-:Y:S04]  /*81600*/  @P6 STG.E desc[UR60][R166.64], R123 ;  /* 0x0000007ba6006986 */ /* 0x0003e8000c10193c */
[----:B---3--:R-:W3:Y:S01]  /*81610*/  LDL.LU.64 R154, [R1+0x558] ;  /* 0x00055800019a7983 */ /* 0x008ee20000300a00 */
[----:B------:R-:W-:-:S02]  /*81620*/  ISETP.LT.AND P2, PT, R56, R137, !P0 ;  /* 0x000000893800720c */ /* 0x000fc40004741270 */
[----:B------:R-:W3:Y:S01]  /*81630*/  LDC R56, c[0x0][0x22c] ;  /* 0x00008b00ff387b82 */ /* 0x000ee20000000800 */
[----:B--2---:R-:W-:-:S07]  /*81640*/  ISETP.LT.AND P5, PT, R125, R252, !P0 ;  /* 0x000000fc7d00720c */ /* 0x004fce00047a1270 */
[----:B------:R-:W2:Y:S03]  /*81650*/  LDC R252, c[0x0][0x22c] ;  /* 0x00008b00fffc7b82 */ /* 0x000ea60000000800 */
[----:B------:R1:W-:Y:S05]  /*81660*/  @P2 STG.E desc[UR60][R164.64], R9 ;  /* 0x00000009a4002986 */ /* 0x0003ea000c10193c */
[----:B------:R-:W2:Y:S01]  /*81670*/  LDC R137, c[0x0][0x22c] ;  /* 0x00008b00ff897b82 */ /* 0x000ea20000000800 */
[----:B----4-:R-:W-:Y:S02]  /*81680*/  ISETP.LT.AND P4, PT, R10, R0, !P0 ;  /* 0x000000000a00720c */ /* 0x010fe40004781270 */
[----:B------:R-:W4:Y:S05]  /*81690*/  LDL.LU R10, [R1+0xbd4] ;  /* 0x000bd400010a7983 */ /* 0x000f2a0000300800 */
[----:B------:R-:W2:Y:S01]  /*816a0*/  LDC R0, c[0x0][0x22c] ;  /* 0x00008b00ff007b82 */ /* 0x000ea20000000800 */
[----:B-1----:R-:W-:-:S02]  /*816b0*/  ISETP.LT.AND P3, PT, R8, R11, !P0 ;  /* 0x0000000b0800720c */ /* 0x002fc40004761270 */
[----:B------:R-:W3:Y:S04]  /*816c0*/  LDL.LU R11, [R1+0x2450] ;  /* 0x00245000010b7983 */ /* 0x000ee80000300800 */
[----:B------:R-:W2:Y:S04]  /*816d0*/  LDL.LU R125, [R1+0x244c] ;  /* 0x00244c00017d7983 */ /* 0x000ea80000300800 */
[----:B------:R-:W4:Y:S04]  /*816e0*/  LDL.LU.64 R122, [R1+0x550] ;  /* 0x00055000017a7983 */ /* 0x000f280000300a00 */
[----:B------:R-:W4:Y:S04]  /*816f0*/  LDL.LU R8, [R1+0xbe8] ;  /* 0x000be80001087983 */ /* 0x000f280000300800 */
        /* <DEDUP_REMOVED lines=8> */
[----:B-1----:R-:W4:Y:S04]  /*81780*/  LDL.LU R57, [R1+0x2444] ;  /* 0x0024440001397983 */ /* 0x002f280000300800 */
[----:B------:R-:W4:Y:S04]  /*81790*/  LDL.LU.64 R166, [R1+0x510] ;  /* 0x0005100001a67983 */ /* 0x000f280000300a00 */
[----:B------:R-:W4:Y:S04]  /*817a0*/  LDL.LU R165, [R1+0xbc0] ;  /* 0x000bc00001a57983 */ /* 0x000f280000300800 */
[----:B------:R-:W4:Y:S04]  /*817b0*/  LDL.LU R140, [R1+0x2440] ;  /* 0x00244000018c7983 */ /* 0x000f280000300800 */
[----:B------:R-:W4:Y:S04]  /*817c0*/  LDL.LU.64 R162, [R1+0x508] ;  /* 0x0005080001a27983 */ /* 0x000f280000300a00 */
[----:B------:R-:W-:Y:S01]  /*817d0*/  @P4 STG.E desc[UR60][R142.64], R161 ;  /* 0x000000a18e004986 */ /* 0x000fe2000c10193c */
[----:B---3--:R-:W-:-:S03]  /*817e0*/  ISETP.LT.AND P2, PT, R11, R124, !P0 ;  /* 0x0000007c0b00720c */ /* 0x008fc60004741270 */
[----:B------:R-:W3:Y:S01]  /*817f0*/  LDL.LU R11, [R1+0xbb0] ;  /* 0x000bb000010b7983 */ /* 0x000ee20000300800 */
[----:B------:R-:W1:Y:S01]  /*81800*/  LDC R124, c[0x0][0x22c] ;  /* 0x00008b00ff7c7b82 */ /* 0x000e620000000800 */
[----:B--2---:R-:W-:Y:S02]  /*81810*/  ISETP.LT.AND P6, PT, R125, R136, !P0 ;  /* 0x000000887d00720c */ /* 0x004fe400047c1270 */
[----:B------:R-:W2:Y:S01]  /*81820*/  LDL.LU R136, [R1+0x243c] ;  /* 0x00243c0001887983 */ /* 0x000ea20000300800 */
[----:B----4-:R-:W-:-:S03]  /*81830*/  ISETP.LT.AND P4, PT, R9, R56, !P0 ;  /* 0x000000380900720c */ /* 0x010fc60004781270 */
[----:B------:R4:W-:Y:S01]  /*81840*/  @P3 STG.E desc[UR60][R154.64], R10 ;  /* 0x0000000a9a003986 */ /* 0x0009e2000c10193c */
[----:B------:R-:W3:Y:S03]  /*81850*/  LDC R125, c[0x0][0x22c] ;  /* 0x00008b00ff7d7b82 */ /* 0x000ee60000000800 */
[----:B------:R-:W1:Y:S04]  /*81860*/  LDL.LU R56, [R1+0x2438] ;  /* 0x0024380001387983 */ /* 0x000e680000300800 */
[----:B------:R-:W3:Y:S04]  /*81870*/  LDL.LU R9, [R1+0x2434] ;  /* 0x0024340001097983 */ /* 0x000ee80000300800 */
[----:B----4-:R-:W4:Y:S04]  /*81880*/  LDL.LU R10, [R1+0x2430] ;  /* 0x00243000010a7983 */ /* 0x010f280000300800 */
[----:B------:R-:W4:Y:S04]  /*81890*/  LDL.LU.64 R154, [R1+0x500] ;  /* 0x00050000019a7983 */ /* 0x000f280000300a00 */
[----:B------:R2:W-:Y:S04]  /*818a0*/  @P2 STG.E desc[UR60][R122.64], R8 ;  /* 0x000000087a002986 */ /* 0x0005e8000c10193c */
[----:B------:R-:W-:Y:S01]  /*818b0*/  @P6 STG.E desc[UR60][R158.64], R146 ;  /* 0x000000929e006986 */ /* 0x000fe2000c10193c */
[----:B------:R-:W-:-:S03]  /*818c0*/  ISETP.LT.AND P5, PT, R57, R252, !P0 ;  /* 0x000000fc3900720c */ /* 0x000fc600047a1270 */
[----:B------:R-:W-:Y:S01]  /*818d0*/  @P4 STG.E desc[UR60][R156.64], R147 ;  /* 0x000000939c004986 */ /* 0x000fe2000c10193c */
[----:B------:R-:W4:Y:S03]  /*818e0*/  LDC R252, c[0x0][0x22c] ;  /* 0x00008b00fffc7b82 */ /* 0x000f260000000800 */
[----:B------:R-:W4:Y:S04]  /*818f0*/  LDL.LU R57, [R1+0xbc4] ;  /* 0x000bc40001397983 */ /* 0x000f280000300800 */
[----:B--2---:R-:W2:Y:S01]  /*81900*/  LDL.LU.64 R122, [R1+0x4f8] ;  /* 0x0004f800017a7983 */ /* 0x004ea20000300a00 */
[----:B------:R-:W-:-:S03]  /*81910*/  ISETP.LT.AND P3, PT, R140, R0, !P0 ;  /* 0x000000008c00720c */ /* 0x000fc60004761270 */
[----:B------:R-:W2:Y:S01]  /*81920*/  LDL.LU R8, [R1+0xbb4] ;  /* 0x000bb40001087983 */ /* 0x000ea20000300800 */
[----:B------:R-:W2:Y:S03]  /*81930*/  LDC R0, c[0x0][0x22c] ;  /* 0x00008b00ff007b82 */ /* 0x000ea60000000800 */
[----:B------:R-:W-:Y:S06]  /*81940*/  @P5 STG.E desc[UR60][R144.64], R164 ;  /* 0x000000a490005986 */ /* 0x000fec000c10193c */
[----:B------:R-:W-:Y:S01]  /*81950*/  @P3 STG.E desc[UR60][R166.64], R165 ;  /* 0x000000a5a6003986 */ /* 0x000fe2000c10193c */
[----:B-1----:R-:W-:-:S03]  /*81960*/  ISETP.LT.AND P4, PT, R56, R124, !P0 ;  /* 0x0000007c3800720c */ /* 0x002fc60004781270 */
[----:B------:R-:W2:Y:S01]  /*81970*/  LDL.LU R124, [R1+0x242c] ;  /* 0x00242c00017c7983 */ /* 0x000ea20000300800 */
[----:B---3--:R-:W-:-:S03]  /*81980*/  ISETP.LT.AND P3, PT, R9, R138, !P0 ;  /* 0x0000008a0900720c */ /* 0x008fc60004761270 */
[----:B------:R-:W3:Y:S01]  /*81990*/  LDL.LU R56, [R1+0x2428] ;  /* 0x0024280001387983 */ /* 0x000ee20000300800 */
[----:B------:R-:W-:Y:S01]  /*819a0*/  ISETP.LT.AND P2, PT, R136, R139, !P0 ;  /* 0x0000008b8800720c */ /* 0x000fe20004741270 */
[----:B------:R-:W1:Y:S02]  /*819b0*/  LDC R138, c[0x0][0x22c] ;  /* 0x00008b00ff8a7b82 */ /* 0x000e640000000800 */
[----:B------:R-:W3:Y:S01]  /*819c0*/  LDL.LU R9, [R1+0x2424] ;  /* 0x0024240001097983 */ /* 0x000ee20000300800 */
[----:B----4-:R-:W-:-:S05]  /*819d0*/  ISETP.LT.AND P6, PT, R10, R137, !P0 ;  /* 0x000000890a00720c */ /* 0x010fca00047c1270 */
[----:B------:R-:W4:Y:S04]  /*819e0*/  LDC R136, c[0x0][0x22c] ;  /* 0x00008b00ff887b82 */ /* 0x000f280000000800 */
[----:B------:R1:W-:Y:S04]  /*819f0*/  @P2 STG.E desc[UR60][R162.64], R11 ;  /* 0x0000000ba2002986 */ /* 0x0003e8000c10193c */
[----:B------:R-:W4:Y:S01]  /*81a00*/  LDC R137, c[0x0][0x22c] ;  /* 0x00008b00ff897b82 */ /* 0x000f220000000800 */
[----:B-1----:R-:W4:Y:S04]  /*81a10*/  LDL.LU.64 R10, [R1+0x4f0] ;  /* 0x0004f000010a7983 */ /* 0x002f280000300a00 */
[----:B------:R-:W4:Y:S04]  /*81a20*/  LDL.LU.64 R152, [R1+0x4e8] ;  /* 0x0004e80001987983 */ /* 0x000f280000300a00 */
[----:B------:R-:W4:Y:S04]  /*81a30*/  LDL.LU R160, [R1+0xbb8] ;  /* 0x000bb80001a07983 */ /* 0x000f280000300800 */
[----:B------:R-:W4:Y:S04]  /*81a40*/  LDL.LU.64 R142, [R1+0x4e0] ;  /* 0x0004e000018e7983 */ /* 0x000f280000300a00 */
[----:B------:R-:W4:Y:S04]  /*81a50*/  LDL.LU R161, [R1+0xbcc] ;  /* 0x000bcc0001a17983 */ /* 0x000f280000300800 */
[----:B------:R-:W4:Y:S04]  /*81a60*/  LDL.LU.64 R158, [R1+0x4d8] ;  /* 0x0004d800019e7983 */ /* 0x000f280000300a00 */
[----:B------:R-:W4:Y:S04]  /*81a70*/  LDL.LU R144, [R1+0xbbc] ;  /* 0x000bbc0001907983 */ /* 0x000f280000300800 */
[----:B------:R-:W4:Y:S04]  /*81a80*/  LDL.LU.64 R162, [R1+0x4d0] ;  /* 0x0004d00001a27983 */ /* 0x000f280000300a00 */
[----:B------:R1:W-:Y:S04]  /*81a90*/  @P4 STG.E desc[UR60][R154.64], R57 ;  /* 0x000000399a004986 */ /* 0x0003e8000c10193c */
[----:B--2---:R2:W-:Y:S01]  /*81aa0*/  @P3 STG.E desc[UR60][R122.64], R8 ;  /* 0x000000087a003986 */ /* 0x0045e2000c10193c */
[----:B------:R-:W-:-:S03]  /*81ab0*/  ISETP.LT.AND P2, PT, R124, R125, !P0 ;  /* 0x0000007d7c00720c */ /* 0x000fc60004741270 */
[----:B------:R-:W4:Y:S01]  /*81ac0*/  LDL.LU R124, [R1+0xba0] ;  /* 0x000ba000017c7983 */ /* 0x000f220000300800 */
[----:B---3--:R-:W-:-:S03]  /*81ad0*/  ISETP.LT.AND P4, PT, R9, R0, !P0 ;  /* 0x000000000900720c */ /* 0x008fc60004781270 */
[----:B------:R-:W4:Y:S04]  /*81ae0*/  LDL.LU R0, [R1+0xbc8] ;  /* 0x000bc80001007983 */ /* 0x000f280000300800 */
[----:B------:R-:W3:Y:S01]  /*81af0*/  LDL.LU R140, [R1+0x2420] ;  /* 0x00242000018c7983 */ /* 0x000ee20000300800 */
[----:B------:R-:W-:Y:S02]  /*81b00*/  ISETP.LT.AND P5, PT, R56, R252, !P0 ;  /* 0x000000fc3800720c */ /* 0x000fe400047a1270 */
[----:B------:R-:W3:Y:S01]  /*81b10*/  LDC R252, c[0x0][0x22c] ;  /* 0x00008b00fffc7b82 */ /* 0x000ee20000000800 */
[----:B-1----:R-:W3:Y:S04]  /*81b20*/  LDL.LU.64 R154, [R1+0x4c8] ;  /* 0x0004c800019a7983 */ /* 0x002ee80000300a00 */
[----:B------:R-:W3:Y:S04]  /*81b30*/  LDL.LU R57, [R1+0xb90] ;  /* 0x000b900001397983 */ /* 0x000ee80000300800 */
[----:B--2---:R-:W2:Y:S04]  /*81b40*/  LDL.LU R122, [R1+0x241c] ;  /* 0x00241c00017a7983 */ /* 0x004ea80000300800 */
        /* <DEDUP_REMOVED lines=11> */
[----:B----4-:R1:W-:Y:S01]  /*81c00*/  @P6 STG.E desc[UR60][R10.64], R0 ;  /* 0x000000000a006986 */ /* 0x0103e2000c10193c */
[----:B---3--:R-:W-:-:S03]  /*81c10*/  ISETP.LT.AND P3, PT, R140, R252, !P0 ;  /* 0x000000fc8c00720c */ /* 0x008fc60004761270 */
[----:B------:R-:W-:Y:S01]  /*81c20*/  @P2 STG.E desc[UR60][R152.64], R160 ;  /* 0x000000a098002986 */ /* 0x000fe2000c10193c */
[----:B------:R-:W3:Y:S03]  /*81c30*/  LDC R252, c[0x0][0x22c] ;  /* 0x00008b00fffc7b82 */ /* 0x000ee60000000800 */
[----:B------:R-:W-:Y:S04]  /*81c40*/  @P5 STG.E desc[UR60][R142.64], R161 ;  /* 0x000000a18e005986 */ /* 0x000fe8000c10193c */
[----:B-1----:R-:W4:Y:S01]  /*81c50*/  LDL.LU.64 R10, [R1+0x28a8] ;  /* 0x0028a800010a7983 */ /* 0x002f220000300a00 */
[----:B------:R-:W1:Y:S01]  /*81c60*/  LDC R0, c[0x0][0x22c] ;  /* 0x00008b00ff007b82 */ /* 0x000e620000000800 */
[----:B--2---:R-:W-:-:S02]  /*81c70*/  ISETP.LT.AND P2, PT, R122, R136, !P0 ;  /* 0x000000887a00720c */ /* 0x004fc40004741270 */
[----:B------:R-:W1:Y:S04]  /*81c80*/  LDL.LU R140, [R1+0x240c] ;  /* 0x00240c00018c7983 */ /* 0x000e680000300800 */
[----:B------:R-:W2:Y:S01]  /*81c90*/  LDL.LU R136, [R1+0x2408] ;  /* 0x0024080001887983 */ /* 0x000ea20000300800 */
[----:B------:R-:W3:Y:S01]  /*81ca0*/  LDC R122, c[0x0][0x22c] ;  /* 0x00008b00ff7a7b82 */ /* 0x000ee20000000800 */
[----:B------:R-:W-:Y:S02]  /*81cb0*/  ISETP.LT.AND P5, PT, R56, R138, !P0 ;  /* 0x0000008a3800720c */ /* 0x000fe400047a1270 */
[----:B------:R-:W4:Y:S04]  /*81cc0*/  LDL.LU R56, [R1+0x2404] ;  /* 0x0024040001387983 */ /* 0x000f280000300800 */
[----:B------:R-:W-:Y:S01]  /*81cd0*/  @P4 STG.E desc[UR60][R158.64], R144 ;  /* 0x000000909e004986 */ /* 0x000fe2000c10193c */
[----:B------:R-:W-:Y:S01]  /*81ce0*/  ISETP.LT.AND P4, PT, R139, R141, !P0 ;  /* 0x0000008d8b00720c */ /* 0x000fe20004781270 */
[----:B------:R-:W1:Y:S02]  /*81cf0*/  LDC R138, c[0x0][0x22c] ;  /* 0x00008b00ff8a7b82 */ /* 0x000e640000000800 */
[----:B------:R3:W-:Y:S04]  /*81d00*/  @P3 STG.E desc[UR60][R162.64], R124 ;  /* 0x0000007ca2003986 */ /* 0x0007e8000c10193c */
[----:B------:R3:W-:Y:S02]  /*81d10*/  @P2 STG.E desc[UR60][R154.64], R57 ;  /* 0x000000399a002986 */ /* 0x0007e4000c10193c */
[----:B------:R-:W1:Y:S02]  /*81d20*/  LDC R139, c[0x0][0x22c] ;  /* 0x00008b00ff8b7b82 */ /* 0x000e640000000800 */
[----:B---3--:R-:W3:Y:S04]  /*81d30*/  LDL.LU.64 R162, [R1+0x4a0] ;  /* 0x0004a00001a27983 */ /* 0x008ee80000300a00 */
[----:B------:R-:W3:Y:S04]  /*81d40*/  LDL.LU R124, [R1+0xbac] ;  /* 0x000bac00017c7983 */ /* 0x000ee80000300800 */
[----:B------:R-:W3:Y:S04]  /*81d50*/  LDL.LU.64 R154, [R1+0x498] ;  /* 0x00049800019a7983 */ /* 0x000ee80000300a00 */
[----:B------:R-:W3:Y:S04]  /*81d60*/  LDL.LU R57, [R1+0xb9c] ;  /* 0x000b9c0001397983 */ /* 0x000ee80000300800 */
[----:B------:R1:W-:Y:S04]  /*81d70*/  @P4 STG.E desc[UR60][R156.64], R9 ;  /* 0x000000099c004986 */ /* 0x0003e8000c10193c */
[----:B-1----:R-:W3:Y:S01]  /*81d80*/  LDL.LU R9, [R1+0x2400] ;  /* 0x0024000001097983 */ /* 0x002ee20000300800 */
[----:B--2---:R-:W-:-:S03]  /*81d90*/  ISETP.LT.AND P2, PT, R136, R137, !P0 ;  /* 0x000000898800720c */ /* 0x004fc60004741270 */
[----:B------:R-:W2:Y:S01]  /*81da0*/  LDL.LU R136, [R1+0x23fc] ;  /* 0x0023fc0001887983 */ /* 0x000ea20000300800 */
[----:B------:R-:W-:Y:S01]  /*81db0*/  ISETP.LT.AND P6, PT, R123, R252, !P0 ;  /* 0x000000fc7b00720c */ /* 0x000fe200047c1270 */
[----:B------:R-:W1:Y:S01]  /*81dc0*/  LDC R137, c[0x0][0x22c] ;  /* 0x00008b00ff897b82 */ /* 0x000e620000000800 */
[----:B----4-:R-:W-:Y:S02]  /*81dd0*/  ISETP.LT.AND P4, PT, R56, R122, !P0 ;  /* 0x0000007a3800720c */ /* 0x010fe40004781270 */
[----:B------:R-:W4:Y:S01]  /*81de0*/  LDL.LU R56, [R1+0x23f8] ;  /* 0x0023f80001387983 */ /* 0x000f220000300800 */
[----:B------:R-:W-:-:S03]  /*81df0*/  ISETP.LT.AND P3, PT, R140, R0, !P0 ;  /* 0x000000008c00720c */ /* 0x000fc60004761270 */
[----:B------:R-:W2:Y:S01]  /*81e00*/  LDL.LU R122, [R1+0x23f4] ;  /* 0x0023f400017a7983 */ /* 0x000ea20000300800 */
[----:B------:R-:W4:Y:S03]  /*81e10*/  LDC R123, c[0x0][0x22c] ;  /* 0x00008b00ff7b7b82 */ /* 0x000f260000000800 */
[----:B------:R-:W-:Y:S04]  /*81e20*/  @P5 STG.E desc[UR60][R146.64], R145 ;  /* 0x0000009192005986 */ /* 0x000fe8000c10193c */
[----:B------:R-:W-:Y:S01]  /*81e30*/  @P6 STG.E desc[UR60][R166.64], R125 ;  /* 0x0000007da6006986 */ /* 0x000fe2000c10193c */
[----:B------:R-:W2:Y:S03]  /*81e40*/  LDC R252, c[0x0][0x22c] ;  /* 0x00008b00fffc7b82 */ /* 0x000ea60000000800 */
[----:B------:R3:W-:Y:S04]  /*81e50*/  @P3 STG.E desc[UR60][R164.64], R8 ;  /* 0x00000008a4003986 */ /* 0x0007e8000c10193c */
[----:B------:R-:W2:Y:S01]  /*81e60*/  LDL.LU.64 R142, [R1+0x490] ;  /* 0x00049000018e7983 */ /* 0x000ea20000300a00 */
[----:B------:R-:W1:Y:S03]  /*81e70*/  LDC R0, c[0x0][0x22c] ;  /* 0x00008b00ff007b82 */ /* 0x000e660000000800 */
[----:B---3--:R-:W3:Y:S05]  /*81e80*/  LDL.LU R8, [R1+0xb80] ;  /* 0x000b800001087983 */ /* 0x008eea0000300800 */
[----:B------:R-:W1:Y:S01]  /*81e90*/  LDC R125, c[0x0][0x22c] ;  /* 0x00008b00ff7d7b82 */ /* 0x000e620000000800 */
[----:B------:R-:W3:Y:S04]  /*81ea0*/  LDL.LU.64 R160, [R1+0x488] ;  /* 0x0004880001a07983 */ /* 0x000ee80000300a00 */
[----:B------:R-:W3:Y:S03]  /*81eb0*/  LDL.LU R156, [R1+0xb70] ;  /* 0x000b7000019c7983 */ /* 0x000ee60000300800 */
[----:B------:R-:W1:Y:S01]  /*81ec0*/  LDC R140, c[0x0][0x22c] ;  /* 0x00008b00ff8c7b82 */ /* 0x000e620000000800 */
[----:B------:R-:W3:Y:S04]  /*81ed0*/  LDL.LU.64 R158, [R1+0x480] ;  /* 0x00048000019e7983 */ /* 0x000ee80000300a00 */
[----:B------:R-:W3:Y:S01]  /*81ee0*/  LDL.LU R157, [R1+0xb84] ;  /* 0x000b8400019d7983 */ /* 0x000ee20000300800 */
[----:B------:R-:W-:-:S03]  /*81ef0*/  ISETP.LT.AND P3, PT, R9, R139, !P0 ;  /* 0x0000008b0900720c */ /* 0x000fc60004761270 */
[----:B------:R-:W3:Y:S04]  /*81f00*/  LDL.LU.64 R146, [R1+0x478] ;  /* 0x0004780001927983 */ /* 0x000ee80000300a00 */
[----:B------:R-:W3:Y:S04]  /*81f10*/  LDL.LU R166, [R1+0xb74] ;  /* 0x000b740001a67983 */ /* 0x000ee80000300800 */
[----:B------:R-:W1:Y:S04]  /*81f20*/  LDL.LU R9, [R1+0x23f0] ;  /* 0x0023f00001097983 */ /* 0x000e680000300800 */
[----:B------:R-:W3:Y:S04]  /*81f30*/  LDL.LU.64 R144, [R1+0x470] ;  /* 0x0004700001907983 */ /* 0x000ee80000300a00 */
[----:B------:R-:W3:Y:S04]  /*81f40*/  LDL.LU R167, [R1+0xb88] ;  /* 0x000b880001a77983 */ /* 0x000ee80000300800 */
[----:B------:R4:W-:Y:S04]  /*81f50*/  @P2 STG.E desc[UR60][R162.64], R124 ;  /* 0x0000007ca2002986 */ /* 0x0009e8000c10193c */
[----:B------:R-:W3:Y:S04]  /*81f60*/  LDL.LU.64 R164, [R1+0x468] ;  /* 0x0004680001a47983 */ /* 0x000ee80000300a00 */
[----:B------:R2:W-:Y:S04]  /*81f70*/  @P4 STG.E desc[UR60][R154.64], R57 ;  /* 0x000000399a004986 */ /* 0x0005e8000c10193c */
[----:B----4-:R-:W4:Y:S01]  /*81f80*/  LDL.LU R124, [R1+0xb78] ;  /* 0x000b7800017c7983 */ /* 0x010f220000300800 */
[----:B------:R-:W-:-:S03]  /*81f90*/  ISETP.LT.AND P2, PT, R56, R123, !P0 ;  /* 0x0000007b3800720c */ /* 0x000fc60004741270 */
[----:B------:R-:W4:Y:S04]  /*81fa0*/  LDL.LU R56, [R1+0x23ec] ;  /* 0x0023ec0001387983 */ /* 0x000f280000300800 */
[----:B--2---:R-:W2:Y:S01]  /*81fb0*/  LDL.LU R57, [R1+0x23e8] ;  /* 0x0023e80001397983 */ /* 0x004ea20000300800 */
[----:B------:R-:W-:Y:S02]  /*81fc0*/  ISETP.LT.AND P5, PT, R122, R252, !P0 ;  /* 0x000000fc7a00720c */ /* 0x000fe400047a1270 */
[----:B------:R-:W-:Y:S01]  /*81fd0*/  ISETP.LT.AND P6, PT, R136, R138, !P0 ;  /* 0x0000008a8800720c */ /* 0x000fe200047c1270 */
[----:B------:R-:W2:Y:S01]  /*81fe0*/  LDL.LU R139, [R1+0x23e4] ;  /* 0x0023e400018b7983 */ /* 0x000ea20000300800 */
[----:B------:R-:W2:Y:S03]  /*81ff0*/  LDC R138, c[0x0][0x22c] ;  /* 0x00008b00ff8a7b82 */ /* 0x000ea60000000800 */
[----:B------:R-:W2:Y:S04]  /*82000*/  LDL.LU R122, [R1+0x23e0] ;  /* 0x0023e000017a7983 */ /* 0x000ea80000300800 */
[----:B------:R-:W2:Y:S01]  /*82010*/  LDL.LU.64 R162, [R1+0x460] ;  /* 0x0004600001a27983 */ /* 0x000ea20000300a00 */
[----:B------:R-:W2:Y:S03]  /*82020*/  LDC R136, c[0x0][0x22c] ;  /* 0x00008b00ff887b82 */ /* 0x000ea60000000800 */
[----:B------:R-:W2:Y:S04]  /*82030*/  LDL.LU R123, [R1+0xb8c] ;  /* 0x000b8c00017b7983 */ /* 0x000ea80000300800 */
[----:B------:R-:W2:Y:S01]  /*82040*/  LDL.LU.64 R154, [R1+0x458] ;  /* 0x00045800019a7983 */ /* 0x000ea20000300a00 */
[----:B------:R-:W2:Y:S03]  /*82050*/  LDC R252, c[0x0][0x22c] ;  /* 0x00008b00fffc7b82 */ /* 0x000ea60000000800 */
[----:B---3--:R3:W-:Y:S04]  /*82060*/  @P3 STG.E desc[UR60][R142.64], R8 ;  /* 0x000000088e003986 */ /* 0x0087e8000c10193c */
[----:B------:R2:W-:Y:S01]  /*82070*/  @P6 STG.E desc[UR60][R160.64], R156 ;  /* 0x0000009ca0006986 */ /* 0x0005e2000c10193c */
[----:B---3--:R-:W3:Y:S03]  /*82080*/  LDC R142, c[0x0][0x22c] ;  /* 0x00008b00ff8e7b82 */ /* 0x008ee60000000800 */
[----:B------:R3:W-:Y:S01]  /*82090*/  @P2 STG.E desc[UR60][R158.64], R157 ;  /* 0x0000009d9e002986 */ /* 0x0007e2000c10193c */
[----:B-1----:R-:W-:-:S03]  /*820a0*/  ISETP.LT.AND P4, PT, R9, R0, !P0 ;  /* 0x000000000900720c */ /* 0x002fc60004781270 */
[----:B------:R-:W3:Y:S01]  /*820b0*/  LDL.LU R9, [R1+0xb7c] ;  /* 0x000b7c0001097983 */ /* 0x000ee20000300800 */
[----:B------:R-:W1:Y:S03]  /*820c0*/  LDC R0, c[0x0][0x22c] ;  /* 0x00008b00ff007b82 */ /* 0x000e660000000800 */
[----:B------:R-:W3:Y:S01]  /*820d0*/  LDL.LU R8, [R1+0xb60] ;  /* 0x000b600001087983 */ /* 0x000ee20000300800 */
[----:B----4-:R-:W-:-:S03]  /*820e0*/  ISETP.LT.AND P3, PT, R56, R137, !P0 ;  /* 0x000000893800720c */ /* 0x010fc60004761270 */
[----:B------:R-:W4:Y:S01]  /*820f0*/  LDL.LU R56, [R1+0x23dc] ;  /* 0x0023dc0001387983 */ /* 0x000f220000300800 */
[----:B------:R-:W1:Y:S01]  /*82100*/  LDC R137, c[0x0][0x22c] ;  /* 0x00008b00ff897b82 */ /* 0x000e620000000800 */
[----:B--2---:R-:W-:Y:S02]  /*82110*/  ISETP.LT.AND P2, PT, R57, R125, !P0 ;  /* 0x0000007d3900720c */ /* 0x004fe40004741270 */
[----:B------:R-:W2:Y:S04]  /*82120*/  LDL.LU R125, [R1+0x23d8] ;  /* 0x0023d800017d7983 */ /* 0x000ea80000300800 */
[----:B------:R-:W-:Y:S04]  /*82130*/  @P5 STG.E desc[UR60][R146.64], R166 ;  /* 0x000000a692005986 */ /* 0x000fe8000c10193c */
[----:B------:R-:W1:Y:S04]  /*82140*/  LDL.LU R57, [R1+0x23d4] ;  /* 0x0023d40001397983 */ /* 0x000e680000300800 */
[----:B------:R-:W-:Y:S01]  /*82150*/  @P4 STG.E desc[UR60][R144.64], R167 ;  /* 0x000000a790004986 */ /* 0x000fe2000c10193c */
[----:B------:R-:W-:-:S03]  /*82160*/  ISETP.LT.AND P4, PT, R139, R140, !P0 ;  /* 0x0000008c8b00720c */ /* 0x000fc60004781270 */
[----:B------:R-:W4:Y:S04]  /*82170*/  LDL.LU.64 R152, [R1+0x448] ;  /* 0x0004480001987983 */ /* 0x000f280000300a00 */
[----:B------:R-:W4:Y:S04]  /*82180*/  LDL.LU R160, [R1+0xb50] ;  /* 0x000b500001a07983 */ /* 0x000f280000300800 */
[----:B------:R-:W4:Y:S04]  /*82190*/  LDL.LU.64 R140, [R1+0x440] ;  /* 0x00044000018c7983 */ /* 0x000f280000300a00 */
[----:B------:R-:W4:Y:S04]  /*821a0*/  LDL.LU R161, [R1+0xb64] ;  /* 0x000b640001a17983 */ /* 0x000f280000300800 */
[----:B------:R3:W-:Y:S04]  /*821b0*/  @P3 STG.E desc[UR60][R164.64], R124 ;  /* 0x0000007ca4003986 */ /* 0x0007e8000c10193c */
[----:B---3--:R-:W3:Y:S01]  /*821c0*/  LDL.LU.64 R158, [R1+0x438] ;  /* 0x00043800019e7983 */ /* 0x008ee20000300a00 */
[----:B------:R-:W-:-:S02]  /*821d0*/  ISETP.LT.AND P5, PT, R122, R138, !P0 ;  /* 0x0000008a7a00720c */ /* 0x000fc400047a1270 */
[----:B------:R-:W3:Y:S01]  /*821e0*/  LDC R122, c[0x0][0x22c] ;  /* 0x00008b00ff7a7b82 */ /* 0x000ee20000000800 */
[----:B------:R2:W-:Y:S04]  /*821f0*/  @P2 STG.E desc[UR60][R162.64], R123 ;  /* 0x0000007ba2002986 */ /* 0x0005e8000c10193c */
[----:B------:R-:W3:Y:S03]  /*82200*/  LDL.LU R124, [R1+0xb54] ;  /* 0x000b5400017c7983 */ /* 0x000ee60000300800 */
[----:B------:R-:W3:Y:S01]  /*82210*/  LDC R138, c[0x0][0x22c] ;  /* 0x00008b00ff8a7b82 */ /* 0x000ee20000000800 */
[----:B--2---:R-:W2:Y:S04]  /*82220*/  LDL.LU.64 R162, [R1+0x430] ;  /* 0x0004300001a27983 */ /* 0x004ea80000300a00 */
[----:B------:R-:W2:Y:S04]  /*82230*/  LDL.LU R123, [R1+0xb68] ;  /* 0x000b6800017b7983 */ /* 0x000ea80000300800 */
[----:B------:R-:W3:Y:S04]  /*82240*/  LDL.LU R139, [R1+0x23d0] ;  /* 0x0023d000018b7983 */ /* 0x000ee80000300800 */
[----:B------:R-:W-:Y:S04]  /*82250*/  @P4 STG.E desc[UR60][R154.64], R9 ;  /* 0x000000099a004986 */ /* 0x000fe8000c10193c */
[----:B------:R1:W-:Y:S01]  /*82260*/  @P5 STG.E desc[UR60][R10.64], R8 ;  /* 0x000000080a005986 */ /* 0x0003e2000c10193c */
[----:B------:R-:W-:-:S03]  /*82270*/  ISETP.LT.AND P3, PT, R125, R136, !P0 ;  /* 0x000000887d00720c */ /* 0x000fc60004761270 */
[----:B------:R-:W2:Y:S04]  /*82280*/  LDL.LU R136, [R1+0x23cc] ;  /* 0x0023cc0001887983 */ /* 0x000ea80000300800 */
[----:B-1----:R-:W2:Y:S04]  /*82290*/  LDL.LU R11, [R1+0x23c8] ;  /* 0x0023c800010b7983 */ /* 0x002ea80000300800 */
[----:B------:R-:W2:Y:S04]  /*822a0*/  LDL.LU R9, [R1+0x23c4] ;  /* 0x0023c40001097983 */ /* 0x000ea80000300800 */
[----:B------:R-:W2:Y:S01]  /*822b0*/  LDL.LU R10, [R1+0x23c0] ;  /* 0x0023c000010a7983 */ /* 0x000ea20000300800 */
[----:B----4-:R-:W-:-:S02]  /*822c0*/  ISETP.LT.AND P6, PT, R56, R252, !P0 ;  /* 0x000000fc3800720c */ /* 0x010fc400047c1270 */
[----:B------:R-:W1:Y:S01]  /*822d0*/  LDC R56, c[0x0][0x22c] ;  /* 0x00008b00ff387b82 */ /* 0x000e620000000800 */
[----:B------:R-:W-:Y:S01]  /*822e0*/  ISETP.LT.AND P2, PT, R57, R0, !P0 ;  /* 0x000000003900720c */ /* 0x000fe20004741270 */
[----:B------:R-:W4:Y:S04]  /*822f0*/  LDL.LU.64 R164, [R1+0x428] ;  /* 0x0004280001a47983 */ /* 0x000f280000300a00 */
[----:B------:R-:W4:Y:S02]  /*82300*/  LDL.LU R57, [R1+0xb58] ;  /* 0x000b580001397983 */ /* 0x000f240000300800 */
[----:B------:R-:W1:Y:S02]  /*82310*/  LDC R252, c[0x0][0x22c] ;  /* 0x00008b00fffc7b82 */ /* 0x000e640000000800 */
[----:B------:R-:W4:Y:S04]  /*82320*/  LDL.LU.64 R156, [R1+0x420] ;  /* 0x00042000019c7983 */ /* 0x000f280000300a00 */
[----:B------:R-:W4:Y:S02]  /*82330*/  LDL.LU R166, [R1+0xb6c] ;  /* 0x000b6c0001a67983 */ /* 0x000f240000300800 */
[----:B------:R-:W4:Y:S02]  /*82340*/  LDC R0, c[0x0][0x22c] ;  /* 0x00008b00ff007b82 */ /* 0x000f240000000800 */
[----:B------:R-:W4:Y:S04]  /*82350*/  LDL.LU.64 R146, [R1+0x418] ;  /* 0x0004180001927983 */ /* 0x000f280000300a00 */
[----:B------:R-:W4:Y:S04]  /*82360*/  LDL.LU R125, [R1+0xb5c] ;  /* 0x000b5c00017d7983 */ /* 0x000f280000300800 */
[----:B------:R-:W4:Y:S04]  /*82370*/  LDL.LU.64 R144, [R1+0x410] ;  /* 0x0004100001907983 */ /* 0x000f280000300a00 */
[----:B------:R-:W4:Y:S04]  /*82380*/  LDL.LU R167, [R1+0xb40] ;  /* 0x000b400001a77983 */ /* 0x000f280000300800 */
[----:B------:R-:W4:Y:S04]  /*82390*/  LDL.LU.64 R154, [R1+0x408] ;  /* 0x00040800019a7983 */ /* 0x000f280000300a00 */
[----:B------:R-:W4:Y:S01]  /*823a0*/  LDL.LU R8, [R1+0xb30] ;  /* 0x000b300001087983 */ /* 0x000f220000300800 */
[----:B---3--:R-:W-:-:S03]  /*823b0*/  ISETP.LT.AND P4, PT, R139, R142, !P0 ;  /* 0x0000008e8b00720c */ /* 0x008fc60004781270 */
[----:B------:R-:W3:Y:S01]  /*823c0*/  LDL.LU R139, [R1+0x23bc] ;  /* 0x0023bc00018b7983 */ /* 0x000ee20000300800 */
[----:B------:R-:W3:Y:S03]  /*823d0*/  LDC R142, c[0x0][0x22c] ;  /* 0x00008b00ff8e7b82 */ /* 0x000ee60000000800 */
[----:B------:R-:W-:Y:S04]  /*823e0*/  @P6 STG.E desc[UR60][R152.64], R160 ;  /* 0x000000a098006986 */ /* 0x000fe8000c10193c */
[----:B------:R-:W-:Y:S04]  /*823f0*/  @P3 STG.E desc[UR60][R140.64], R161 ;  /* 0x000000a18c003986 */ /* 0x000fe8000c10193c */
[----:B------:R1:W-:Y:S02]  /*82400*/  @P2 STG.E desc[UR60][R158.64], R124 ;  /* 0x0000007c9e002986 */ /* 0x0003e4000c10193c */
[----:B-1----:R-:W1:Y:S01]  /*82410*/  LDC R124, c[0x0][0x22c] ;  /* 0x00008b00ff7c7b82 */ /* 0x002e620000000800 */
[----:B--2---:R-:W-:-:S02]  /*82420*/  ISETP.LT.AND P3, PT, R136, R137, !P0 ;  /* 0x000000898800720c */ /* 0x004fc40004761270 */
[----:B------:R-:W2:Y:S05]  /*82430*/  LDL.LU R137, [R1+0x23b8] ;  /* 0x0023b80001897983 */ /* 0x000eaa0000300800 */
[----:B------:R-:W1:Y:S01]  /*82440*/  LDC R136, c[0x0][0x22c] ;  /* 0x00008b00ff887b82 */ /* 0x000e620000000800 */
[----:B------:R-:W-:Y:S02]  /*82450*/  ISETP.LT.AND P2, PT, R9, R56, !P0 ;  /* 0x000000380900720c */ /* 0x000fe40004741270 */
[----:B------:R-:W1:Y:S01]  /*82460*/  LDL.LU R9, [R1+0x23b4] ;  /* 0x0023b40001097983 */ /* 0x000e620000300800 */
[----:B------:R-:W-:-:S03]  /*82470*/  ISETP.LT.AND P5, PT, R10, R252, !P0 ;  /* 0x000000fc0a00720c */ /* 0x000fc600047a1270 */
[----:B------:R-:W2:Y:S01]  /*82480*/  LDL.LU R56, [R1+0x23b0] ;  /* 0x0023b00001387983 */ /* 0x000ea20000300800 */
[----:B------:R-:W-:Y:S01]  /*82490*/  ISETP.LT.AND P6, PT, R11, R122, !P0 ;  /* 0x0000007a0b00720c */ /* 0x000fe200047c1270 */
[----:B------:R-:W2:Y:S02]  /*824a0*/  LDC R252, c[0x0][0x22c] ;  /* 0x00008b00fffc7b82 */ /* 0x000ea40000000800 */
[----:B------:R-:W2:Y:S06]  /*824b0*/  LDL.LU R10, [R1+0x23ac] ;  /* 0x0023ac00010a7983 */ /* 0x000eac0000300800 */
[----:B------:R-:W2:Y:S01]  /*824c0*/  LDC R11, c[0x0][0x22c] ;  /* 0x00008b00ff0b7b82 */ /* 0x000ea20000000800 */
[----:B------:R4:W-:Y:S04]  /*824d0*/  @P4 STG.E desc[UR60][R162.64], R123 ;  /* 0x0000007ba2004986 */ /* 0x0009e8000c10193c */
[----:B----4-:R4:W-:Y:S03]  /*824e0*/  @P3 STG.E desc[UR60][R164.64], R57 ;  /* 0x00000039a4003986 */ /* 0x0109e6000c10193c */
[----:B------:R-:W2:Y:S01]  /*824f0*/  LDC R122, c[0x0][0x22c] ;  /* 0x00008b00ff7a7b82 */ /* 0x000ea20000000800 */
[----:B------:R-:W-:Y:S04]  /*82500*/  @P6 STG.E desc[UR60][R156.64], R166 ;  /* 0x000000a69c006986 */ /* 0x000fe8000c10193c */
[----:B------:R-:W2:Y:S04]  /*82510*/  LDL.LU.64 R162, [R1+0x400] ;  /* 0x0004000001a27983 */ /* 0x000ea80000300a00 */
[----:B------:R-:W2:Y:S04]  /*82520*/  LDL.LU R123, [R1+0xb44] ;  /* 0x000b4400017b7983 */ /* 0x000ea80000300800 */
[----:B------:R3:W-:Y:S04]  /*82530*/  @P2 STG.E desc[UR60][R146.64], R125 ;  /* 0x0000007d92002986 */ /* 0x0007e8000c10193c */
[----:B----4-:R-:W4:Y:S01]  /*82540*/  LDL.LU.64 R164, [R1+0x3f8] ;  /* 0x0003f80001a47983 */ /* 0x010f220000300a00 */
[----:B---3--:R-:W-:-:S03]  /*82550*/  ISETP.LT.AND P4, PT, R139, R0, !P0 ;  /* 0x000000008b00720c */ /* 0x008fc60004781270 */
[----:B------:R-:W-:Y:S01]  /*82560*/  @P5 STG.E desc[UR60][R144.64], R167 ;  /* 0x000000a790005986 */ /* 0x000fe2000c10193c */
[----:B------:R-:W3:Y:S03]  /*82570*/  LDC R0, c[0x0][0x22c] ;  /* 0x00008b00ff007b82 */ /* 0x000ee60000000800 */
[----:B------:R-:W4:Y:S05]  /*82580*/  LDL.LU R57, [R1+0xb34] ;  /* 0x000b340001397983 */ /* 0x000f2a0000300800 */
[----:B------:R-:W3:Y:S01]  /*82590*/  LDC R125, c[0x0][0x22c] ;  /* 0x00008b00ff7d7b82 */ /* 0x000ee20000000800 */
[----:B------:R3:W-:Y:S04]  /*825a0*/  @P4 STG.E desc[UR60][R154.64], R8 ;  /* 0x000000089a004986 */ /* 0x0007e8000c10193c */
[----:B---3--:R-:W3:Y:S04]  /*825b0*/  LDL.LU R8, [R1+0x23a8] ;  /* 0x0023a80001087983 */ /* 0x008ee80000300800 */
[----:B------:R-:W3:Y:S01]  /*825c0*/  LDL.LU.64 R154, [R1+0x3f0] ;  /* 0x0003f000019a7983 */ /* 0x000ee20000300a00 */
[----:B-1----:R-:W-:-:S03]  /*825d0*/  ISETP.LT.AND P2, PT, R9, R136, !P0 ;  /* 0x000000880900720c */ /* 0x002fc60004741270 */
[----:B------:R-:W3:Y:S01]  /*825e0*/  LDL.LU R9, [R1+0xb48] ;  /* 0x000b480001097983 */ /* 0x000ee20000300800 */
[----:B--2---:R-:W-:Y:S01]  /*825f0*/  ISETP.LT.AND P3, PT, R137, R138, !P0 ;  /* 0x0000008a8900720c */ /* 0x004fe20004761270 */
[----:B------:R-:W1:Y:S01]  /*82600*/  LDC R136, c[0x0][0x22c] ;  /* 0x00008b00ff887b82 */ /* 0x000e620000000800 */
[----:B------:R-:W-:Y:S02]  /*82610*/  ISETP.LT.AND P4, PT, R56, R124, !P0 ;  /* 0x0000007c3800720c */ /* 0x000fe40004781270 */
[----:B------:R-:W2:Y:S01]  /*82620*/  LDL.LU R56, [R1+0x23a4] ;  /* 0x0023a40001387983 */ /* 0x000ea20000300800 */
[----:B------:R-:W-:-:S03]  /*82630*/  ISETP.LT.AND P6, PT, R10, R11, !P0 ;  /* 0x0000000b0a00720c */ /* 0x000fc600047c1270 */
[----:B------:R-:W2:Y:S01]  /*82640*/  LDL.LU R11, [R1+0x23a0] ;  /* 0x0023a000010b7983 */ /* 0x000ea20000300800 */
[----:B------:R-:W1:Y:S03]  /*82650*/  LDC R124, c[0x0][0x22c] ;  /* 0x00008b00ff7c7b82 */ /* 0x000e660000000800 */
[----:B------:R-:W2:Y:S04]  /*82660*/  LDL.LU.64 R138, [R1+0x3e8] ;  /* 0x0003e800018a7983 */ /* 0x000ea80000300a00 */
[----:B------:R-:W2:Y:S01]  /*82670*/  LDL.LU R143, [R1+0xb38] ;  /* 0x000b3800018f7983 */ /* 0x000ea20000300800 */
[----:B------:R-:W1:Y:S03]  /*82680*/  LDC R137, c[0x0][0x22c] ;  /* 0x00008b00ff897b82 */ /* 0x000e660000000800 */
[----:B------:R-:W2:Y:S04]  /*82690*/  LDL.LU.64 R140, [R1+0x3e0] ;  /* 0x0003e000018c7983 */ /* 0x000ea80000300a00 */
[----:B------:R-:W2:Y:S04]  /*826a0*/  LDL.LU R10, [R1+0xb4c] ;  /* 0x000b4c00010a7983 */ /* 0x000ea80000300800 */
[----:B------:R-:W2:Y:S04]  /*826b0*/  LDL.LU.64 R160, [R1+0x3d8] ;  /* 0x0003d80001a07983 */ /* 0x000ea80000300a00 */
[----:B------:R-:W2:Y:S04]  /*826c0*/  LDL.LU R166, [R1+0xb3c] ;  /* 0x000b3c0001a67983 */ /* 0x000ea80000300800 */
[----:B------:R-:W2:Y:S04]  /*826d0*/  LDL.LU.64 R158, [R1+0x3d0] ;  /* 0x0003d000019e7983 */ /* 0x000ea80000300a00 */
[----:B------:R-:W2:Y:S04]  /*826e0*/  LDL.LU R167, [R1+0xb20] ;  /* 0x000b200001a77983 */ /* 0x000ea80000300800 */
[----:B------:R4:W-:Y:S04]  /*826f0*/  @P3 STG.E desc[UR60][R162.64], R123 ;  /* 0x0000007ba2003986 */ /* 0x0009e8000c10193c */
[----:B----4-:R4:W-:Y:S04]  /*82700*/  @P2 STG.E desc[UR60][R164.64], R57 ;  /* 0x00000039a4002986 */ /* 0x0109e8000c10193c */
[----:B------:R-:W4:Y:S01]  /*82710*/  LDL.LU.64 R162, [R1+0x3c8] ;  /* 0x0003c80001a27983 */ /* 0x000f220000300a00 */
[----:B---3--:R-:W-:-:S03]  /*82720*/  ISETP.LT.AND P3, PT, R8, R122, !P0 ;  /* 0x0000007a0800720c */ /* 0x008fc60004761270 */
[----:B------:R-:W3:Y:S04]  /*82730*/  LDL.LU R8, [R1+0xb10] ;  /* 0x000b100001087983 */ /* 0x000ee80000300800 */
[----:B------:R-:W3:Y:S04]  /*82740*/  LDL.LU R122, [R1+0x239c] ;  /* 0x00239c00017a7983 */ /* 0x000ee80000300800 */
[----:B------:R1:W-:Y:S01]  /*82750*/  @P4 STG.E desc[UR60][R154.64], R9 ;  /* 0x000000099a004986 */ /* 0x0003e2000c10193c */
[----:B--2---:R-:W-:-:S03]  /*82760*/  ISETP.LT.AND P2, PT, R11, R0, !P0 ;  /* 0x000000000b00720c */ /* 0x004fc60004741270 */
[----:B------:R-:W2:Y:S01]  /*82770*/  LDL.LU R11, [R1+0x2398] ;  /* 0x00239800010b7983 */ /* 0x000ea20000300800 */
[----:B------:R-:W-:Y:S01]  /*82780*/  ISETP.LT.AND P5, PT, R56, R252, !P0 ;  /* 0x000000fc3800720c */ /* 0x000fe200047a1270 */
[----:B------:R-:W2:Y:S02]  /*82790*/  LDC R0, c[0x0][0x22c] ;  /* 0x00008b00ff007b82 */ /* 0x000ea40000000800 */
[----:B------:R-:W2:Y:S04]  /*827a0*/  LDL.LU R123, [R1+0x2394] ;  /* 0x00239400017b7983 */ /* 0x000ea80000300800 */
[----:B------:R-:W2:Y:S02]  /*827b0*/  LDL.LU.64 R156, [R1+0x3c0] ;  /* 0x0003c000019c7983 */ /* 0x000ea40000300a00 */
[----:B------:R-:W2:Y:S02]  /*827c0*/  LDC R252, c[0x0][0x22c] ;  /* 0x00008b00fffc7b82 */ /* 0x000ea40000000800 */
[----:B------:R-:W2:Y:S04]  /*827d0*/  LDL.LU R144, [R1+0xb24] ;  /* 0x000b240001907983 */ /* 0x000ea80000300800 */
[----:B------:R-:W2:Y:S04]  /*827e0*/  LDL.LU.64 R146, [R1+0x3b8] ;  /* 0x0003b80001927983 */ /* 0x000ea80000300a00 */
[----:B------:R-:W2:Y:S04]  /*827f0*/  LDL.LU R145, [R1+0xb14] ;  /* 0x000b140001917983 */ /* 0x000ea80000300800 */
[----:B----4-:R-:W4:Y:S04]  /*82800*/  LDL.LU.64 R164, [R1+0x3b0] ;  /* 0x0003b00001a47983 */ /* 0x010f280000300a00 */
[----:B------:R-:W4:Y:S04]  /*82810*/  LDL.LU R57, [R1+0xb28] ;  /* 0x000b280001397983 */ /* 0x000f280000300800 */
[----:B-1----:R-:W4:Y:S04]  /*82820*/  LDL.LU R9, [R1+0x2390] ;  /* 0x0023900001097983 */ /* 0x002f280000300800 */
[----:B------:R-:W4:Y:S04]  /*82830*/  LDL.LU.64 R154, [R1+0x3a8] ;  /* 0x0003a800019a7983 */ /* 0x000f280000300a00 */
[----:B------:R-:W4:Y:S04]  /*82840*/  LDL.LU R56, [R1+0xb18] ;  /* 0x000b180001387983 */ /* 0x000f280000300800 */
[----:B------:R1:W-:Y:S04]  /*82850*/  @P6 STG.E desc[UR60][R138.64], R143 ;  /* 0x0000008f8a006986 */ /* 0x0003e8000c10193c */
[----:B------:R3:W-:Y:S04]  /*82860*/  @P3 STG.E desc[UR60][R140.64], R10 ;  /* 0x0000000a8c003986 */ /* 0x0007e8000c10193c */
[----:B------:R-:W-:Y:S04]  /*82870*/  @P5 STG.E desc[UR60][R160.64], R166 ;  /* 0x000000a6a0005986 */ /* 0x000fe8000c10193c */
[----:B------:R-:W-:Y:S01]  /*82880*/  @P2 STG.E desc[UR60][R158.64], R167 ;  /* 0x000000a79e002986 */ /* 0x000fe2000c10193c */
[----:B-1----:R-:W1:Y:S08]  /*82890*/  LDC R138, c[0x0][0x22c] ;  /* 0x00008b00ff8a7b82 */ /* 0x002e700000000800 */
[----:B------:R-:W1:Y:S01]  /*828a0*/  LDC R139, c[0x0][0x22c] ;  /* 0x00008b00ff8b7b82 */ /* 0x000e620000000800 */
[----:B---3--:R-:W-:-:S02]  /*828b0*/  ISETP.LT.AND P4, PT, R122, R125, !P0 ;  /* 0x0000007d7a00720c */ /* 0x008fc40004781270 */
[----:B------:R-:W3:Y:S05]  /*828c0*/  LDL.LU R122, [R1+0x238c] ;  /* 0x00238c00017a7983 */ /* 0x000eea0000300800 */
[----:B------:R-:W1:Y:S01]  /*828d0*/  LDC R125, c[0x0][0x22c] ;  /* 0x00008b00ff7d7b82 */ /* 0x000e620000000800 */
[----:B------:R-:W3:Y:S07]  /*828e0*/  LDL.LU R10, [R1+0x2388] ;  /* 0x00238800010a7983 */ /* 0x000eee0000300800 */
[----:B------:R-:W1:Y:S01]  /*828f0*/  LDC R143, c[0x0][0x22c] ;  /* 0x00008b00ff8f7b82 */ /* 0x000e620000000800 */
[----:B--2---:R-:W-:-:S02]  /*82900*/  ISETP.LT.AND P6, PT, R123, R124, !P0 ;  /* 0x0000007c7b00720c */ /* 0x004fc400047c1270 */
[----:B------:R-:W1:Y:S01]  /*82910*/  LDL.LU R123, [R1+0x2384] ;  /* 0x00238400017b7983 */ /* 0x000e620000300800 */
[----:B------:R-:W-:-:S04]  /*82920*/  ISETP.LT.AND P3, PT, R11, R137, !P0 ;  /* 0x000000890b00720c */ /* 0x000fc80004761270 */
[----:B------:R-:W2:Y:S08]  /*82930*/  LDC R124, c[0x0][0x22c] ;  /* 0x00008b00ff7c7b82 */ /* 0x000eb00000000800 */
[----:B------:R-:W2:Y:S01]  /*82940*/  LDC R11, c[0x0][0x22c] ;  /* 0x00008b00ff0b7b82 */ /* 0x000ea20000000800 */
[----:B----4-:R-:W-:Y:S01]  /*82950*/  ISETP.LT.AND P2, PT, R9, R136, !P0 ;  /* 0x000000880900720c */ /* 0x010fe20004741270 */
[----:B------:R4:W-:Y:S06]  /*82960*/  @P4 STG.E desc[UR60][R162.64], R8 ;  /* 0x00000008a2004986 */ /* 0x0009ec000c10193c */
[----:B------:R-:W2:Y:S01]  /*82970*/  LDC R137, c[0x0][0x22c] ;  /* 0x00008b00ff897b82 */ /* 0x000ea20000000800 */
[----:B------:R-:W2:Y:S07]  /*82980*/  LDL.LU R9, [R1+0x2380] ;  /* 0x0023800001097983 */ /* 0x000eae0000300800 */
[----:B------:R-:W2:Y:S01]  /*82990*/  LDC R136, c[0x0][0x22c] ;  /* 0x00008b00ff887b82 */ /* 0x000ea20000000800 */
[----:B----4-:R-:W4:Y:S04]  /*829a0*/  LDL.LU.64 R162, [R1+0x3a0] ;  /* 0x0003a00001a27983 */ /* 0x010f280000300a00 */
[----:B------:R-:W4:Y:S04]  /*829b0*/  LDL.LU R8, [R1+0xb2c] ;  /* 0x000b2c0001087983 */ /* 0x000f280000300800 */
[----:B------:R-:W-:Y:S04]  /*829c0*/  @P3 STG.E desc[UR60][R156.64], R144 ;  /* 0x000000909c003986 */ /* 0x000fe8000c10193c */
[----:B------:R-:W4:Y:S04]  /*829d0*/  LDL.LU.64 R166, [R1+0x398] ;  /* 0x0003980001a67983 */ /* 0x000f280000300a00 */
[----:B------:R-:W-:Y:S04]  /*829e0*/  @P6 STG.E desc[UR60][R146.64], R145 ;  /* 0x0000009192006986 */ /* 0x000fe8000c10193c */
[----:B------:R3:W-:Y:S02]  /*829f0*/  @P2 STG.E desc[UR60][R164.64], R57 ;  /* 0x00000039a4002986 */ /* 0x0007e4000c10193c */
[----:B---3--:R-:W-:-:S02]  /*82a00*/  ISETP.LT.AND P4, PT, R10, R0, !P0 ;  /* 0x000000000a00720c */ /* 0x008fc40004781270 */
[----:B------:R-:W3:Y:S01]  /*82a10*/  LDL.LU R10, [R1+0xb1c] ;  /* 0x000b1c00010a7983 */ /* 0x000ee20000300800 */
[----:B------:R-:W-:Y:S01]  /*82a20*/  ISETP.LT.AND P5, PT, R122, R252, !P0 ;  /* 0x000000fc7a00720c */ /* 0x000fe200047a1270 */
[----:B------:R-:W3:Y:S02]  /*82a30*/  LDC R0, c[0x0][0x22c] ;  /* 0x00008b00ff007b82 */ /* 0x000ee40000000800 */
[----:B------:R-:W3:Y:S04]  /*82a40*/  LDL.LU.64 R164, [R1+0x390] ;  /* 0x0003900001a47983 */ /* 0x000ee80000300a00 */
[----:B------:R-:W3:Y:S02]  /*82a50*/  LDL.LU R57, [R1+0xb00] ;  /* 0x000b000001397983 */ /* 0x000ee40000300800 */
[----:B------:R-:W3:Y:S01]  /*82a60*/  LDC R122, c[0x0][0x22c] ;  /* 0x00008b00ff7a7b82 */ /* 0x000ee20000000800 */
[----:B-1----:R-:W-:-:S07]  /*82a70*/  ISETP.LT.AND P3, PT, R123, R125, !P0 ;  /* 0x0000007d7b00720c */ /* 0x002fce0004761270 */
[----:B------:R-:W1:Y:S01]  /*82a80*/  LDC R252, c[0x0][0x22c] ;  /* 0x00008b00fffc7b82 */ /* 0x000e620000000800 */
[----:B------:R-:W3:Y:S04]  /*82a90*/  LDL.LU R125, [R1+0x237c] ;  /* 0x00237c00017d7983 */ /* 0x000ee80000300800 */
[----:B------:R-:W3:Y:S01]  /*82aa0*/  LDL.LU R123, [R1+0x2378] ;  /* 0x00237800017b7983 */ /* 0x000ee20000300800 */
[----:B--2---:R-:W-:-:S03]  /*82ab0*/  ISETP.LT.AND P2, PT, R9, R11, !P0 ;  /* 0x0000000b0900720c */ /* 0x004fc60004741270 */
[----:B------:R-:W2:Y:S04]  /*82ac0*/  LDL.LU R9, [R1+0x2374] ;  /* 0x0023740001097983 */ /* 0x000ea80000300800 */
[----:B------:R4:W-:Y:S04]  /*82ad0*/  @P5 STG.E desc[UR60][R154.64], R56 ;  /* 0x000000389a005986 */ /* 0x0009e8000c10193c */
[----:B----4-:R-:W1:Y:S04]  /*82ae0*/  LDL.LU R56, [R1+0x2370] ;  /* 0x0023700001387983 */ /* 0x010e680000300800 */
[----:B------:R-:W4:Y:S04]  /*82af0*/  LDL.LU.64 R140, [R1+0x388] ;  /* 0x00038800018c7983 */ /* 0x000f280000300a00 */
[----:B------:R-:W4:Y:S04]  /*82b00*/  LDL.LU R11, [R1+0xaf0] ;  /* 0x000af000010b7983 */ /* 0x000f280000300800 */
        /* <DEDUP_REMOVED lines=9> */
[----:B---3--:R-:W3:Y:S04]  /*82ba0*/  LDL.LU R8, [R1+0x236c] ;  /* 0x00236c0001087983 */ /* 0x008ee80000300800 */
[----:B------:R-:W3:Y:S04]  /*82bb0*/  LDL.LU.64 R162, [R1+0x360] ;  /* 0x0003600001a27983 */ /* 0x000ee80000300a00 */
[----:B------:R2:W-:Y:S02]  /*82bc0*/  @P3 STG.E desc[UR60][R166.64], R10 ;  /* 0x0000000aa6003986 */ /* 0x0005e4000c10193c */
[----:B--2---:R-:W2:Y:S01]  /*82bd0*/  LDC R10, c[0x0][0x22c] ;  /* 0x00008b00ff0a7b82 */ /* 0x004ea20000000800 */
[----:B------:R-:W-:-:S02]  /*82be0*/  ISETP.LT.AND P4, PT, R125, R137, !P0 ;  /* 0x000000897d00720c */ /* 0x000fc40004781270 */
[----:B------:R-:W-:Y:S02]  /*82bf0*/  ISETP.LT.AND P6, PT, R123, R124, !P0 ;  /* 0x0000007c7b00720c */ /* 0x000fe400047c1270 */
[----:B------:R-:W2:Y:S03]  /*82c00*/  LDL.LU R123, [R1+0xb0c] ;  /* 0x000b0c00017b7983 */ /* 0x000ea60000300800 */
[----:B------:R-:W3:Y:S01]  /*82c10*/  LDC R124, c[0x0][0x22c] ;  /* 0x00008b00ff7c7b82 */ /* 0x000ee20000000800 */
[----:B------:R-:W2:Y:S04]  /*82c20*/  LDL.LU R137, [R1+0x2368] ;  /* 0x0023680001897983 */ /* 0x000ea80000300800 */
[----:B------:R-:W2:Y:S01]  /*82c30*/  LDL.LU R125, [R1+0x2364] ;  /* 0x00236400017d7983 */ /* 0x000ea20000300800 */
[----:B------:R-:W-:-:S03]  /*82c40*/  ISETP.LT.AND P3, PT, R9, R122, !P0 ;  /* 0x0000007a0900720c */ /* 0x000fc60004761270 */
[----:B------:R-:W2:Y:S04]  /*82c50*/  LDL.LU R122, [R1+0x2360] ;  /* 0x00236000017a7983 */ /* 0x000ea80000300800 */
[----:B------:R-:W2:Y:S04]  /*82c60*/  LDL.LU R9, [R1+0x235c] ;  /* 0x00235c0001097983 */ /* 0x000ea80000300800 */
[----:B------:R4:W-:Y:S01]  /*82c70*/  @P2 STG.E desc[UR60][R164.64], R57 ;  /* 0x00000039a4002986 */ /* 0x0009e2000c10193c */
[----:B-1----:R-:W-:-:S03]  /*82c80*/  ISETP.LT.AND P5, PT, R56, R252, !P0 ;  /* 0x000000fc3800720c */ /* 0x002fc600047a1270 */
[----:B------:R-:W2:Y:S01]  /*82c90*/  LDL.LU R56, [R1+0x2358] ;  /* 0x0023580001387983 */ /* 0x000ea20000300800 */
[----:B------:R-:W1:Y:S03]  /*82ca0*/  LDC R252, c[0x0][0x22c] ;  /* 0x00008b00fffc7b82 */ /* 0x000e660000000800 */
[----:B------:R-:W2:Y:S04]  /*82cb0*/  LDL.LU.64 R166, [R1+0x358] ;  /* 0x0003580001a67983 */ /* 0x000ea80000300a00 */
[----:B----4-:R4:W-:Y:S04]  /*82cc0*/  @P4 STG.E desc[UR60][R140.64], R11 ;  /* 0x0000000b8c004986 */ /* 0x0109e8000c10193c */
[----:B------:R-:W2:Y:S04]  /*82cd0*/  LDL.LU R57, [R1+0xafc] ;  /* 0x000afc0001397983 */ /* 0x000ea80000300800 */
[----:B------:R-:W-:Y:S04]  /*82ce0*/  @P6 STG.E desc[UR60][R160.64], R156 ;  /* 0x0000009ca0006986 */ /* 0x000fe8000c10193c */
[----:B------:R-:W2:Y:S01]  /*82cf0*/  LDL.LU.64 R164, [R1+0x350] ;  /* 0x0003500001a47983 */ /* 0x000ea20000300a00 */
[----:B----4-:R-:W4:Y:S03]  /*82d00*/  LDC R11, c[0x0][0x22c] ;  /* 0x00008b00ff0b7b82 */ /* 0x010f260000000800 */
[----:B------:R-:W-:Y:S04]  /*82d10*/  @P3 STG.E desc[UR60][R158.64], R157 ;  /* 0x0000009d9e003986 */ /* 0x000fe8000c10193c */
[----:B------:R-:W-:Y:S01]  /*82d20*/  @P5 STG.E desc[UR60][R146.64], R154 ;  /* 0x0000009a92005986 */ /* 0x000fe2000c10193c */
[----:B---3--:R-:W-:-:S03]  /*82d30*/  ISETP.LT.AND P2, PT, R8, R0, !P0 ;  /* 0x000000000800720c */ /* 0x008fc60004741270 */
[----:B------:R-:W3:Y:S01]  /*82d40*/  LDL.LU R8, [R1+0xac0] ;  /* 0x000ac00001087983 */ /* 0x000ee20000300800 */
[----:B------:R-:W1:Y:S09]  /*82d50*/  LDC R0, c[0x0][0x22c] ;  /* 0x00008b00ff007b82 */ /* 0x000e720000000800 */
[----:B------:R4:W-:Y:S01]  /*82d60*/  @P2 STG.E desc[UR60][R144.64], R155 ;  /* 0x0000009b90002986 */ /* 0x0009e2000c10193c */
[----:B--2---:R-:W-:-:S03]  /*82d70*/  ISETP.LT.AND P2, PT, R122, R124, !P0 ;  /* 0x0000007c7a00720c */ /* 0x004fc60004741270 */
[----:B------:R-:W1:Y:S01]  /*82d80*/  LDL.LU R122, [R1+0x2354] ;  /* 0x00235400017a7983 */ /* 0x000e620000300800 */
[----:B------:R-:W-:Y:S01]  /*82d90*/  ISETP.LT.AND P4, PT, R137, R138, !P0 ;  /* 0x0000008a8900720c */ /* 0x000fe20004781270 */
[----:B------:R-:W2:Y:S01]  /*82da0*/  LDC R124, c[0x0][0x22c] ;  /* 0x00008b00ff7c7b82 */ /* 0x000ea20000000800 */
[----:B------:R-:W-:Y:S02]  /*82db0*/  ISETP.LT.AND P5, PT, R9, R10, !P0 ;  /* 0x0000000a0900720c */ /* 0x000fe400047a1270 */
[----:B------:R-:W2:Y:S01]  /*82dc0*/  LDL.LU R9, [R1+0x2350] ;  /* 0x0023500001097983 */ /* 0x000ea20000300800 */
[----:B------:R-:W-:-:S03]  /*82dd0*/  ISETP.LT.AND P3, PT, R125, R136, !P0 ;  /* 0x000000887d00720c */ /* 0x000fc60004761270 */
[----:B----4-:R-:W4:Y:S01]  /*82de0*/  LDL.LU.64 R154, [R1+0x348] ;  /* 0x00034800019a7983 */ /* 0x010f220000300a00 */
[----:B------:R-:W4:Y:S03]  /*82df0*/  LDC R137, c[0x0][0x22c] ;  /* 0x00008b00ff897b82 */ /* 0x000f260000000800 */
[----:B------:R-:W4:Y:S04]  /*82e00*/  LDL.LU R10, [R1+0xa40] ;  /* 0x000a4000010a7983 */ /* 0x000f280000300800 */
[----:B------:R-:W4:Y:S04]  /*82e10*/  LDL.LU.64 R152, [R1+0x340] ;  /* 0x0003400001987983 */ /* 0x000f280000300a00 */
[----:B------:R-:W4:Y:S04]  /*82e20*/  LDL.LU R146, [R1+0xac4] ;  /* 0x000ac40001927983 */ /* 0x000f280000300800 */
[----:B------:R3:W-:Y:S04]  /*82e30*/  @P4 STG.E desc[UR60][R162.64], R123 ;  /* 0x0000007ba2004986 */ /* 0x0007e8000c10193c */
[----:B------:R-:W4:Y:S04]  /*82e40*/  LDL.LU.64 R140, [R1+0x338] ;  /* 0x00033800018c7983 */ /* 0x000f280000300a00 */
[----:B------:R-:W-:Y:S04]  /*82e50*/  @P3 STG.E desc[UR60][R166.64], R57 ;  /* 0x00000039a6003986 */ /* 0x000fe8000c10193c */
[----:B---3--:R-:W3:Y:S04]  /*82e60*/  LDL.LU R123, [R1+0xa44] ;  /* 0x000a4400017b7983 */ /* 0x008ee80000300800 */
[----:B------:R-:W3:Y:S04]  /*82e70*/  LDL.LU.64 R162, [R1+0x330] ;  /* 0x0003300001a27983 */ /* 0x000ee80000300a00 */
[----:B------:R-:W3:Y:S04]  /*82e80*/  LDL.LU R125, [R1+0xac8] ;  /* 0x000ac800017d7983 */ /* 0x000ee80000300800 */
[----:B------:R1:W-:Y:S01]  /*82e90*/  @P2 STG.E desc[UR60][R164.64], R8 ;  /* 0x00000008a4002986 */ /* 0x0003e2000c10193c */
[----:B--2---:R-:W-:-:S03]  /*82ea0*/  ISETP.LT.AND P3, PT, R9, R11, !P0 ;  /* 0x0000000b0900720c */ /* 0x004fc60004761270 */
[----:B------:R-:W2:Y:S01]  /*82eb0*/  LDL.LU R9, [R1+0x234c] ;  /* 0x00234c0001097983 */ /* 0x000ea20000300800 */
[----:B-1----:R-:W-:Y:S02]  /*82ec0*/  ISETP.LT.AND P4, PT, R122, R0, !P0 ;  /* 0x000000007a00720c */ /* 0x002fe40004781270 */
[----:B------:R-:W-:Y:S01]  /*82ed0*/  ISETP.LT.AND P6, PT, R56, R252, !P0 ;  /* 0x000000fc3800720c */ /* 0x000fe200047c1270 */
[----:B------:R-:W2:Y:S01]  /*82ee0*/  LDL.LU R136, [R1+0x2348] ;  /* 0x0023480001887983 */ /* 0x000ea20000300800 */
[----:B------:R-:W1:Y:S03]  /*82ef0*/  LDC R56, c[0x0][0x22c] ;  /* 0x00008b00ff387b82 */ /* 0x000e660000000800 */
[----:B------:R-:W2:Y:S04]  /*82f00*/  LDL.LU R122, [R1+0x2344] ;  /* 0x00234400017a7983 */ /* 0x000ea80000300800 */
[----:B------:R-:W1:Y:S01]  /*82f10*/  LDL.LU R8, [R1+0x2340] ;  /* 0x0023400001087983 */ /* 0x000e620000300800 */
        /* <DEDUP_REMOVED lines=12> */
[----:B----4-:R4:W-:Y:S04]  /*82fe0*/  @P5 STG.E desc[UR60][R154.64], R10 ;  /* 0x0000000a9a005986 */ /* 0x0109e8000c10193c */
[----:B------:R-:W2:Y:S04]  /*82ff0*/  LDL.LU R138, [R1+0x233c] ;  /* 0x00233c00018a7983 */ /* 0x000ea80000300800 */
[----:B----4-:R-:W4:Y:S04]  /*83000*/  LDL.LU.64 R154, [R1+0x300] ;  /* 0x00030000019a7983 */ /* 0x010f280000300a00 */
[----:B------:R-:W4:Y:S04]  /*83010*/  LDL.LU R10, [R1+0x9e4] ;  /* 0x0009e400010a7983 */ /* 0x000f280000300800 */
[----:B------:R-:W-:Y:S04]  /*83020*/  @P6 STG.E desc[UR60][R152.64], R146 ;  /* 0x0000009298006986 */ /* 0x000fe8000c10193c */
[----:B---3--:R3:W-:Y:S04]  /*83030*/  @P4 STG.E desc[UR60][R140.64], R123 ;  /* 0x0000007b8c004986 */ /* 0x0087e8000c10193c */
[----:B------:R1:W-:Y:S01]  /*83040*/  @P3 STG.E desc[UR60][R162.64], R125 ;  /* 0x0000007da2003986 */ /* 0x0003e2000c10193c */
[----:B---3--:R-:W3:Y:S08]  /*83050*/  LDC R123, c[0x0][0x22c] ;  /* 0x00008b00ff7b7b82 */ /* 0x008ef00000000800 */
[----:B------:R-:W4:Y:S01]  /*83060*/  LDC R140, c[0x0][0x22c] ;  /* 0x00008b00ff8c7b82 */ /* 0x000f220000000800 */
[----:B--2---:R-:W-:-:S02]  /*83070*/  ISETP.LT.AND P2, PT, R9, R142, !P0 ;  /* 0x0000008e0900720c */ /* 0x004fc40004741270 */
[----:B------:R-:W2:Y:S05]  /*83080*/  LDL.LU R9, [R1+0x2338] ;  /* 0x0023380001097983 */ /* 0x000eaa0000300800 */
[----:B------:R-:W4:Y:S01]  /*83090*/  LDC R142, c[0x0][0x22c] ;  /* 0x00008b00ff8e7b82 */ /* 0x000f220000000800 */
[----:B------:R-:W-:Y:S02]  /*830a0*/  ISETP.LT.AND P4, PT, R136, R139, !P0 ;  /* 0x0000008b8800720c */ /* 0x000fe40004781270 */
[----:B------:R-:W4:Y:S01]  /*830b0*/  LDL.LU R136, [R1+0x2334] ;  /* 0x0023340001887983 */ /* 0x000f220000300800 */
[----:B-1----:R-:W-:-:S03]  /*830c0*/  ISETP.LT.AND P3, PT, R8, R56, !P0 ;  /* 0x000000380800720c */ /* 0x002fc60004761270 */
[----:B------:R-:W3:Y:S04]  /*830d0*/  LDL.LU R56, [R1+0x2330] ;  /* 0x0023300001387983 */ /* 0x000ee80000300800 */
[----:B------:R-:W4:Y:S01]  /*830e0*/  LDL.LU R8, [R1+0x232c] ;  /* 0x00232c0001087983 */ /* 0x000f220000300800 */
[----:B------:R-:W-:Y:S02]  /*830f0*/  ISETP.LT.AND P6, PT, R122, R124, !P0 ;  /* 0x0000007c7a00720c */ /* 0x000fe400047c1270 */
[----:B------:R-:W1:Y:S01]  /*83100*/  LDC R122, c[0x0][0x22c] ;  /* 0x00008b00ff7a7b82 */ /* 0x000e620000000800 */
[----:B------:R1:W-:Y:S04]  /*83110*/  @P2 STG.E desc[UR60][R160.64], R57 ;  /* 0x00000039a0002986 */ /* 0x0003e8000c10193c */
[----:B------:R-:W4:Y:S03]  /*83120*/  LDL.LU.64 R162, [R1+0x2f8] ;  /* 0x0002f80001a27983 */ /* 0x000f260000300a00 */
[----:B------:R-:W4:Y:S01]  /*83130*/  LDC R124, c[0x0][0x22c] ;  /* 0x00008b00ff7c7b82 */ /* 0x000f220000000800 */
[----:B------:R-:W4:Y:S04]  /*83140*/  LDL.LU R125, [R1+0x984] ;  /* 0x00098400017d7983 */ /* 0x000f280000300800 */
[----:B------:R2:W-:Y:S03]  /*83150*/  @P4 STG.E desc[UR60][R158.64], R11 ;  /* 0x0000000b9e004986 */ /* 0x0005e6000c10193c */
[----:B-1----:R-:W1:Y:S01]  /*83160*/  LDC R57, c[0x0][0x22c] ;  /* 0x00008b00ff397b82 */ /* 0x002e620000000800 */
[----:B------:R-:W-:Y:S04]  /*83170*/  @P6 STG.E desc[UR60][R156.64], R147 ;  /* 0x000000939c006986 */ /* 0x000fe8000c10193c */
[----:B------:R-:W-:Y:S01]  /*83180*/  @P3 STG.E desc[UR60][R144.64], R164 ;  /* 0x000000a490003986 */ /* 0x000fe2000c10193c */
[----:B------:R-:W-:-:S02]  /*83190*/  ISETP.LT.AND P5, PT, R138, R252, !P0 ;  /* 0x000000fc8a00720c */ /* 0x000fc400047a1270 */
[----:B------:R-:W1:Y:S11]  /*831a0*/  LDC R252, c[0x0][0x22c] ;  /* 0x00008b00fffc7b82 */ /* 0x000e760000000800 */
[----:B------:R-:W-:Y:S01]  /*831b0*/  @P5 STG.E desc[UR60][R166.64], R165 ;  /* 0x000000a5a6005986 */ /* 0x000fe2000c10193c */
[----:B--2---:R-:W-:-:S03]  /*831c0*/  ISETP.LT.AND P2, PT, R9, R0, !P0 ;  /* 0x000000000900720c */ /* 0x004fc60004741270 */
[----:B------:R-:W2:Y:S01]  /*831d0*/  LDL.LU R9, [R1+0x9e8] ;  /* 0x0009e80001097983 */ /* 0x000ea20000300800 */
[----:B------:R-:W1:Y:S03]  /*831e0*/  LDC R0, c[0x0][0x22c] ;  /* 0x00008b00ff007b82 */ /* 0x000e660000000800 */
[----:B------:R-:W2:Y:S01]  /*831f0*/  LDL.LU R11, [R1+0x2328] ;  /* 0x00232800010b7983 */ /* 0x000ea20000300800 */
[----:B---3--:R-:W-:-:S05]  /*83200*/  ISETP.LT.AND P3, PT, R56, R123, !P0 ;  /* 0x0000007b3800720c */ /* 0x008fca0004761270 */
[----:B----4-:R3:W-:Y:S01]  /*83210*/  @P2 STG.E desc[UR60][R154.64], R10 ;  /* 0x0000000a9a002986 */ /* 0x0107e2000c10193c */
[----:B------:R-:W-:-:S03]  /*83220*/  ISETP.LT.AND P2, PT, R8, R122, !P0 ;  /* 0x0000007a0800720c */ /* 0x000fc60004741270 */
[----:B------:R-:W4:Y:S04]  /*83230*/  LDL.LU R123, [R1+0x2324] ;  /* 0x00232400017b7983 */ /* 0x000f280000300800 */
[----:B------:R-:W4:Y:S04]  /*83240*/  LDL.LU R56, [R1+0x2320] ;  /* 0x0023200001387983 */ /* 0x000f280000300800 */
[----:B------:R-:W1:Y:S01]  /*83250*/  LDL.LU R8, [R1+0x231c] ;  /* 0x00231c0001087983 */ /* 0x000e620000300800 */
[----:B------:R-:W-:Y:S01]  /*83260*/  ISETP.LT.AND P4, PT, R136, R137, !P0 ;  /* 0x000000898800720c */ /* 0x000fe20004781270 */
[----:B---3--:R-:W3:Y:S02]  /*83270*/  LDC R10, c[0x0][0x22c] ;  /* 0x00008b00ff0a7b82 */ /* 0x008ee40000000800 */
[----:B------:R-:W3:Y:S04]  /*83280*/  LDL.LU.64 R152, [R1+0x2e8] ;  /* 0x0002e80001987983 */ /* 0x000ee80000300a00 */
[----:B------:R-:W3:Y:S02]  /*83290*/  LDL.LU R146, [R1+0x988] ;  /* 0x0009880001927983 */ /* 0x000ee40000300800 */
[----:B------:R-:W3:Y:S02]  /*832a0*/  LDC R137, c[0x0][0x22c] ;  /* 0x00008b00ff897b82 */ /* 0x000ee40000000800 */
[----:B------:R-:W3:Y:S04]  /*832b0*/  LDL.LU.64 R138, [R1+0x2e0] ;  /* 0x0002e000018a7983 */ /* 0x000ee80000300a00 */
[----:B------:R-:W3:Y:S04]  /*832c0*/  LDL.LU R122, [R1+0x9ec] ;  /* 0x0009ec00017a7983 */ /* 0x000ee80000300800 */
[----:B------:R-:W3:Y:S04]  /*832d0*/  LDL.LU.64 R160, [R1+0x2d8] ;  /* 0x0002d80001a07983 */ /* 0x000ee80000300a00 */
[----:B------:R-:W3:Y:S04]  /*832e0*/  LDL.LU R154, [R1+0x98c] ;  /* 0x00098c00019a7983 */ /* 0x000ee80000300800 */
[----:B------:R-:W3:Y:S04]  /*832f0*/  LDL.LU.64 R158, [R1+0x2d0] ;  /* 0x0002d000019e7983 */ /* 0x000ee80000300a00 */
[----:B------:R-:W3:Y:S04]  /*83300*/  LDL.LU R155, [R1+0x900] ;  /* 0x00090000019b7983 */ /* 0x000ee80000300800 */
[----:B------:R-:W3:Y:S04]  /*83310*/  LDL.LU.64 R156, [R1+0x2c8] ;  /* 0x0002c800019c7983 */ /* 0x000ee80000300a00 */
[----:B------:R2:W-:Y:S04]  /*83320*/  @P4 STG.E desc[UR60][R162.64], R125 ;  /* 0x0000007da2004986 */ /* 0x0005e8000c10193c */
[----:B------:R-:W3:Y:S04]  /*83330*/  LDL.LU R147, [R1+0x8c0] ;  /* 0x0008c00001937983 */ /* 0x000ee80000300800 */
[----:B--2---:R2:W-:Y:S01]  /*83340*/  @P3 STG.E desc[UR60][R130.64], R9 ;  /* 0x0000000982003986 */ /* 0x0045e2000c10193c */
[----:B------:R-:W-:-:S03]  /*83350*/  ISETP.LT.AND P5, PT, R11, R124, !P0 ;  /* 0x0000007c0b00720c */ /* 0x000fc600047a1270 */
[----:B------:R-:W3:Y:S01]  /*83360*/  LDL.LU.64 R124, [R1+0x2c0] ;  /* 0x0002c000017c7983 */ /* 0x000ee20000300a00 */
[----:B------:R-:W3:Y:S03]  /*83370*/  LDC R11, c[0x0][0x22c] ;  /* 0x00008b00ff0b7b82 */ /* 0x000ee60000000800 */
[----:B--2---:R-:W2:Y:S04]  /*83380*/  LDL.LU R130, [R1+0x904] ;  /* 0x0009040001827983 */ /* 0x004ea80000300800 */
[----:B------:R-:W2:Y:S04]  /*83390*/  LDL.LU R136, [R1+0x2318] ;  /* 0x0023180001887983 */ /* 0x000ea80000300800 */
[----:B------:R-:W2:Y:S01]  /*833a0*/  LDL.LU R9, [R1+0x2314] ;  /* 0x0023140001097983 */ /* 0x000ea20000300800 */
[----:B-1----:R-:W-:-:S03]  /*833b0*/  ISETP.LT.AND P3, PT, R8, R0, !P0 ;  /* 0x000000000800720c */ /* 0x002fc60004761270 */
[----:B------:R-:W2:Y:S01]  /*833c0*/  LDL.LU R8, [R1+0x2310] ;  /* 0x0023100001087983 */ /* 0x000ea20000300800 */
[----:B----4-:R-:W-:Y:S01]  /*833d0*/  ISETP.LT.AND P6, PT, R123, R252, !P0 ;  /* 0x000000fc7b00720c */ /* 0x010fe200047c1270 */
[----:B------:R-:W1:Y:S02]  /*833e0*/  LDC R0, c[0x0][0x22c] ;  /* 0x00008b00ff007b82 */ /* 0x000e640000000800 */
[----:B------:R-:W4:Y:S04]  /*833f0*/  LDL.LU.64 R144, [R1+0x2b8] ;  /* 0x0002b80001907983 */ /* 0x000f280000300a00 */
[----:B------:R-:W4:Y:S01]  /*83400*/  LDL.LU R164, [R1+0x8c4] ;  /* 0x0008c40001a47983 */ /* 0x000f220000300800 */
[----:B------:R-:W-:Y:S01]  /*83410*/  ISETP.LT.AND P4, PT, R56, R57, !P0 ;  /* 0x000000393800720c */ /* 0x000fe20004781270 */
[----:B------:R-:W1:Y:S02]  /*83420*/  LDC R252, c[0x0][0x22c] ;  /* 0x00008b00fffc7b82 */ /* 0x000e640000000800 */
[----:B------:R-:W4:Y:S04]  /*83430*/  LDL.LU.64 R166, [R1+0x2b0] ;  /* 0x0002b00001a67983 */ /* 0x000f280000300a00 */
[----:B------:R-:W4:Y:S04]  /*83440*/  LDL.LU R165, [R1+0x908] ;  /* 0x0009080001a57983 */ /* 0x000f280000300800 */
[----:B------:R-:W4:Y:S04]  /*83450*/  LDL.LU.64 R162, [R1+0x2a8] ;  /* 0x0002a80001a27983 */ /* 0x000f280000300a00 */
[----:B------:R-:W4:Y:S04]  /*83460*/  LDL.LU R123, [R1+0x8c8] ;  /* 0x0008c800017b7983 */ /* 0x000f280000300800 */
[----:B------:R-:W4:Y:S04]  /*83470*/  LDL.LU.64 R56, [R1+0x2a0] ;  /* 0x0002a00001387983 */ /* 0x000f280000300a00 */
[----:B------:R-:W4:Y:S04]  /*83480*/  LDL.LU R131, [R1+0x90c] ;  /* 0x00090c0001837983 */ /* 0x000f280000300800 */
[----:B---3--:R3:W-:Y:S04]  /*83490*/  @P2 STG.E desc[UR60][R152.64], R146 ;  /* 0x0000009298002986 */ /* 0x0087e8000c10193c */
[----:B------:R3:W-:Y:S04]  /*834a0*/  @P5 STG.E desc[UR60][R138.64], R122 ;  /* 0x0000007a8a005986 */ /* 0x0007e8000c10193c */
[----:B---3--:R-:W3:Y:S04]  /*834b0*/  LDL.LU.64 R152, [R1+0x28a0] ;  /* 0x0028a00001987983 */ /* 0x008ee80000300a00 */
[----:B------:R-:W3:Y:S04]  /*834c0*/  LDL.LU.64 R138, [R1+0x2898] ;  /* 0x00289800018a7983 */ /* 0x000ee80000300a00 */
[----:B------:R-:W3:Y:S04]  /*834d0*/  LDL.LU R141, [R1+0x230c] ;  /* 0x00230c00018d7983 */ /* 0x000ee80000300800 */
[----:B------:R-:W1:Y:S04]  /*834e0*/  LDL.LU R122, [R1+0x2308] ;  /* 0x00230800017a7983 */ /* 0x000e680000300800 */
[----:B------:R-:W-:Y:S04]  /*834f0*/  @P6 STG.E desc[UR60][R160.64], R154 ;  /* 0x0000009aa0006986 */ /* 0x000fe8000c10193c */
[----:B------:R2:W-:Y:S02]  /*83500*/  @P4 STG.E desc[UR60][R158.64], R155 ;  /* 0x0000009b9e004986 */ /* 0x0005e4000c10193c */
[----:B--2---:R-:W-:-:S02]  /*83510*/  ISETP.LT.AND P2, PT, R136, R140, !P0 ;  /* 0x0000008c8800720c */ /* 0x004fc40004741270 */
[----:B------:R-:W2:Y:S01]  /*83520*/  LDL.LU R140, [R1+0x2304] ;  /* 0x00230400018c7983 */ /* 0x000ea20000300800 */
[----:B------:R-:W-:-:S03]  /*83530*/  ISETP.LT.AND P4, PT, R9, R10, !P0 ;  /* 0x0000000a0900720c */ /* 0x000fc60004781270 */
[----:B------:R-:W2:Y:S01]  /*83540*/  LDL.LU R136, [R1+0x2300] ;  /* 0x0023000001887983 */ /* 0x000ea20000300800 */
[----:B------:R-:W2:Y:S01]  /*83550*/  LDC R10, c[0x0][0x22c] ;  /* 0x00008b00ff0a7b82 */ /* 0x000ea20000000800 */
[----:B------:R-:W-:Y:S02]  /*83560*/  ISETP.LT.AND P6, PT, R8, R11, !P0 ;  /* 0x0000000b0800720c */ /* 0x000fe400047c1270 */
[----:B------:R-:W2:Y:S04]  /*83570*/  LDL.LU.64 R154, [R1+0x298] ;  /* 0x00029800019a7983 */ /* 0x000ea80000300a00 */
[----:B------:R-:W2:Y:S01]  /*83580*/  LDL.LU R9, [R1+0x8cc] ;  /* 0x0008cc0001097983 */ /* 0x000ea20000300800 */
[----:B------:R-:W2:Y:S03]  /*83590*/  LDC R11, c[0x0][0x22c] ;  /* 0x00008b00ff0b7b82 */ /* 0x000ea60000000800 */
[----:B------:R-:W2:Y:S04]  /*835a0*/  LDL.LU R8, [R1+0x22fc] ;  /* 0x0022fc0001087983 */ /* 0x000ea80000300800 */
[----:B------:R-:W-:Y:S04]  /*835b0*/  @P3 STG.E desc[UR60][R156.64], R147 ;  /* 0x000000939c003986 */ /* 0x000fe8000c10193c */
[----:B------:R4:W-:Y:S04]  /*835c0*/  @P2 STG.E desc[UR60][R124.64], R130 ;  /* 0x000000827c002986 */ /* 0x0009e8000c10193c */
[----:B----4-:R-:W-:Y:S04]  /*835d0*/  @P4 STG.E desc[UR60][R144.64], R164 ;  /* 0x000000a490004986 */ /* 0x010fe8000c10193c */
[----:B------:R-:W-:Y:S04]  /*835e0*/  @P6 STG.E desc[UR60][R166.64], R165 ;  /* 0x000000a5a6006986 */ /* 0x000fe8000c10193c */
[----:B------:R-:W4:Y:S04]  /*835f0*/  LDL.LU.64 R124, [R1+0x290] ;  /* 0x00029000017c7983 */ /* 0x000f280000300a00 */
[----:B------:R-:W4:Y:S01]  /*83600*/  LDL.LU R130, [R1+0x870] ;  /* 0x0008700001827983 */ /* 0x000f220000300800 */
[----:B---3--:R-:W-:-:S03]  /*83610*/  ISETP.LT.AND P3, PT, R141, R142, !P0 ;  /* 0x0000008e8d00720c */ /* 0x008fc60004761270 */
[----:B------:R-:W3:Y:S01]  /*83620*/  LDL.LU R142, [R1+0x22f8] ;  /* 0x0022f800018e7983 */ /* 0x000ee20000300800 */
[----:B-1----:R-:W-:Y:S02]  /*83630*/  ISETP.LT.AND P5, PT, R122, R252, !P0 ;  /* 0x000000fc7a00720c */ /* 0x002fe400047a1270 */
[----:B------:R-:W1:Y:S07]  /*83640*/  LDC R122, c[0x0][0x22c] ;  /* 0x00008b00ff7a7b82 */ /* 0x000e6e0000000800 */
[----:B------:R1:W-:Y:S01]  /*83650*/  @P3 STG.E desc[UR60][R162.64], R123 ;  /* 0x0000007ba2003986 */ /* 0x0003e2000c10193c */
[----:B------:R-:W3:Y:S03]  /*83660*/  LDC R252, c[0x0][0x22c] ;  /* 0x00008b00fffc7b82 */ /* 0x000ee60000000800 */
[----:B------:R2:W-:Y:S05]  /*83670*/  @P5 STG.E desc[UR60][R56.64], R131 ;  /* 0x0000008338005986 */ /* 0x0005ea000c10193c */
[----:B-1----:R-:W1:Y:S01]  /*83680*/  LDC R123, c[0x0][0x22c] ;  /* 0x00008b00ff7b7b82 */ /* 0x002e620000000800 */
[----:B--2---:R-:W-:-:S07]  /*83690*/  ISETP.LT.AND P2, PT, R140, R0, !P0 ;  /* 0x000000008c00720c */ /* 0x004fce0004741270 */
[----:B------:R-:W2:Y:S01]  /*836a0*/  LDC R0, c[0x0][0x22c] ;  /* 0x00008b00ff007b82 */ /* 0x000ea20000000800 */
[----:B------:R-:W-:-:S07]  /*836b0*/  ISETP.LT.AND P4, PT, R136, R137, !P0 ;  /* 0x000000898800720c */ /* 0x000fce0004781270 */
[----:B------:R-:W1:Y:S01]  /*836c0*/  LDC R140, c[0x0][0x22c] ;  /* 0x00008b00ff8c7b82 */ /* 0x000e620000000800 */
[----:B------:R-:W-:Y:S02]  /*836d0*/  ISETP.LT.AND P3, PT, R8, R10, !P0 ;  /* 0x0000000a0800720c */ /* 0x000fe40004761270 */
[----:B------:R-:W2:Y:S04]  /*836e0*/  LDL.LU R8, [R1+0x22f4] ;  /* 0x0022f40001087983 */ /* 0x000ea80000300800 */
[----:B------:R-:W3:Y:S04]  /*836f0*/  LDL.LU R10, [R1+0x22f0] ;  /* 0x0022f000010a7983 */ /* 0x000ee80000300800 */
[----:B------:R-:W3:Y:S04]  /*83700*/  LDL.LU.64 R136, [R1+0x288] ;  /* 0x0002880001887983 */ /* 0x000ee80000300a00 */
[----:B------:R-:W3:Y:S04]  /*83710*/  LDL.LU R141, [R1+0x840] ;  /* 0x00084000018d7983 */ /* 0x000ee80000300800 */
[----:B------:R-:W3:Y:S04]  /*83720*/  LDL.LU.64 R56, [R1+0x280] ;  /* 0x0002800001387983 */ /* 0x000ee80000300a00 */
[----:B------:R-:W3:Y:S04]  /*83730*/  LDL.LU R158, [R1+0x874] ;  /* 0x00087400019e7983 */ /* 0x000ee80000300800 */
[----:B------:R-:W3:Y:S04]  /*83740*/  LDL.LU.64 R160, [R1+0x278] ;  /* 0x0002780001a07983 */ /* 0x000ee80000300a00 */
[----:B------:R-:W3:Y:S04]  /*83750*/  LDL.LU R159, [R1+0x844] ;  /* 0x00084400019f7983 */ /* 0x000ee80000300800 */
[----:B------:R4:W-:Y:S04]  /*83760*/  @P2 STG.E desc[UR60][R154.64], R9 ;  /* 0x000000099a002986 */ /* 0x0009e8000c10193c */
[----:B----4-:R-:W4:Y:S04]  /*83770*/  LDL.LU R9, [R1+0x22ec] ;  /* 0x0022ec0001097983 */ /* 0x010f280000300800 */
[----:B------:R-:W4:Y:S04]  /*83780*/  LDL.LU.64 R156, [R1+0x270] ;  /* 0x00027000019c7983 */ /* 0x000f280000300a00 */
[----:B------:R-:W4:Y:S04]  /*83790*/  LDL.LU R166, [R1+0x878] ;  /* 0x0008780001a67983 */ /* 0x000f280000300800 */
[----:B------:R-:W4:Y:S04]  /*837a0*/  LDL.LU.64 R146, [R1+0x268] ;  /* 0x0002680001927983 */ /* 0x000f280000300a00 */
[----:B------:R-:W4:Y:S04]  /*837b0*/  LDL.LU R167, [R1+0x848] ;  /* 0x0008480001a77983 */ /* 0x000f280000300800 */
[----:B------:R-:W4:Y:S04]  /*837c0*/  LDL.LU.64 R154, [R1+0x260] ;  /* 0x00026000019a7983 */ /* 0x000f280000300a00 */
[----:B------:R-:W4:Y:S04]  /*837d0*/  LDL.LU R131, [R1+0x87c] ;  /* 0x00087c0001837983 */ /* 0x000f280000300800 */
[----:B------:R1:W-:Y:S01]  /*837e0*/  @P4 STG.E desc[UR60][R124.64], R130 ;  /* 0x000000827c004986 */ /* 0x0003e2000c10193c */
[----:B--2---:R-:W-:-:S03]  /*837f0*/  ISETP.LT.AND P6, PT, R8, R11, !P0 ;  /* 0x0000000b0800720c */ /* 0x004fc600047c1270 */
[----:B------:R-:W2:Y:S01]  /*83800*/  LDL.LU R8, [R1+0x22e8] ;  /* 0x0022e80001087983 */ /* 0x000ea20000300800 */
[----:B---3--:R-:W-:Y:S01]  /*83810*/  ISETP.LT.AND P2, PT, R142, R143, !P0 ;  /* 0x0000008f8e00720c */ /* 0x008fe20004741270 */
[----:B------:R-:W3:Y:S01]  /*83820*/  LDC R11, c[0x0][0x22c] ;  /* 0x00008b00ff0b7b82 */ /* 0x000ee20000000800 */
[----:B------:R-:W-:Y:S02]  /*83830*/  ISETP.LT.AND P4, PT, R10, R122, !P0 ;  /* 0x0000007a0a00720c */ /* 0x000fe40004781270 */
[----:B------:R-:W3:Y:S04]  /*83840*/  LDL.LU R122, [R1+0x22e4] ;  /* 0x0022e400017a7983 */ /* 0x000ee80000300800 */
[----:B------:R-:W3:Y:S01]  /*83850*/  LDL.LU.64 R144, [R1+0x258] ;  /* 0x0002580001907983 */ /* 0x000ee20000300a00 */
[----:B------:R-:W3:Y:S03]  /*83860*/  LDC R142, c[0x0][0x22c] ;  /* 0x00008b00ff8e7b82 */ /* 0x000ee60000000800 */
[----:B-1----:R-:W3:Y:S04]  /*83870*/  LDL.LU R130, [R1+0x84c] ;  /* 0x00084c0001827983 */ /* 0x002ee80000300800 */
[----:B------:R-:W3:Y:S01]  /*83880*/  LDL.LU R124, [R1+0x22e0] ;  /* 0x0022e000017c7983 */ /* 0x000ee20000300800 */
[----:B------:R-:W1:Y:S01]  /*83890*/  LDC R143, c[0x0][0x22c] ;  /* 0x00008b00ff8f7b82 */ /* 0x000e620000000800 */
[----:B----4-:R-:W-:-:S02]  /*838a0*/  ISETP.LT.AND P5, PT, R9, R252, !P0 ;  /* 0x000000fc0900720c */ /* 0x010fc400047a1270 */
[----:B------:R-:W4:Y:S05]  /*838b0*/  LDL.LU R9, [R1+0x22dc] ;  /* 0x0022dc0001097983 */ /* 0x000f2a0000300800 */
[----:B------:R-:W1:Y:S01]  /*838c0*/  LDC R252, c[0x0][0x22c] ;  /* 0x00008b00fffc7b82 */ /* 0x000e620000000800 */
[----:B------:R-:W4:Y:S04]  /*838d0*/  LDL.LU.64 R164, [R1+0x250] ;  /* 0x0002500001a47983 */ /* 0x000f280000300a00 */
[----:B------:R-:W4:Y:S04]  /*838e0*/  LDL.LU R125, [R1+0x800] ;  /* 0x00080000017d7983 */ /* 0x000f280000300800 */
[----:B------:R-:W4:Y:S04]  /*838f0*/  LDL.LU.64 R162, [R1+0x248] ;  /* 0x0002480001a27983 */ /* 0x000f280000300a00 */
[----:B------:R-:W4:Y:S04]  /*83900*/  LDL.LU R10, [R1+0x7c0] ;  /* 0x0007c000010a7983 */ /* 0x000f280000300800 */
[----:B------:R1:W-:Y:S04]  /*83910*/  @P3 STG.E desc[UR60][R136.64], R141 ;  /* 0x0000008d88003986 */ /* 0x0003e8000c10193c */
[----:B------:R2:W-:Y:S04]  /*83920*/  @P2 STG.E desc[UR60][R56.64], R158 ;  /* 0x0000009e38002986 */ /* 0x0005e8000c10193c */
[----:B-1----:R-:W4:Y:S04]  /*83930*/  LDL.LU.64 R136, [R1+0x2890] ;  /* 0x0028900001887983 */ /* 0x002f280000300a00 */
[----:B------:R-:W-:Y:S04]  /*83940*/  @P6 STG.E desc[UR60][R160.64], R159 ;  /* 0x0000009fa0006986 */ /* 0x000fe8000c10193c */
[----:B------:R-:W-:Y:S04]  /*83950*/  @P4 STG.E desc[UR60][R156.64], R166 ;  /* 0x000000a69c004986 */ /* 0x000fe8000c10193c */
[----:B------:R-:W-:Y:S01]  /*83960*/  @P5 STG.E desc[UR60][R146.64], R167 ;  /* 0x000000a792005986 */ /* 0x000fe2000c10193c */
[----:B--2---:R-:W-:-:S03]  /*83970*/  ISETP.LT.AND P3, PT, R8, R0, !P0 ;  /* 0x000000000800720c */ /* 0x004fc60004761270 */
[----:B------:R-:W2:Y:S01]  /*83980*/  LDL.LU R8, [R1+0x804] ;  /* 0x0008040001087983 */ /* 0x000ea20000300800 */
[----:B------:R-:W1:Y:S03]  /*83990*/  LDC R0, c[0x0][0x22c] ;  /* 0x00008b00ff007b82 */ /* 0x000e660000000800 */
[----:B------:R-:W2:Y:S04]  /*839a0*/  LDL.LU.64 R56, [R1+0x2888] ;  /* 0x0028880001387983 */ /* 0x000ea80000300a00 */
[----:B------:R-:W2:Y:S01]  /*839b0*/  LDL.LU R141, [R1+0x22d8] ;  /* 0x0022d800018d7983 */ /* 0x000ea20000300800 */
[----:B---3--:R-:W-:Y:S02]  /*839c0*/  ISETP.LT.AND P2, PT, R122, R123, !P0 ;  /* 0x0000007b7a00720c */ /* 0x008fe40004741270 */
[----:B------:R-:W3:Y:S01]  /*839d0*/  LDC R123, c[0x0][0x22c] ;  /* 0x00008b00ff7b7b82 */ /* 0x000ee20000000800 */
[----:B------:R-:W3:Y:S01]  /*839e0*/  LDL.LU R122, [R1+0x22d4] ;  /* 0x0022d400017a7983 */ /* 0x000ee20000300800 */
[----:B------:R-:W-:-:S03]  /*839f0*/  ISETP.LT.AND P4, PT, R124, R140, !P0 ;  /* 0x0000008c7c00720c */ /* 0x000fc60004781270 */
[----:B------:R-:W1:Y:S03]  /*83a00*/  LDL.LU R140, [R1+0x22d0] ;  /* 0x0022d000018c7983 */ /* 0x000e660000300800 */
[----:B------:R-:W1:Y:S01]  /*83a10*/  LDC R124, c[0x0][0x22c] ;  /* 0x00008b00ff7c7b82 */ /* 0x000e620000000800 */
[----:B------:R4:W-:Y:S02]  /*83a20*/  @P3 STG.E desc[UR60][R154.64], R131 ;  /* 0x000000839a003986 */ /* 0x0009e4000c10193c */
[----:B----4-:R-:W-:-:S05]  /*83a30*/  ISETP.LT.AND P6, PT, R9, R11, !P0 ;  /* 0x0000000b0900720c */ /* 0x010fca00047c1270 */
[----:B------:R-:W4:Y:S01]  /*83a40*/  LDC R131, c[0x0][0x22c] ;  /* 0x00008b00ff837b82 */ /* 0x000f220000000800 */
[----:B------:R-:W4:Y:S04]  /*83a50*/  LDL.LU R9, [R1+0x22cc] ;  /* 0x0022cc0001097983 */ /* 0x000f280000300800 */
[----:B------:R-:W4:Y:S04]  /*83a60*/  LDL.LU.64 R154, [R1+0x238] ;  /* 0x00023800019a7983 */ /* 0x000f280000300a00 */
[----:B------:R-:W4:Y:S04]  /*83a70*/  LDL.LU R167, [R1+0x7c4] ;  /* 0x0007c40001a77983 */ /* 0x000f280000300800 */
[----:B------:R-:W4:Y:S04]  /*83a80*/  LDL.LU R11, [R1+0x808] ;  /* 0x00080800010b7983 */ /* 0x000f280000300800 */
[----:B------:R2:W-:Y:S04]  /*83a90*/  @P2 STG.E desc[UR60][R144.64], R130 ;  /* 0x0000008290002986 */ /* 0x0005e8000c10193c */
[----:B------:R-:W4:Y:S04]  /*83aa0*/  LDL.LU.64 R160, [R1+0x228] ;  /* 0x0002280001a07983 */ /* 0x000f280000300a00 */
[----:B------:R-:W-:Y:S04]  /*83ab0*/  @P4 STG.E desc[UR60][R164.64], R125 ;  /* 0x0000007da4004986 */ /* 0x000fe8000c10193c */
[----:B--2---:R-:W2:Y:S04]  /*83ac0*/  LDL.LU R130, [R1+0x7c8] ;  /* 0x0007c80001827983 */ /* 0x004ea80000300800 */
[----:B------:R1:W-:Y:S01]  /*83ad0*/  @P6 STG.E desc[UR60][R162.64], R10 ;  /* 0x0000000aa2006986 */ /* 0x0003e2000c10193c */
[----:B------:R-:W-:-:S02]  /*83ae0*/  ISETP.LT.AND P3, PT, R141, R142, !P0 ;  /* 0x0000008e8d00720c */ /* 0x000fc40004761270 */
[----:B------:R-:W2:Y:S01]  /*83af0*/  LDC R141, c[0x0][0x22c] ;  /* 0x00008b00ff8d7b82 */ /* 0x000ea20000000800 */
[----:B---3--:R-:W-:Y:S02]  /*83b00*/  ISETP.LT.AND P5, PT, R122, R252, !P0 ;  /* 0x000000fc7a00720c */ /* 0x008fe400047a1270 */
[----:B-1----:R-:W-:-:S05]  /*83b10*/  ISETP.LT.AND P2, PT, R140, R0, !P0 ;  /* 0x000000008c00720c */ /* 0x002fca0004741270 */
[----:B------:R-:W1:Y:S01]  /*83b20*/  LDC R122, c[0x0][0x22c] ;  /* 0x00008b00ff7a7b82 */ /* 0x000e620000000800 */
[----:B------:R-:W3:Y:S04]  /*83b30*/  LDL.LU R140, [R1+0x22c8] ;  /* 0x0022c800018c7983 */ /* 0x000ee80000300800 */
[----:B------:R-:W2:Y:S03]  /*83b40*/  LDL.LU.64 R162, [R1+0x220] ;  /* 0x0002200001a27983 */ /* 0x000ea60000300a00 */
[----:B------:R-:W1:Y:S01]  /*83b50*/  LDC R0, c[0x0][0x22c] ;  /* 0x00008b00ff007b82 */ /* 0x000e620000000800 */
[----:B------:R-:W2:Y:S04]  /*83b60*/  LDL.LU R10, [R1+0x80c] ;  /* 0x00080c00010a7983 */ /* 0x000ea80000300800 */
[----:B------:R-:W2:Y:S03]  /*83b70*/  LDL.LU R125, [R1+0x22c4] ;  /* 0x0022c400017d7983 */ /* 0x000ea60000300800 */
[----:B------:R-:W1:Y:S01]  /*83b80*/  LDC R252, c[0x0][0x22c] ;  /* 0x00008b00fffc7b82 */ /* 0x000e620000000800 */
[----:B------:R4:W-:Y:S02]  /*83b90*/  @P3 STG.E desc[UR60][R56.64], R8 ;  /* 0x0000000838003986 */ /* 0x0009e4000c10193c */
[----:B----4-:R-:W-:-:S02]  /*83ba0*/  ISETP.LT.AND P4, PT, R9, R123, !P0 ;  /* 0x0000007b0900720c */ /* 0x010fc40004781270 */
        /* <DEDUP_REMOVED lines=11> */
[----:B-1----:R-:W2:Y:S04]  /*83c60*/  LDL.LU.64 R154, [R1+0x2880] ;  /* 0x00288000019a7983 */ /* 0x002ea80000300a00 */
[----:B------:R-:W4:Y:S01]  /*83c70*/  LDL.LU R142, [R1+0x22b8] ;  /* 0x0022b800018e7983 */ /* 0x000f220000300800 */
[----:B---3--:R-:W-:-:S03]  /*83c80*/  ISETP.LT.AND P3, PT, R140, R143, !P0 ;  /* 0x0000008f8c00720c */ /* 0x008fc60004761270 */
[----:B--2---:R1:W-:Y:S01]  /*83c90*/  @P2 STG.E desc[UR60][R154.64], R11 ;  /* 0x0000000b9a002986 */ /* 0x0043e2000c10193c */
[----:B------:R-:W-:Y:S02]  /*83ca0*/  ISETP.LT.AND P2, PT, R125, R131, !P0 ;  /* 0x000000837d00720c */ /* 0x000fe40004741270 */
[----:B----4-:R-:W-:Y:S01]  /*83cb0*/  ISETP.LT.AND P6, PT, R123, R124, !P0 ;  /* 0x0000007c7b00720c */ /* 0x010fe200047c1270 */
[----:B------:R-:W2:Y:S01]  /*83cc0*/  LDL.LU R125, [R1+0x22b4] ;  /* 0x0022b400017d7983 */ /* 0x000ea20000300800 */
[----:B------:R-:W-:Y:S01]  /*83cd0*/  ISETP.LT.AND P5, PT, R142, R252, !P0 ;  /* 0x000000fc8e00720c */ /* 0x000fe200047a1270 */
[----:B------:R-:W3:Y:S02]  /*83ce0*/  LDC R131, c[0x0][0x22c] ;  /* 0x00008b00ff837b82 */ /* 0x000ee40000000800 */
[----:B------:R-:W4:Y:S04]  /*83cf0*/  LDL.LU.64 R166, [R1+0x1f8] ;  /* 0x0001f80001a67983 */ /* 0x000f280000300a00 */
[----:B-1----:R-:W4:Y:S02]  /*83d00*/  LDL.LU R155, [R1+0x754] ;  /* 0x00075400019b7983 */ /* 0x002f240000300800 */
[----:B------:R-:W1:Y:S02]  /*83d10*/  LDC R11, c[0x0][0x22c] ;  /* 0x00008b00ff0b7b82 */ /* 0x000e640000000800 */
[----:B------:R3:W-:Y:S01]  /*83d20*/  @P4 STG.E desc[UR60][R160.64], R130 ;  /* 0x00000082a0004986 */ /* 0x0007e2000c10193c */
[----:B------:R-:W-:-:S03]  /*83d30*/  ISETP.LT.AND P4, PT, R9, R122, !P0 ;  /* 0x0000007a0900720c */ /* 0x000fc60004781270 */
[----:B------:R-:W4:Y:S02]  /*83d40*/  LDL.LU R140, [R1+0x22b0] ;  /* 0x0022b000018c7983 */ /* 0x000f240000300800 */
[----:B------:R-:W4:Y:S02]  /*83d50*/  LDC R124, c[0x0][0x22c] ;  /* 0x00008b00ff7c7b82 */ /* 0x000f240000000800 */
[----:B------:R-:W1:Y:S04]  /*83d60*/  LDL.LU R9, [R1+0x22ac] ;  /* 0x0022ac0001097983 */ /* 0x000e680000300800 */
[----:B------:R-:W4:Y:S02]  /*83d70*/  LDL.LU.64 R122, [R1+0x1f0] ;  /* 0x0001f000017a7983 */ /* 0x000f240000300a00 */
[----:B------:R-:W4:Y:S02]  /*83d80*/  LDC R252, c[0x0][0x22c] ;  /* 0x00008b00fffc7b82 */ /* 0x000f240000000800 */
[----:B---3--:R-:W3:Y:S04]  /*83d90*/  LDL.LU R130, [R1+0x788] ;  /* 0x0007880001827983 */ /* 0x008ee80000300800 */
[----:B------:R2:W-:Y:S02]  /*83da0*/  @P3 STG.E desc[UR60][R162.64], R10 ;  /* 0x0000000aa2003986 */ /* 0x0005e4000c10193c */
[----:B------:R-:W3:Y:S02]  /*83db0*/  LDC R154, c[0x0][0x22c] ;  /* 0x00008b00ff9a7b82 */ /* 0x000ee40000000800 */
[----:B------:R2:W-:Y:S06]  /*83dc0*/  @P2 STG.E desc[UR60][R158.64], R8 ;  /* 0x000000089e002986 */ /* 0x0005ec000c10193c */
[----:B------:R-:W3:Y:S01]  /*83dd0*/  LDC R161, c[0x0][0x22c] ;  /* 0x00008b00ffa17b82 */ /* 0x000ee20000000800 */
[----:B--2---:R-:W2:Y:S04]  /*83de0*/  LDL.LU.64 R162, [R1+0x1e8] ;  /* 0x0001e80001a27983 */ /* 0x004ea80000300a00 */
[----:B------:R-:W2:Y:S03]  /*83df0*/  LDL.LU R10, [R1+0x758] ;  /* 0x00075800010a7983 */ /* 0x000ea60000300800 */
[----:B------:R-:W2:Y:S01]  /*83e00*/  LDC R160, c[0x0][0x22c] ;  /* 0x00008b00ffa07b82 */ /* 0x000ea20000000800 */
[----:B------:R-:W-:Y:S04]  /*83e10*/  @P6 STG.E desc[UR60][R156.64], R147 ;  /* 0x000000939c006986 */ /* 0x000fe8000c10193c */
[----:B------:R1:W-:Y:S04]  /*83e20*/  @P4 STG.E desc[UR60][R144.64], R57 ;  /* 0x0000003990004986 */ /* 0x0003e8000c10193c */
[----:B------:R1:W-:Y:S01]  /*83e30*/  @P5 STG.E desc[UR60][R164.64], R56 ;  /* 0x00000038a4005986 */ /* 0x0003e2000c10193c */
[----:B------:R-:W-:-:S03]  /*83e40*/  ISETP.LT.AND P3, PT, R125, R0, !P0 ;  /* 0x000000007d00720c */ /* 0x000fc60004761270 */
[----:B------:R-:W2:Y:S01]  /*83e50*/  LDL.LU R125, [R1+0x22a8] ;  /* 0x0022a800017d7983 */ /* 0x000ea20000300800 */
[----:B------:R-:W2:Y:S03]  /*83e60*/  LDC R0, c[0x0][0x22c] ;  /* 0x00008b00ff007b82 */ /* 0x000ea60000000800 */
[----:B------:R-:W2:Y:S04]  /*83e70*/  LDL.LU R8, [R1+0x22a4] ;  /* 0x0022a40001087983 */ /* 0x000ea80000300800 */
[----:B-1----:R-:W2:Y:S01]  /*83e80*/  LDL.LU R57, [R1+0x22a0] ;  /* 0x0022a00001397983 */ /* 0x002ea20000300800 */
[----:B------:R-:W-:-:S03]  /*83e90*/  ISETP.LT.AND P4, PT, R9, R11, !P0 ;  /* 0x0000000b0900720c */ /* 0x000fc60004781270 */
[----:B------:R-:W2:Y:S04]  /*83ea0*/  LDL.LU R11, [R1+0x229c] ;  /* 0x00229c00010b7983 */ /* 0x000ea80000300800 */
[----:B------:R-:W2:Y:S04]  /*83eb0*/  LDL.LU.64 R142, [R1+0x1e0] ;  /* 0x0001e000018e7983 */ /* 0x000ea80000300a00 */
[----:B------:R-:W2:Y:S04]  /*83ec0*/  LDL.LU R56, [R1+0x78c] ;  /* 0x00078c0001387983 */ /* 0x000ea80000300800 */
[----:B------:R-:W2:Y:S04]  /*83ed0*/  LDL.LU.64 R164, [R1+0x1d8] ;  /* 0x0001d80001a47983 */ /* 0x000ea80000300a00 */
[----:B------:R-:W2:Y:S01]  /*83ee0*/  LDL.LU R9, [R1+0x75c] ;  /* 0x00075c0001097983 */ /* 0x000ea20000300800 */
[----:B----4-:R-:W-:-:S03]  /*83ef0*/  ISETP.LT.AND P2, PT, R140, R141, !P0 ;  /* 0x0000008d8c00720c */ /* 0x010fc60004741270 */
[----:B------:R-:W-:Y:S04]  /*83f00*/  @P3 STG.E desc[UR60][R166.64], R155 ;  /* 0x0000009ba6003986 */ /* 0x000fe8000c10193c */
[----:B------:R-:W4:Y:S06]  /*83f10*/  LDL.LU.64 R140, [R1+0x1d0] ;  /* 0x0001d000018c7983 */ /* 0x000f2c0000300a00 */
[----:B---3--:R1:W-:Y:S04]  /*83f20*/  @P2 STG.E desc[UR60][R122.64], R130 ;  /* 0x000000827a002986 */ /* 0x0083e8000c10193c */
[----:B--2---:R2:W-:Y:S01]  /*83f30*/  @P4 STG.E desc[UR60][R162.64], R10 ;  /* 0x0000000aa2004986 */ /* 0x0045e2000c10193c */
[----:B------:R-:W-:-:S03]  /*83f40*/  ISETP.LT.AND P3, PT, R125, R131, !P0 ;  /* 0x000000837d00720c */ /* 0x000fc60004761270 */
[----:B------:R-:W4:Y:S01]  /*83f50*/  LDL.LU R131, [R1+0x710] ;  /* 0x0007100001837983 */ /* 0x000f220000300800 */
[----:B------:R-:W-:-:S03]  /*83f60*/  ISETP.LT.AND P5, PT, R8, R124, !P0 ;  /* 0x0000007c0800720c */ /* 0x000fc600047a1270 */
[----:B------:R-:W3:Y:S04]  /*83f70*/  LDL.LU.64 R124, [R1+0x1c8] ;  /* 0x0001c800017c7983 */ /* 0x000ee80000300a00 */
[----:B------:R-:W3:Y:S01]  /*83f80*/  LDL.LU R8, [R1+0x6d0] ;  /* 0x0006d00001087983 */ /* 0x000ee20000300800 */
[----:B------:R-:W-:Y:S02]  /*83f90*/  ISETP.LT.AND P6, PT, R57, R252, !P0 ;  /* 0x000000fc3900720c */ /* 0x000fe400047c1270 */
[----:B------:R-:W4:Y:S01]  /*83fa0*/  LDC R252, c[0x0][0x22c] ;  /* 0x00008b00fffc7b82 */ /* 0x000f220000000800 */
[----:B------:R-:W3:Y:S04]  /*83fb0*/  LDL.LU R144, [R1+0x2298] ;  /* 0x0022980001907983 */ /* 0x000ee80000300800 */
[----:B-1----:R-:W3:Y:S04]  /*83fc0*/  LDL.LU.64 R122, [R1+0x1c0] ;  /* 0x0001c000017a7983 */ /* 0x002ee80000300a00 */
[----:B------:R-:W3:Y:S04]  /*83fd0*/  LDL.LU R130, [R1+0x714] ;  /* 0x0007140001827983 */ /* 0x000ee80000300800 */
[----:B------:R-:W3:Y:S04]  /*83fe0*/  LDL.LU R57, [R1+0x2294] ;  /* 0x0022940001397983 */ /* 0x000ee80000300800 */
[----:B--2---:R-:W2:Y:S04]  /*83ff0*/  LDL.LU R163, [R1+0x2290] ;  /* 0x0022900001a37983 */ /* 0x004ea80000300800 */
[----:B------:R-:W2:Y:S04]  /*84000*/  LDL.LU.64 R158, [R1+0x1b8] ;  /* 0x0001b800019e7983 */ /* 0x000ea80000300a00 */
[----:B------:R-:W2:Y:S04]  /*84010*/  LDL.LU R145, [R1+0x6d4] ;  /* 0x0006d40001917983 */ /* 0x000ea80000300800 */
[----:B------:R-:W2:Y:S01]  /*84020*/  LDL.LU.64 R156, [R1+0x1b0] ;  /* 0x0001b000019c7983 */ /* 0x000ea20000300a00 */
[----:B------:R-:W-:-:S02]  /*84030*/  ISETP.LT.AND P2, PT, R11, R0, !P0 ;  /* 0x000000000b00720c */ /* 0x000fc40004741270 */
[----:B------:R-:W1:Y:S01]  /*84040*/  LDC R0, c[0x0][0x22c] ;  /* 0x00008b00ff007b82 */ /* 0x000e620000000800 */
[----:B------:R-:W2:Y:S04]  /*84050*/  LDL.LU R162, [R1+0x718] ;  /* 0x0007180001a27983 */ /* 0x000ea80000300800 */
[----:B------:R-:W2:Y:S04]  /*84060*/  LDL.LU.64 R146, [R1+0x1a8] ;  /* 0x0001a80001927983 */ /* 0x000ea80000300a00 */
[----:B------:R-:W2:Y:S04]  /*84070*/  LDL.LU R10, [R1+0x6d8] ;  /* 0x0006d800010a7983 */ /* 0x000ea80000300800 */
[----:B------:R-:W2:Y:S04]  /*84080*/  LDL.LU.64 R166, [R1+0x1a0] ;  /* 0x0001a00001a67983 */ /* 0x000ea80000300a00 */
[----:B------:R-:W2:Y:S04]  /*84090*/  LDL.LU R11, [R1+0x71c] ;  /* 0x00071c00010b7983 */ /* 0x000ea80000300800 */
[----:B------:R-:W2:Y:S04]  /*840a0*/  LDL.LU R155, [R1+0x228c] ;  /* 0x00228c00019b7983 */ /* 0x000ea80000300800 */
[----:B------:R1:W-:Y:S04]  /*840b0*/  @P3 STG.E desc[UR60][R142.64], R56 ;  /* 0x000000388e003986 */ /* 0x0003e8000c10193c */
[----:B------:R1:W-:Y:S04]  /*840c0*/  @P5 STG.E desc[UR60][R164.64], R9 ;  /* 0x00000009a4005986 */ /* 0x0003e8000c10193c */
[----:B-1----:R-:W2:Y:S04]  /*840d0*/  LDL.LU.64 R142, [R1+0x2878] ;  /* 0x00287800018e7983 */ /* 0x002ea80000300a00 */
[----:B------:R-:W2:Y:S04]  /*840e0*/  LDL.LU R56, [R1+0x2288] ;  /* 0x0022880001387983 */ /* 0x000ea80000300800 */
[----:B------:R-:W2:Y:S04]  /*840f0*/  LDL.LU R9, [R1+0x2284] ;  /* 0x0022840001097983 */ /* 0x000ea80000300800 */
[----:B------:R-:W2:Y:S04]  /*84100*/  LDL.LU.64 R164, [R1+0x198] ;  /* 0x0001980001a47983 */ /* 0x000ea80000300a00 */
[----:B----4-:R1:W-:Y:S01]  /*84110*/  @P6 STG.E desc[UR60][R140.64], R131 ;  /* 0x000000838c006986 */ /* 0x0103e2000c10193c */
[----:B---3--:R-:W-:-:S02]  /*84120*/  ISETP.LT.AND P3, PT, R57, R252, !P0 ;  /* 0x000000fc3900720c */ /* 0x008fc40004761270 */
[----:B------:R-:W2:Y:S01]  /*84130*/  LDC R252, c[0x0][0x22c] ;  /* 0x00008b00fffc7b82 */ /* 0x000ea20000000800 */
[----:B------:R3:W-:Y:S01]  /*84140*/  @P2 STG.E desc[UR60][R124.64], R8 ;  /* 0x000000087c002986 */ /* 0x0007e2000c10193c */
[----:B------:R-:W-:-:S03]  /*84150*/  ISETP.LT.AND P4, PT, R144, R154, !P0 ;  /* 0x0000009a9000720c */ /* 0x000fc60004781270 */
[----:B------:R-:W4:Y:S03]  /*84160*/  LDL.LU R154, [R1+0x6dc] ;  /* 0x0006dc00019a7983 */ /* 0x000f260000300800 */
[----:B------:R-:W4:Y:S01]  /*84170*/  LDC R144, c[0x0][0x22c] ;  /* 0x00008b00ff907b82 */ /* 0x000f220000000800 */
[----:B-1----:R-:W4:Y:S04]  /*84180*/  LDL.LU.64 R140, [R1+0x2870] ;  /* 0x00287000018c7983 */ /* 0x002f280000300a00 */
[----:B------:R-:W4:Y:S03]  /*84190*/  LDL.LU R131, [R1+0x2280] ;  /* 0x0022800001837983 */ /* 0x000f260000300800 */
[----:B------:R-:W1:Y:S01]  /*841a0*/  LDC R57, c[0x0][0x22c] ;  /* 0x00008b00ff397b82 */ /* 0x000e620000000800 */
[----:B---3--:R-:W3:Y:S04]  /*841b0*/  LDL.LU.64 R124, [R1+0x2868] ;  /* 0x00286800017c7983 */ /* 0x008ee80000300a00 */
[----:B------:R-:W3:Y:S01]  /*841c0*/  LDL.LU R8, [R1+0x680] ;  /* 0x0006800001087983 */ /* 0x000ee20000300800 */
[----:B--2---:R-:W-:-:S02]  /*841d0*/  ISETP.LT.AND P2, PT, R163, R252, !P0 ;  /* 0x000000fca300720c */ /* 0x004fc40004741270 */
[----:B------:R-:W2:Y:S01]  /*841e0*/  LDC R252, c[0x0][0x22c] ;  /* 0x00008b00fffc7b82 */ /* 0x000ea20000000800 */
[----:B------:R1:W-:Y:S07]  /*841f0*/  @P4 STG.E desc[UR60][R122.64], R130 ;  /* 0x000000827a004986 */ /* 0x0003ee000c10193c */
[----:B------:R-:W3:Y:S01]  /*84200*/  LDC R163, c[0x0][0x22c] ;  /* 0x00008b00ffa37b82 */ /* 0x000ee20000000800 */
[----:B-1----:R-:W3:Y:S04]  /*84210*/  LDL.LU.64 R122, [R1+0x2860] ;  /* 0x00286000017a7983 */ /* 0x002ee80000300a00 */
[----:B------:R-:W4:Y:S01]  /*84220*/  LDL.LU R130, [R1+0x227c] ;  /* 0x00227c0001827983 */ /* 0x000f220000300800 */
[----:B--2---:R-:W-:-:S03]  /*84230*/  ISETP.LT.AND P5, PT, R9, R252, !P0 ;  /* 0x000000fc0900720c */ /* 0x004fc600047a1270 */
[----:B------:R-:W2:Y:S01]  /*84240*/  LDL.LU R9, [R1+0x2278] ;  /* 0x0022780001097983 */ /* 0x000ea20000300800 */
[----:B------:R-:W-:Y:S01]  /*84250*/  ISETP.LT.AND P6, PT, R155, R161, !P0 ;  /* 0x000000a19b00720c */ /* 0x000fe200047c1270 */
[----:B------:R-:W1:Y:S01]  /*84260*/  LDC R252, c[0x0][0x22c] ;  /* 0x00008b00fffc7b82 */ /* 0x000e620000000800 */
[----:B------:R-:W-:Y:S01]  /*84270*/  ISETP.LT.AND P4, PT, R56, R160, !P0 ;  /* 0x000000a03800720c */ /* 0x000fe20004781270 */
[----:B------:R-:W-:Y:S04]  /*84280*/  @P3 STG.E desc[UR60][R158.64], R145 ;  /* 0x000000919e003986 */ /* 0x000fe8000c10193c */
[----:B------:R-:W3:Y:S02]  /*84290*/  LDL.LU R56, [R1+0x650] ;  /* 0x0006500001387983 */ /* 0x000ee40000300800 */
[----:B------:R-:W1:Y:S02]  /*842a0*/  LDC R155, c[0x0][0x22c] ;  /* 0x00008b00ff9b7b82 */ /* 0x000e640000000800 */
[----:B------:R-:W-:Y:S04]  /*842b0*/  @P2 STG.E desc[UR60][R156.64], R162 ;  /* 0x000000a29c002986 */ /* 0x000fe8000c10193c */
[----:B------:R1:W-:Y:S04]  /*842c0*/  @P6 STG.E desc[UR60][R146.64], R10 ;  /* 0x0000000a92006986 */ /* 0x0003e8000c10193c */
[----:B------:R-:W3:Y:S04]  /*842d0*/  LDL.LU.64 R160, [R1+0x180] ;  /* 0x0001800001a07983 */ /* 0x000ee80000300a00 */
[----:B------:R4:W-:Y:S04]  /*842e0*/  @P4 STG.E desc[UR60][R166.64], R11 ;  /* 0x0000000ba6004986 */ /* 0x0009e8000c10193c */
[----:B-1----:R-:W3:Y:S04]  /*842f0*/  LDL.LU R10, [R1+0x684] ;  /* 0x00068400010a7983 */ /* 0x002ee80000300800 */
[----:B------:R-:W3:Y:S01]  /*84300*/  LDL.LU R162, [R1+0x2274] ;  /* 0x0022740001a27983 */ /* 0x000ee20000300800 */
[----:B----4-:R-:W-:-:S03]  /*84310*/  ISETP.LT.AND P2, PT, R130, R144, !P0 ;  /* 0x000000908200720c */ /* 0x010fc60004741270 */
[----:B------:R-:W4:Y:S04]  /*84320*/  LDL.LU R130, [R1+0x2270] ;  /* 0x0022700001827983 */ /* 0x000f280000300800 */
[----:B------:R-:W4:Y:S04]  /*84330*/  LDL.LU.64 R158, [R1+0x178] ;  /* 0x00017800019e7983 */ /* 0x000f280000300a00 */
[----:B------:R-:W4:Y:S01]  /*84340*/  LDL.LU R11, [R1+0x654] ;  /* 0x00065400010b7983 */ /* 0x000f220000300800 */
[----:B--2---:R-:W-:-:S03]  /*84350*/  ISETP.LT.AND P4, PT, R9, R57, !P0 ;  /* 0x000000390900720c */ /* 0x004fc60004781270 */
[----:B------:R-:W2:Y:S01]  /*84360*/  LDL.LU R9, [R1+0x226c] ;  /* 0x00226c0001097983 */ /* 0x000ea20000300800 */
[----:B------:R-:W-:Y:S01]  /*84370*/  ISETP.LT.AND P3, PT, R131, R0, !P0 ;  /* 0x000000008300720c */ /* 0x000fe20004761270 */
[----:B------:R-:W1:Y:S02]  /*84380*/  LDC R57, c[0x0][0x22c] ;  /* 0x00008b00ff397b82 */ /* 0x000e640000000800 */
[----:B------:R3:W-:Y:S04]  /*84390*/  @P5 STG.E desc[UR60][R164.64], R154 ;  /* 0x0000009aa4005986 */ /* 0x0007e8000c10193c */
[----:B------:R-:W4:Y:S02]  /*843a0*/  LDL.LU.64 R156, [R1+0x170] ;  /* 0x00017000019c7983 */ /* 0x000f240000300a00 */
[----:B------:R-:W1:Y:S04]  /*843b0*/  LDC R0, c[0x0][0x22c] ;  /* 0x00008b00ff007b82 */ /* 0x000e680000000800 */
[----:B---3--:R3:W-:Y:S04]  /*843c0*/  @P3 STG.E desc[UR60][R122.64], R8 ;  /* 0x000000087a003986 */ /* 0x0087e8000c10193c */
[----:B------:R-:W4:Y:S01]  /*843d0*/  LDL.LU R154, [R1+0x688] ;  /* 0x00068800019a7983 */ /* 0x000f220000300800 */
[----:B------:R-:W1:Y:S03]  /*843e0*/  LDC R131, c[0x0][0x22c] ;  /* 0x00008b00ff837b82 */ /* 0x000e660000000800 */
[----:B------:R-:W4:Y:S04]  /*843f0*/  LDL.LU.64 R146, [R1+0x168] ;  /* 0x0001680001927983 */ /* 0x000f280000300a00 */
[----:B---3--:R-:W3:Y:S04]  /*84400*/  LDL.LU R122, [R1+0x2268] ;  /* 0x00226800017a7983 */ /* 0x008ee80000300800 */
[----:B------:R-:W3:Y:S04]  /*84410*/  LDL.LU.64 R144, [R1+0x160] ;  /* 0x0001600001907983 */ /* 0x000ee80000300a00 */
[----:B------:R-:W3:Y:S04]  /*84420*/  LDL.LU.64 R166, [R1+0x158] ;  /* 0x0001580001a67983 */ /* 0x000ee80000300a00 */
[----:B------:R-:W3:Y:S04]  /*84430*/  LDL.LU R123, [R1+0x65c] ;  /* 0x00065c00017b7983 */ /* 0x000ee80000300800 */
[----:B------:R-:W1:Y:S04]  /*84440*/  LDL.LU R8, [R1+0x2264] ;  /* 0x0022640001087983 */ /* 0x000e680000300800 */
[----:B------:R2:W-:Y:S04]  /*84450*/  @P2 STG.E desc[UR60][R124.64], R56 ;  /* 0x000000387c002986 */ /* 0x0005e8000c10193c */
[----:B------:R-:W3:Y:S04]  /*84460*/  LDL.LU.64 R164, [R1+0x150] ;  /* 0x0001500001a47983 */ /* 0x000ee80000300a00 */
[----:B--2---:R-:W2:Y:S01]  /*84470*/  LDL.LU R124, [R1+0x640] ;  /* 0x00064000017c7983 */ /* 0x004ea20000300800 */
[----:B------:R-:W-:Y:S01]  /*84480*/  ISETP.LT.AND P6, PT, R9, R252, !P0 ;  /* 0x000000fc0900720c */ /* 0x000fe200047c1270 */
[----:B------:R-:W2:Y:S02]  /*84490*/  LDC R125, c[0x0][0x22c] ;  /* 0x00008b00ff7d7b82 */ /* 0x000ea40000000800 */
[----:B------:R-:W2:Y:S04]  /*844a0*/  LDL.LU R252, [R1+0x658] ;  /* 0x0006580001fc7983 */ /* 0x000ea80000300800 */
[----:B------:R-:W2:Y:S01]  /*844b0*/  LDL.LU R56, [R1+0x2260] ;  /* 0x0022600001387983 */ /* 0x000ea20000300800 */
[----:B------:R-:W-:-:S02]  /*844c0*/  ISETP.LT.AND P3, PT, R162, R163, !P0 ;  /* 0x000000a3a200720c */ /* 0x000fc40004761270 */
[----:B----4-:R-:W-:Y:S01]  /*844d0*/  ISETP.LT.AND P5, PT, R130, R155, !P0 ;  /* 0x0000009b8200720c */ /* 0x010fe200047a1270 */
[----:B------:R-:W4:Y:S01]  /*844e0*/  LDL.LU.64 R162, [R1+0x148] ;  /* 0x0001480001a27983 */ /* 0x000f220000300a00 */
[----:B------:R-:W2:Y:S03]  /*844f0*/  LDC R130, c[0x0][0x22c] ;  /* 0x00008b00ff827b82 */ /* 0x000ea60000000800 */
[----:B------:R-:W4:Y:S04]  /*84500*/  LDL.LU R9, [R1+0x5f0] ;  /* 0x0005f00001097983 */ /* 0x000f280000300800 */
[----:B------:R-:W4:Y:S04]  /*84510*/  LDL.LU R155, [R1+0x225c] ;  /* 0x00225c00019b7983 */ /* 0x000f280000300800 */
[----:B------:R1:W-:Y:S04]  /*84520*/  @P4 STG.E desc[UR60][R160.64], R10 ;  /* 0x0000000aa0004986 */ /* 0x0003e8000c10193c */
[----:B-1----:R-:W4:Y:S04]  /*84530*/  LDL.LU.64 R160, [R1+0x2858] ;  /* 0x0028580001a07983 */ /* 0x002f280000300a00 */
[----:B------:R-:W4:Y:S01]  /*84540*/  LDL.LU R10, [R1+0x644] ;  /* 0x00064400010a7983 */ /* 0x000f220000300800 */
[----:B------:R-:W-:-:S03]  /*84550*/  ISETP.LT.AND P4, PT, R8, R0, !P0 ;  /* 0x000000000800720c */ /* 0x000fc60004781270 */
[----:B------:R-:W4:Y:S01]  /*84560*/  LDL.LU R0, [R1+0x68c] ;  /* 0x00068c0001007983 */ /* 0x000f220000300800 */
[----:B---3--:R-:W-:-:S03]  /*84570*/  ISETP.LT.AND P2, PT, R122, R131, !P0 ;  /* 0x000000837a00720c */ /* 0x008fc60004741270 */
[----:B------:R-:W3:Y:S04]  /*84580*/  LDL.LU R8, [R1+0x2258] ;  /* 0x0022580001087983 */ /* 0x000ee80000300800 */
[----:B------:R1:W-:Y:S04]  /*84590*/  @P3 STG.E desc[UR60][R158.64], R11 ;  /* 0x0000000b9e003986 */ /* 0x0003e8000c10193c */
[----:B------:R1:W-:Y:S04]  /*845a0*/  @P5 STG.E desc[UR60][R156.64], R154 ;  /* 0x0000009a9c005986 */ /* 0x0003e8000c10193c */
[----:B-1----:R-:W3:Y:S04]  /*845b0*/  LDL.LU.64 R158, [R1+0x2850] ;  /* 0x00285000019e7983 */ /* 0x002ee80000300a00 */
[----:B------:R-:W3:Y:S01]  /*845c0*/  LDL.LU R122, [R1+0x2254] ;  /* 0x00225400017a7983 */ /* 0x000ee20000300800 */
[----:B------:R-:W1:Y:S03]  /*845d0*/  LDC R154, c[0x0][0x22c] ;  /* 0x00008b00ff9a7b82 */ /* 0x000e660000000800 */
[----:B------:R-:W3:Y:S04]  /*845e0*/  LDL.LU R11, [R1+0x2250] ;  /* 0x00225000010b7983 */ /* 0x000ee80000300800 */
[----:B------:R-:W3:Y:S04]  /*845f0*/  LDL.LU R131, [R1+0x5f4] ;  /* 0x0005f40001837983 */ /* 0x000ee80000300800 */
[----:B------:R-:W3:Y:S04]  /*84600*/  LDL.LU.64 R156, [R1+0x2848] ;  /* 0x00284800019c7983 */ /* 0x000ee80000300a00 */
[----:B--2---:R2:W-:Y:S01]  /*84610*/  @P6 STG.E desc[UR60][R146.64], R252 ;  /* 0x000000fc92006986 */ /* 0x0045e2000c10193c */
[----:B------:R-:W-:-:S03]  /*84620*/  ISETP.LT.AND P3, PT, R56, R57, !P0 ;  /* 0x000000393800720c */ /* 0x000fc60004761270 */
[----:B--2---:R-:W2:Y:S01]  /*84630*/  LDL.LU.64 R146, [R1+0x2840] ;  /* 0x0028400001927983 */ /* 0x004ea20000300a00 */
[----:B------:R-:W1:Y:S03]  /*84640*/  LDC R252, c[0x0][0x22c] ;  /* 0x00008b00fffc7b82 */ /* 0x000e660000000800 */
[----:B------:R-:W2:Y:S04]  /*84650*/  LDL.LU R57, [R1+0x224c] ;  /* 0x00224c0001397983 */ /* 0x000ea80000300800 */
[----:B------:R-:W2:Y:S04]  /*84660*/  LDL.LU R56, [R1+0x5f8] ;  /* 0x0005f80001387983 */ /* 0x000ea80000300800 */
[----:B----4-:R4:W-:Y:S02]  /*84670*/  @P2 STG.E desc[UR60][R144.64], R0 ;  /* 0x0000000090002986 */ /* 0x0109e4000c10193c */
[----:B----4-:R-:W2:Y:S01]  /*84680*/  LDC R0, c[0x0][0x22c] ;  /* 0x00008b00ff007b82 */ /* 0x010ea20000000800 */
[----:B-1----:R-:W-:Y:S01]  /*84690*/  ISETP.LT.AND P2, PT, R155, R252, !P0 ;  /* 0x000000fc9b00720c */ /* 0x002fe20004741270 */
[----:B------:R-:W4:Y:S01]  /*846a0*/  LDL.LU.64 R144, [R1+0x2838] ;  /* 0x0028380001907983 */ /* 0x000f220000300a00 */
[----:B---3--:R-:W-:-:S03]  /*846b0*/  ISETP.LT.AND P6, PT, R8, R130, !P0 ;  /* 0x000000820800720c */ /* 0x008fc600047c1270 */
[----:B------:R1:W-:Y:S02]  /*846c0*/  @P4 STG.E desc[UR60][R166.64], R123 ;  /* 0x0000007ba6004986 */ /* 0x0003e4000c10193c */
[----:B------:R-:W3:Y:S02]  /*846d0*/  LDC R252, c[0x0][0x22c] ;  /* 0x00008b00fffc7b82 */ /* 0x000ee40000000800 */
[----:B------:R1:W-:Y:S01]  /*846e0*/  @P3 STG.E desc[UR60][R164.64], R124 ;  /* 0x0000007ca4003986 */ /* 0x0003e2000c10193c */
[----:B------:R-:W-:-:S05]  /*846f0*/  ISETP.LT.AND P4, PT, R122, R125, !P0 ;  /* 0x0000007d7a00720c */ /* 0x000fca0004781270 */
[----:B------:R-:W4:Y:S01]  /*84700*/  LDC R155, c[0x0][0x22c] ;  /* 0x00008b00ff9b7b82 */ /* 0x000f220000000800 */
[----:B-1----:R-:W4:Y:S04]  /*84710*/  LDL.LU.64 R166, [R1+0x2830] ;  /* 0x0028300001a67983 */ /* 0x002f280000300a00 */
[----:B------:R-:W4:Y:S03]  /*84720*/  LDL.LU R123, [R1+0x64c] ;  /* 0x00064c00017b7983 */ /* 0x000f260000300800 */
[----:B------:R-:W1:Y:S01]  /*84730*/  LDC R130, c[0x0][0x22c] ;  /* 0x00008b00ff827b82 */ /* 0x000e620000000800 */
[----:B------:R-:W4:Y:S04]  /*84740*/  LDL.LU R8, [R1+0x2248] ;  /* 0x0022480001087983 */ /* 0x000f280000300800 */
[----:B------:R-:W4:Y:S04]  /*84750*/  LDL.LU.64 R164, [R1+0x2828] ;  /* 0x0028280001a47983 */ /* 0x000f280000300a00 */
[----:B------:R-:W4:Y:S04]  /*84760*/  LDL.LU R122, [R1+0x2244] ;  /* 0x00224400017a7983 */ /* 0x000f280000300800 */
[----:B------:R-:W4:Y:S04]  /*84770*/  LDL.LU R125, [R1+0x5fc] ;  /* 0x0005fc00017d7983 */ /* 0x000f280000300800 */
[----:B------:R3:W-:Y:S01]  /*84780*/  @P2 STG.E desc[UR60][R162.64], R9 ;  /* 0x00000009a2002986 */ /* 0x0007e2000c10193c */
[----:B--2---:R-:W-:-:S03]  /*84790*/  ISETP.LT.AND P3, PT, R57, R0, !P0 ;  /* 0x000000003900720c */ /* 0x004fc60004761270 */
[----:B------:R-:W2:Y:S04]  /*847a0*/  LDL.LU R0, [R1+0x648] ;  /* 0x0006480001007983 */ /* 0x000ea80000300800 */
[----:B---3--:R-:W3:Y:S01]  /*847b0*/  LDL.LU.64 R162, [R1+0x2820] ;  /* 0x0028200001a27983 */ /* 0x008ee20000300a00 */
[----:B------:R-:W-:Y:S02]  /*847c0*/  ISETP.LT.AND P5, PT, R11, R252, !P0 ;  /* 0x000000fc0b00720c */ /* 0x000fe400047a1270 */
[----:B------:R-:W1:Y:S01]  /*847d0*/  LDC R252, c[0x0][0x22c] ;  /* 0x00008b00fffc7b82 */ /* 0x000e620000000800 */
[----:B------:R-:W2:Y:S04]  /*847e0*/  LDL.LU R57, [R1+0x2240] ;  /* 0x0022400001397983 */ /* 0x000ea80000300800 */
[----:B------:R-:W1:Y:S03]  /*847f0*/  LDL.LU R124, [R1+0x223c] ;  /* 0x00223c00017c7983 */ /* 0x000e660000300800 */
[----:B------:R-:W2:Y:S01]  /*84800*/  LDC R11, c[0x0][0x22c] ;  /* 0x00008b00ff0b7b82 */ /* 0x000ea20000000800 */
[----:B------:R-:W2:Y:S01]  /*84810*/  LDL.LU R9, [R1+0x5c0] ;  /* 0x0005c00001097983 */ /* 0x000ea20000300800 */
[----:B----4-:R-:W-:-:S03]  /*84820*/  ISETP.LT.AND P2, PT, R8, R154, !P0 ;  /* 0x0000009a0800720c */ /* 0x010fc60004741270 */
[----:B---3--:R3:W-:Y:S04]  /*84830*/  @P6 STG.E desc[UR60][R162.64], R10 ;  /* 0x0000000aa2006986 */ /* 0x0087e8000c10193c */
[----:B------:R4:W-:Y:S04]  /*84840*/  @P4 STG.E desc[UR60][R164.64], R131 ;  /* 0x00000083a4004986 */ /* 0x0009e8000c10193c */
[----:B---3--:R-:W3:Y:S04]  /*84850*/  LDL.LU R162, [R1+0x2818] ;  /* 0x0028180001a27983 */ /* 0x008ee80000300800 */
[----:B------:R-:W3:Y:S01]  /*84860*/  LDL.LU R10, [R1+0x2238] ;  /* 0x00223800010a7983 */ /* 0x000ee20000300800 */
[----:B-1----:R-:W-:Y:S01]  /*84870*/  ISETP.LT.AND P6, PT, R124, R130, !P0 ;  /* 0x000000827c00720c */ /* 0x002fe200047c1270 */
[----:B----4-:R-:W1:Y:S02]  /*84880*/  LDC R131, c[0x0][0x22c] ;  /* 0x00008b00ff837b82 */ /* 0x010e640000000800 */
[----:B------:R-:W4:Y:S04]  /*84890*/  LDL.LU R163, [R1+0x540] ;  /* 0x0005400001a37983 */ /* 0x000f280000300800 */
[----:B------:R-:W4:Y:S01]  /*848a0*/  LDL.LU R8, [R1+0x222c] ;  /* 0x00222c0001087983 */ /* 0x000f220000300800 */
[----:B------:R-:W-:Y:S01]  /*848b0*/  ISETP.LT.AND P4, PT, R122, R252, !P0 ;  /* 0x000000fc7a00720c */ /* 0x000fe20004781270 */
[----:B------:R-:W1:Y:S02]  /*848c0*/  LDC R124, c[0x0][0x22c] ;  /* 0x00008b00ff7c7b82 */ /* 0x000e640000000800 */
[----:B------:R-:W4:Y:S04]  /*848d0*/  LDL.LU.64 R164, [R1+0x2810] ;  /* 0x0028100001a47983 */ /* 0x000f280000300a00 */
[----:B------:R-:W4:Y:S02]  /*848e0*/  LDL.LU R154, [R1+0x5c4] ;  /* 0x0005c400019a7983 */ /* 0x000f240000300800 */
[----:B------:R-:W4:Y:S02]  /*848f0*/  LDC R252, c[0x0][0x22c] ;  /* 0x00008b00fffc7b82 */ /* 0x000f240000000800 */
[----:B--2---:R2:W-:Y:S04]  /*84900*/  @P5 STG.E desc[UR60][R166.64], R0 ;  /* 0x00000000a6005986 */ /* 0x0045e8000c10193c */
[----:B------:R2:W-:Y:S02]  /*84910*/  @P3 STG.E desc[UR60][R144.64], R56 ;  /* 0x0000003890003986 */ /* 0x0005e4000c10193c */
[----:B------:R-:W1:Y:S02]  /*84920*/  LDC R122, c[0x0][0x22c] ;  /* 0x00008b00ff7a7b82 */ /* 0x000e640000000800 */
[----:B--2---:R-:W2:Y:S06]  /*84930*/  LDL.LU.64 R166, [R1+0x2808] ;  /* 0x0028080001a67983 */ /* 0x004eac0000300a00 */
[----:B------:R-:W1:Y:S01]  /*84940*/  LDC R0, c[0x0][0x22c] ;  /* 0x00008b00ff007b82 */ /* 0x000e620000000800 */
[----:B------:R-:W2:Y:S04]  /*84950*/  LDL.LU.64 R144, [R1+0x2800] ;  /* 0x0028000001907983 */ /* 0x000ea80000300a00 */
[----:B------:R-:W1:Y:S01]  /*84960*/  LDL.LU R56, [R1+0x2228] ;  /* 0x0022280001387983 */ /* 0x000e620000300800 */
[----:B------:R-:W-:-:S03]  /*84970*/  ISETP.LT.AND P3, PT, R57, R155, !P0 ;  /* 0x0000009b3900720c */ /* 0x000fc60004761270 */
[----:B------:R-:W2:Y:S04]  /*84980*/  LDL.LU R57, [R1+0x548] ;  /* 0x0005480001397983 */ /* 0x000ea80000300800 */
[----:B------:R3:W-:Y:S04]  /*84990*/  @P2 STG.E desc[UR60][R146.64], R123 ;  /* 0x0000007b92002986 */ /* 0x0007e8000c10193c */
[----:B------:R4:W-:Y:S04]  /*849a0*/  @P4 STG.E desc[UR60][R156.64], R125 ;  /* 0x0000007d9c004986 */ /* 0x0009e8000c10193c */
[----:B---3--:R-:W3:Y:S01]  /*849b0*/  LDL.LU.64 R146, [R1+0x27f8] ;  /* 0x0027f80001927983 */ /* 0x008ee20000300a00 */
[----:B------:R-:W-:-:S03]  /*849c0*/  ISETP.LT.AND P2, PT, R10, R11, !P0 ;  /* 0x0000000b0a00720c */ /* 0x000fc60004741270 */
[----:B------:R-:W2:Y:S04]  /*849d0*/  LDL.LU R10, [R1+0x2210] ;  /* 0x00221000010a7983 */ /* 0x000ea80000300800 */
[----:B------:R-:W3:Y:S01]  /*849e0*/  LDL.LU R11, [R1+0x2208] ;  /* 0x00220800010b7983 */ /* 0x000ee20000300800 */
[----:B----4-:R-:W-:-:S03]  /*849f0*/  ISETP.LT.AND P5, PT, R8, R252, !P0 ;  /* 0x000000fc0800720c */ /* 0x010fc600047a1270 */
[----:B------:R-:W4:Y:S04]  /*84a00*/  LDL.LU R252, [R1+0x5c8] ;  /* 0x0005c80001fc7983 */ /* 0x000f280000300800 */
[----:B------:R-:W4:Y:S04]  /*84a10*/  LDL.LU R155, [R1+0x5cc] ;  /* 0x0005cc00019b7983 */ /* 0x000f280000300800 */
[----:B------:R-:W4:Y:S04]  /*84a20*/  LDL.LU R130, [R1+0x54c] ;  /* 0x00054c0001827983 */ /* 0x000f280000300800 */
[----:B------:R-:W4:Y:S04]  /*84a30*/  LDL.LU R8, [R1+0x530] ;  /* 0x0005300001087983 */ /* 0x000f280000300800 */
[----:B------:R-:W4:Y:S01]  /*84a40*/  LDL.LU.64 R156, [R1+0x27f0] ;  /* 0x0027f000019c7983 */ /* 0x000f220000300a00 */
[----:B-1----:R-:W-:-:S03]  /*84a50*/  ISETP.LT.AND P4, PT, R56, R0, !P0 ;  /* 0x000000003800720c */ /* 0x002fc60004781270 */
[----:B------:R-:W4:Y:S04]  /*84a60*/  LDL.LU R0, [R1+0x544] ;  /* 0x0005440001007983 */ /* 0x000f280000300800 */
[----:B------:R-:W4:Y:S04]  /*84a70*/  LDL.LU R56, [R1+0x2204] ;  /* 0x0022040001387983 */ /* 0x000f280000300800 */
[----:B------:R-:W4:Y:S04]  /*84a80*/  LDL.LU R125, [R1+0x21f8] ;  /* 0x0021f800017d7983 */ /* 0x000f280000300800 */
[----:B------:R1:W-:Y:S04]  /*84a90*/  @P3 STG.E desc[UR60][R158.64], R9 ;  /* 0x000000099e003986 */ /* 0x0003e8000c10193c */
[----:B------:R1:W-:Y:S04]  /*84aa0*/  @P6 STG.E desc[UR60][R160.64], R163 ;  /* 0x000000a3a0006986 */ /* 0x0003e8000c10193c */
[----:B-1----:R-:W4:Y:S04]  /*84ab0*/  LDL.LU.64 R158, [R1+0x27e8] ;  /* 0x0027e800019e7983 */ /* 0x002f280000300a00 */
[----:B------:R-:W4:Y:S04]  /*84ac0*/  LDL.LU R9, [R1+0x21f4] ;  /* 0x0021f40001097983 */ /* 0x000f280000300800 */
[----:B------:R-:W4:Y:S04]  /*84ad0*/  LDL.LU R123, [R1+0x534] ;  /* 0x00053400017b7983 */ /* 0x000f280000300800 */
[----:B------:R-:W4:Y:S04]  /*84ae0*/  LDL.LU.64 R160, [R1+0x27e0] ;  /* 0x0027e00001a07983 */ /* 0x000f280000300a00 */
[----:B------:R-:W4:Y:S04]  /*84af0*/  LDL.LU R163, [R1+0x27d8] ;  /* 0x0027d80001a37983 */ /* 0x000f280000300800 */
[----:B------:R1:W-:Y:S01]  /*84b00*/  @P2 STG.E desc[UR60][R140.64], R154 ;  /* 0x0000009a8c002986 */ /* 0x0003e2000c10193c */
[----:B--2---:R-:W-:-:S03]  /*84b10*/  ISETP.LT.AND P3, PT, R10, R131, !P0 ;  /* 0x000000830a00720c */ /* 0x004fc60004761270 */
[----:B------:R-:W2:Y:S01]  /*84b20*/  LDL.LU R10, [R1+0x21f0] ;  /* 0x0021f000010a7983 */ /* 0x000ea20000300800 */
[----:B------:R-:W2:Y:S01]  /*84b30*/  LDC R131, c[0x0][0x22c] ;  /* 0x00008b00ff837b82 */ /* 0x000ea20000000800 */
[----:B---3--:R-:W-:Y:S02]  /*84b40*/  ISETP.LT.AND P2, PT, R11, R122, !P0 ;  /* 0x0000007a0b00720c */ /* 0x008fe40004741270 */
[----:B-1----:R-:W3:Y:S04]  /*84b50*/  LDL.LU.64 R140, [R1+0x27d0] ;  /* 0x0027d000018c7983 */ /* 0x002ee80000300a00 */
[----:B------:R-:W3:Y:S01]  /*84b60*/  LDL.LU R154, [R1+0x27c8] ;  /* 0x0027c800019a7983 */ /* 0x000ee20000300800 */
[----:B------:R-:W1:Y:S03]  /*84b70*/  LDC R122, c[0x0][0x22c] ;  /* 0x00008b00ff7a7b82 */ /* 0x000e660000000800 */
[----:B----4-:R4:W-:Y:S04]  /*84b80*/  @P5 STG.E desc[UR60][R142.64], R0 ;  /* 0x000000008e005986 */ /* 0x0109e8000c10193c */
[----:B----4-:R-:W4:Y:S01]  /*84b90*/  LDL.LU.64 R142, [R1+0x27c0] ;  /* 0x0027c000018e7983 */ /* 0x010f220000300a00 */
[----:B------:R-:W2:Y:S03]  /*84ba0*/  LDC R0, c[0x0][0x22c] ;  /* 0x00008b00ff007b82 */ /* 0x000ea60000000800 */
[----:B------:R-:W3:Y:S04]  /*84bb0*/  LDL.LU R11, [R1+0x21e8] ;  /* 0x0021e800010b7983 */ /* 0x000ee80000300800 */
[----:B------:R1:W-:Y:S02]  /*84bc0*/  @P4 STG.E desc[UR60][R136.64], R252 ;  /* 0x000000fc88004986 */ /* 0x0003e4000c10193c */
[----:B-1----:R-:W1:Y:S01]  /*84bd0*/  LDC R252, c[0x0][0x22c] ;  /* 0x00008b00fffc7b82 */ /* 0x002e620000000800 */
[----:B------:R-:W-:Y:S01]  /*84be0*/  ISETP.LT.AND P6, PT, R56, R124, !P0 ;  /* 0x0000007c3800720c */ /* 0x000fe200047c1270 */
[----:B------:R-:W4:Y:S04]  /*84bf0*/  LDL.LU.64 R136, [R1+0x27b8] ;  /* 0x0027b80001887983 */ /* 0x000f280000300a00 */
[----:B------:R1:W-:Y:S02]  /*84c00*/  @P3 STG.E desc[UR60][R138.64], R57 ;  /* 0x000000398a003986 */ /* 0x0003e4000c10193c */
[----:B------:R-:W4:Y:S01]  /*84c10*/  LDC R124, c[0x0][0x22c] ;  /* 0x00008b00ff7c7b82 */ /* 0x000f220000000800 */
[----:B-1----:R-:W-:Y:S01]  /*84c20*/  ISETP.LT.AND P4, PT, R125, R252, !P0 ;  /* 0x000000fc7d00720c */ /* 0x002fe20004781270 */
[----:B------:R-:W4:Y:S06]  /*84c30*/  LDL.LU.64 R138, [R1+0x27b0] ;  /* 0x0027b000018a7983 */ /* 0x000f2c0000300a00 */
[----:B------:R-:W1:Y:S01]  /*84c40*/  LDC R252, c[0x0][0x22c] ;  /* 0x00008b00fffc7b82 */ /* 0x000e620000000800 */
[----:B------:R-:W4:Y:S04]  /*84c50*/  LDL.LU R125, [R1+0x21e0] ;  /* 0x0021e000017d7983 */ /* 0x000f280000300800 */
[----:B------:R2:W-:Y:S03]  /*84c60*/  @P2 STG.E desc[UR60][R152.64], R155 ;  /* 0x0000009b98002986 */ /* 0x0005e6000c10193c */
[----:B------:R-:W4:Y:S01]  /*84c70*/  LDC R56, c[0x0][0x22c] ;  /* 0x00008b00ff387b82 */ /* 0x000f220000000800 */
[----:B------:R2:W-:Y:S07]  /*84c80*/  @P6 STG.E desc[UR60][R128.64], R130 ;  /* 0x0000008280006986 */ /* 0x0005ee000c10193c */
[----:B------:R-:W4:Y:S01]  /*84c90*/  LDC R57, c[0x0][0x22c] ;  /* 0x00008b00ff397b82 */ /* 0x000f220000000800 */
[----:B-1----:R-:W-:-:S02]  /*84ca0*/  ISETP.LT.AND P5, PT, R9, R252, !P0 ;  /* 0x000000fc0900720c */ /* 0x002fc400047a1270 */
[----:B------:R-:W4:Y:S04]  /*84cb0*/  LDL.LU R9, [R1+0x21dc] ;  /* 0x0021dc0001097983 */ /* 0x000f280000300800 */
[----:B------:R-:W4:Y:S04]  /*84cc0*/  LDL.LU R252, [R1+0x21d8] ;  /* 0x0021d80001fc7983 */ /* 0x000f280000300800 */
[----:B------:R1:W-:Y:S01]  /*84cd0*/  @P4 STG.E desc[UR60][R132.64], R8 ;  /* 0x0000000884004986 */ /* 0x0003e2000c10193c */
[----:B--2---:R-:W-:-:S03]  /*84ce0*/  ISETP.LT.AND P3, PT, R10, R0, !P0 ;  /* 0x000000000a00720c */ /* 0x004fc60004761270 */
[----:B------:R-:W2:Y:S04]  /*84cf0*/  LDL.LU R10, [R1+0x21cc] ;  /* 0x0021cc00010a7983 */ /* 0x000ea80000300800 */
[----:B------:R-:W2:Y:S04]  /*84d00*/  LDL.LU R0, [R1+0x538] ;  /* 0x0005380001007983 */ /* 0x000ea80000300800 */
[----:B------:R-:W2:Y:S04]  /*84d10*/  LDL.LU.64 R152, [R1+0x27a8] ;  /* 0x0027a80001987983 */ /* 0x000ea80000300a00 */
[----:B------:R-:W2:Y:S04]  /*84d20*/  LDL.LU R155, [R1+0x27a0] ;  /* 0x0027a000019b7983 */ /* 0x000ea80000300800 */
[----:B------:R-:W2:Y:S04]  /*84d30*/  LDL.LU.64 R128, [R1+0x2798] ;  /* 0x0027980001807983 */ /* 0x000ea80000300a00 */
[----:B------:R-:W2:Y:S01]  /*84d40*/  LDL.LU R130, [R1+0x2794] ;  /* 0x0027940001827983 */ /* 0x000ea20000300800 */
[----:B---3--:R-:W-:-:S03]  /*84d50*/  ISETP.LT.AND P2, PT, R11, R131, !P0 ;  /* 0x000000830b00720c */ /* 0x008fc60004741270 */
[----:B------:R-:W3:Y:S04]  /*84d60*/  LDL.LU R131, [R1+0x2790] ;  /* 0x0027900001837983 */ /* 0x000ee80000300800 */
[----:B------:R-:W3:Y:S04]  /*84d70*/  LDL.LU R11, [R1+0x21c8] ;  /* 0x0021c800010b7983 */ /* 0x000ee80000300800 */
[----:B-1----:R-:W3:Y:S04]  /*84d80*/  LDL.LU.64 R132, [R1+0x2788] ;  /* 0x0027880001847983 */ /* 0x002ee80000300a00 */
[----:B------:R-:W4:Y:S04]  /*84d90*/  LDL.LU R8, [R1+0x2780] ;  /* 0x0027800001087983 */ /* 0x000f280000300800 */
[----:B----4-:R1:W-:Y:S04]  /*84da0*/  @P5 STG.E desc[UR60][R134.64], R8 ;  /* 0x0000000886005986 */ /* 0x0103e8000c10193c */
[----:B-1----:R-:W4:Y:S04]  /*84db0*/  LDL.LU.64 R134, [R1+0x2778] ;  /* 0x0027780001867983 */ /* 0x002f280000300a00 */
[----:B------:R-:W2:Y:S04]  /*84dc0*/  LDL.LU R8, [R1+0x21e4] ;  /* 0x0021e40001087983 */ /* 0x000ea80000300800 */
[----:B------:R1:W-:Y:S01]  /*84dd0*/  @P3 STG.E desc[UR60][R120.64], R123 ;  /* 0x0000007b78003986 */ /* 0x0003e2000c10193c */
[----:B------:R-:W-:-:S02]  /*84de0*/  ISETP.LT.AND P3, PT, R125, R124, !P0 ;  /* 0x0000007c7d00720c */ /* 0x000fc40004761270 */
[----:B------:R-:W-:Y:S02]  /*84df0*/  ISETP.LT.AND P6, PT, R9, R56, !P0 ;  /* 0x000000380900720c */ /* 0x000fe400047c1270 */
[----:B--2---:R-:W-:Y:S02]  /*84e00*/  ISETP.LT.AND P4, PT, R8, R122, !P0 ;  /* 0x0000007a0800720c */ /* 0x004fe40004781270 */
[----:B------:R-:W2:Y:S04]  /*84e10*/  LDL.LU R122, [R1+0x2770] ;  /* 0x00277000017a7983 */ /* 0x000ea80000300800 */
[----:B------:R-:W4:Y:S04]  /*84e20*/  LDL.LU R8, [R1+0x21bc] ;  /* 0x0021bc0001087983 */ /* 0x000f280000300800 */
[----:B-1----:R-:W2:Y:S04]  /*84e30*/  LDL.LU.64 R120, [R1+0x2768] ;  /* 0x0027680001787983 */ /* 0x002ea80000300a00 */
[----:B------:R-:W2:Y:S04]  /*84e40*/  LDL.LU R123, [R1+0x2760] ;  /* 0x00276000017b7983 */ /* 0x000ea80000300800 */
[----:B------:R-:W2:Y:S04]  /*84e50*/  LDL.LU R124, [R1+0x275c] ;  /* 0x00275c00017c7983 */ /* 0x000ea80000300800 */
[----:B------:R-:W2:Y:S04]  /*84e60*/  LDL.LU R125, [R1+0x2758] ;  /* 0x00275800017d7983 */ /* 0x000ea80000300800 */
[----:B------:R-:W2:Y:S04]  /*84e70*/  LDL.LU R56, [R1+0x2754] ;  /* 0x0027540001387983 */ /* 0x000ea80000300800 */
[----:B------:R-:W3:Y:S04]  /*84e80*/  LDL.LU R9, [R1+0x2750] ;  /* 0x0027500001097983 */ /* 0x000ee80000300800 */
[----:B---3--:R1:W-:Y:S01]  /*84e90*/  @P2 STG.E desc[UR60][R126.64], R9 ;  /* 0x000000097e002986 */ /* 0x0083e2000c10193c */
[----:B------:R-:W-:-:S02]  /*84ea0*/  ISETP.LT.AND P2, PT, R252, R57, !P0 ;  /* 0x00000039fc00720c */ /* 0x000fc40004741270 */
[----:B------:R-:W3:Y:S01]  /*84eb0*/  LDC R252, c[0x0][0x22c] ;  /* 0x00008b00fffc7b82 */ /* 0x000ee20000000800 */
[----:B------:R4:W-:Y:S04]  /*84ec0*/  @P4 STG.E desc[UR60][R58.64], R0 ;  /* 0x000000003a004986 */ /* 0x0009e8000c10193c */
[----:B-1----:R-:W2:Y:S03]  /*84ed0*/  LDL.LU.64 R126, [R1+0x2748] ;  /* 0x00274800017e7983 */ /* 0x002ea60000300a00 */
[----:B----4-:R-:W1:Y:S01]  /*84ee0*/  LDC R0, c[0x0][0x22c] ;  /* 0x00008b00ff007b82 */ /* 0x010e620000000800 */
[----:B------:R-:W4:Y:S04]  /*84ef0*/  LDL.LU R9, [R1+0x21b8] ;  /* 0x0021b80001097983 */ /* 0x000f280000300800 */
[----:B------:R-:W2:Y:S01]  /*84f00*/  LDL.LU R57, [R1+0x2744] ;  /* 0x0027440001397983 */ /* 0x000ea20000300800 */
[----:B---3--:R-:W-:-:S03]  /*84f10*/  ISETP.LT.AND P5, PT, R10, R252, !P0 ;  /* 0x000000fc0a00720c */ /* 0x008fc600047a1270 */
[----:B------:R-:W3:Y:S04]  /*84f20*/  LDL.LU R10, [R1+0x2740] ;  /* 0x00274000010a7983 */ /* 0x000ee80000300800 */
[----:B------:R-:W4:Y:S04]  /*84f30*/  LDL.LU R252, [R1+0x53c] ;  /* 0x00053c0001fc7983 */ /* 0x000f280000300800 */
[----:B------:R-:W2:Y:S01]  /*84f40*/  LDL.LU.64 R58, [R1+0x2738] ;  /* 0x00273800013a7983 */ /* 0x000ea20000300a00 */
[----:B-1----:R-:W-:-:S03]  /*84f50*/  ISETP.LT.AND P4, PT, R11, R0, !P0 ;  /* 0x000000000b00720c */ /* 0x002fc60004781270 */
[----:B------:R-:W2:Y:S01]  /*84f60*/  LDL.LU R11, [R1+0x2730] ;  /* 0x00273000010b7983 */ /* 0x000ea20000300800 */
[----:B------:R-:W1:Y:S03]  /*84f70*/  LDC R0, c[0x0][0x22c] ;  /* 0x00008b00ff007b82 */ /* 0x000e660000000800 */
[----:B---3--:R3:W-:Y:S04]  /*84f80*/  @P3 STG.E desc[UR60][R60.64], R10 ;  /* 0x0000000a3c003986 */ /* 0x0087e8000c10193c */
[----:B----4-:R4:W-:Y:S04]  /*84f90*/  @P6 STG.E desc[UR60][R62.64], R252 ;  /* 0x000000fc3e006986 */ /* 0x0109e8000c10193c */
[----:B---3--:R-:W3:Y:S04]  /*84fa0*/  LDL.LU.64 R60, [R1+0x2728] ;  /* 0x00272800013c7983 */ /* 0x008ee80000300a00 */
[----:B------:R-:W3:Y:S04]  /*84fb0*/  LDL.LU R10, [R1+0x21ac] ;  /* 0x0021ac00010a7983 */ /* 0x000ee80000300800 */
[----:B----4-:R-:W4:Y:S04]  /*84fc0*/  LDL.LU.64 R62, [R1+0x2720] ;  /* 0x00272000013e7983 */ /* 0x010f280000300a00 */
[----:B------:R-:W3:Y:S04]  /*84fd0*/  LDL.LU R252, [R1+0x21a4] ;  /* 0x0021a40001fc7983 */ /* 0x000ee80000300800 */
[----:B--2---:R2:W-:Y:S04]  /*84fe0*/  @P2 STG.E desc[UR60][R20.64], R11 ;  /* 0x0000000b14002986 */ /* 0x0045e8000c10193c */
[----:B--2---:R-:W2:Y:S04]  /*84ff0*/  LDL.LU.64 R20, [R1+0x2718] ;  /* 0x0027180001147983 */ /* 0x004ea80000300a00 */
[----:B------:R-:W4:Y:S01]  /*85000*/  LDL.LU R11, [R1+0x21b0] ;  /* 0x0021b000010b7983 */ /* 0x000f220000300800 */
[----:B-1----:R-:W-:-:S02]  /*85010*/  ISETP.LT.AND P3, PT, R8, R0, !P0 ;  /* 0x000000000800720c */ /* 0x002fc40004761270 */
[----:B------:R-:W1:Y:S08]  /*85020*/  LDC R8, c[0x0][0x22c] ;  /* 0x00008b00ff087b82 */ /* 0x000e700000000800 */
[----:B------:R-:W3:Y:S01]  /*85030*/  LDC R0, c[0x0][0x22c] ;  /* 0x00008b00ff007b82 */ /* 0x000ee20000000800 */
[----:B--2---:R2:W-:Y:S04]  /*85040*/  @P5 STG.E desc[UR60][R12.64], R20 ;  /* 0x000000140c005986 */ /* 0x0045e8000c10193c */
[----:B--2---:R-:W2:Y:S04]  /*85050*/  LDL.LU.64 R12, [R1+0x2710] ;  /* 0x00271000010c7983 */ /* 0x004ea80000300a00 */
[----:B------:R-:W3:Y:S01]  /*85060*/  LDL.LU R20, [R1+0x21b4] ;  /* 0x0021b40001147983 */ /* 0x000ee20000300800 */
[----:B-1----:R-:W-:-:S02]  /*85070*/  ISETP.LT.AND P2, PT, R9, R8, !P0 ;  /* 0x000000080900720c */ /* 0x002fc40004741270 */
[----:B------:R-:W4:Y:S08]  /*85080*/  LDC R9, c[0x0][0x22c] ;  /* 0x00008b00ff097b82 */ /* 0x000f300000000800 */
[----:B------:R-:W1:Y:S01]  /*85090*/  LDC R8, c[0x0][0x22c] ;  /* 0x00008b00ff087b82 */ /* 0x000e620000000800 */
[----:B--2---:R2:W-:Y:S07]  /*850a0*/  @P4 STG.E desc[UR60][R48.64], R12 ;  /* 0x0000000c30004986 */ /* 0x0045ee000c10193c */
[----:B--2---:R-:W3:Y:S01]  /*850b0*/  LDC R12, c[0x0][0x22c] ;  /* 0x00008b00ff0c7b82 */ /* 0x004ee20000000800 */
[----:B------:R-:W2:Y:S04]  /*850c0*/  LDL.LU.64 R48, [R1+0x2708] ;  /* 0x0027080001307983 */ /* 0x000ea80000300a00 */
[----:B------:R4:W-:Y:S04]  /*850d0*/  @P3 STG.E desc[UR60][R50.64], R21 ;  /* 0x0000001532003986 */ /* 0x0009e8000c10193c */
[----:B------:R1:W-:Y:S04]  /*850e0*/  @P2 STG.E desc[UR60][R22.64], R13 ;  /* 0x0000000d16002986 */ /* 0x0003e8000c10193c */
[----:B----4-:R-:W4:Y:S04]  /*850f0*/  LDL.LU.64 R50, [R1+0x2700] ;  /* 0x0027000001327983 */ /* 0x010f280000300a00 */
[----:B------:R-:W2:Y:S01]  /*85100*/  LDL.LU R21, [R1+0x21a0] ;  /* 0x0021a00001157983 */ /* 0x000ea20000300800 */
[----:B---3--:R-:W-:Y:S01]  /*85110*/  ISETP.LT.AND P4, PT, R20, R12, !P0 ;  /* 0x0000000c1400720c */ /* 0x008fe20004781270 */
[----:B-1----:R-:W1:Y:S02]  /*85120*/  LDC R13, c[0x0][0x22c] ;  /* 0x00008b00ff0d7b82 */ /* 0x002e640000000800 */
[----:B------:R-:W3:Y:S04]  /*85130*/  LDL.LU R20, [R1+0x2188] ;  /* 0x0021880001147983 */ /* 0x000ee80000300800 */
[----:B------:R-:W4:Y:S01]  /*85140*/  LDL.LU.64 R22, [R1+0x26f8] ;  /* 0x0026f80001167983 */ /* 0x000f220000300a00 */
[----:B------:R-:W-:-:S02]  /*85150*/  ISETP.LT.AND P3, PT, R252, R0, !P0 ;  /* 0x00000000fc00720c */ /* 0x000fc40004761270 */
[----:B------:R-:W2:Y:S01]  /*85160*/  LDC R252, c[0x0][0x22c] ;  /* 0x00008b00fffc7b82 */ /* 0x000ea20000000800 */
[----:B------:R-:W-:-:S07]  /*85170*/  ISETP.LT.AND P5, PT, R11, R9, !P0 ;  /* 0x000000090b00720c */ /* 0x000fce00047a1270 */
[----:B------:R-:W1:Y:S08]  /*85180*/  LDC R11, c[0x0][0x22c] ;  /* 0x00008b00ff0b7b82 */ /* 0x000e700000000800 */
[----:B------:R-:W3:Y:S08]  /*85190*/  LDC R12, c[0x0][0x22c] ;  /* 0x00008b00ff0c7b82 */ /* 0x000ef00000000800 */
[----:B------:R-:W3:Y:S08]  /*851a0*/  LDC R9, c[0x0][0x22c] ;  /* 0x00008b00ff097b82 */ /* 0x000ef00000000800 */
[----:B------:R-:W3:Y:S01]  /*851b0*/  LDC R0, c[0x0][0x22c] ;  /* 0x00008b00ff007b82 */ /* 0x000ee20000000800 */
[----:B--2---:R-:W-:-:S02]  /*851c0*/  ISETP.LT.AND P2, PT, R21, R252, !P0 ;  /* 0x000000fc1500720c */ /* 0x004fc40004741270 */
[----:B------:R-:W2:Y:S04]  /*851d0*/  LDL.LU R252, [R1+0x2180] ;  /* 0x0021800001fc7983 */ /* 0x000ea80000300800 */
[----:B------:R-:W2:Y:S04]  /*851e0*/  LDL.LU R21, [R1+0x217c] ;  /* 0x00217c0001157983 */ /* 0x000ea80000300800 */
[----:B----4-:R4:W-:Y:S04]  /*851f0*/  @P4 STG.E desc[UR60][R14.64], R22 ;  /* 0x000000160e004986 */ /* 0x0109e8000c10193c */
[----:B----4-:R-:W4:Y:S01]  /*85200*/  LDL.LU.64 R14, [R1+0x26f0] ;  /* 0x0026f000010e7983 */ /* 0x010f220000300a00 */
[----:B-1----:R-:W-:-:S02]  /*85210*/  ISETP.LT.AND P6, PT, R10, R11, !P0 ;  /* 0x0000000b0a00720c */ /* 0x002fc400047c1270 */
[----:B------:R-:W2:Y:S01]  /*85220*/  LDC R10, c[0x0][0x22c] ;  /* 0x00008b00ff0a7b82 */ /* 0x000ea20000000800 */
[----:B------:R-:W3:Y:S07]  /*85230*/  LDL.LU R22, [R1+0x218c] ;  /* 0x00218c0001167983 */ /* 0x000eee0000300800 */
[----:B------:R-:W1:Y:S01]  /*85240*/  LDC R11, c[0x0][0x22c] ;  /* 0x00008b00ff0b7b82 */ /* 0x000e620000000800 */
[----:B----4-:R4:W-:Y:S04]  /*85250*/  @P5 STG.E desc[UR60][R52.64], R14 ;  /* 0x0000000e34005986 */ /* 0x0109e8000c10193c */
[----:B------:R1:W-:Y:S04]  /*85260*/  @P6 STG.E desc[UR60][R24.64], R23 ;  /* 0x0000001718006986 */ /* 0x0003e8000c10193c */
[----:B----4-:R-:W4:Y:S04]  /*85270*/  LDL.LU.64 R52, [R1+0x26e8] ;  /* 0x0026e80001347983 */ /* 0x010f280000300a00 */
[----:B-1----:R-:W4:Y:S04]  /*85280*/  LDL.LU.64 R24, [R1+0x26e0] ;  /* 0x0026e00001187983 */ /* 0x002f280000300a00 */
[----:B------:R-:W4:Y:S04]  /*85290*/  LDL.LU R23, [R1+0x2194] ;  /* 0x0021940001177983 */ /* 0x000f280000300800 */
[----:B------:R-:W4:Y:S04]  /*852a0*/  LDL.LU R14, [R1+0x2178] ;  /* 0x00217800010e7983 */ /* 0x000f280000300800 */
[----:B------:R1:W-:Y:S04]  /*852b0*/  @P3 STG.E desc[UR60][R28.64], R15 ;  /* 0x0000000f1c003986 */ /* 0x0003e8000c10193c */
[----:B-1----:R-:W4:Y:S01]  /*852c0*/  LDL.LU.64 R28, [R1+0x26d8] ;  /* 0x0026d800011c7983 */ /* 0x002f220000300a00 */
[----:B---3--:R-:W-:-:S02]  /*852d0*/  ISETP.LT.AND P3, PT, R22, R12, !P0 ;  /* 0x0000000c1600720c */ /* 0x008fc40004761270 */
[----:B------:R-:W-:Y:S01]  /*852e0*/  ISETP.LT.AND P6, PT, R20, R9, !P0 ;  /* 0x000000091400720c */ /* 0x000fe200047c1270 */
[----:B------:R-:W1:Y:S01]  /*852f0*/  LDC R12, c[0x0][0x22c] ;  /* 0x00008b00ff0c7b82 */ /* 0x000e620000000800 */
[----:B--2---:R-:W-:-:S07]  /*85300*/  ISETP.LT.AND P5, PT, R21, R10, !P0 ;  /* 0x0000000a1500720c */ /* 0x004fce00047a1270 */
[----:B------:R-:W2:Y:S08]  /*85310*/  LDC R10, c[0x0][0x22c] ;  /* 0x00008b00ff0a7b82 */ /* 0x000eb00000000800 */
[----:B------:R-:W3:Y:S01]  /*85320*/  LDC R9, c[0x0][0x22c] ;  /* 0x00008b00ff097b82 */ /* 0x000ee20000000800 */
[----:B----4-:R-:W-:-:S07]  /*85330*/  ISETP.LT.AND P4, PT, R23, R8, !P0 ;  /* 0x000000081700720c */ /* 0x010fce0004781270 */
[----:B------:R-:W4:Y:S01]  /*85340*/  LDC R8, c[0x0][0x22c] ;  /* 0x00008b00ff087b82 */ /* 0x000f220000000800 */
[----:B------:R1:W-:Y:S05]  /*85350*/  @P2 STG.E desc[UR60][R54.64], R28 ;  /* 0x0000001c36002986 */ /* 0x0003ea000c10193c */
[----:B------:R2:W-:Y:S04]  /*85360*/  @P4 STG.E desc[UR60][R26.64], R24 ;  /* 0x000000181a004986 */ /* 0x0005e8000c10193c */
[----:B-1----:R-:W3:Y:S04]  /*85370*/  LDL.LU.64 R54, [R1+0x26d0] ;  /* 0x0026d00001367983 */ /* 0x002ee80000300a00 */
[----:B------:R-:W4:Y:S04]  /*85380*/  LDL.LU R20, [R1+0x2170] ;  /* 0x0021700001147983 */ /* 0x000f280000300800 */
[----:B------:R-:W3:Y:S04]  /*85390*/  LDL.LU R23, [R1+0x216c] ;  /* 0x00216c0001177983 */ /* 0x000ee80000300800 */
[----:B--2---:R-:W2:Y:S04]  /*853a0*/  LDL.LU.64 R26, [R1+0x26c8] ;  /* 0x0026c800011a7983 */ /* 0x004ea80000300a00 */
[----:B------:R-:W3:Y:S04]  /*853b0*/  LDL.LU R22, [R1+0x2164] ;  /* 0x0021640001167983 */ /* 0x000ee80000300800 */
[----:B------:R-:W3:Y:S04]  /*853c0*/  LDL.LU R21, [R1+0x2160] ;  /* 0x0021600001157983 */ /* 0x000ee80000300800 */
[----:B------:R-:W3:Y:S04]  /*853d0*/  LDL.LU R15, [R1+0x215c] ;  /* 0x00215c00010f7983 */ /* 0x000ee80000300800 */
[----:B------:R1:W-:Y:S04]  /*853e0*/  @P3 STG.E desc[UR60][R30.64], R29 ;  /* 0x0000001d1e003986 */ /* 0x0003e8000c10193c */
[----:B-1----:R-:W2:Y:S01]  /*853f0*/  LDL.LU.64 R30, [R1+0x26c0] ;  /* 0x0026c000011e7983 */ /* 0x002ea20000300a00 */
[----:B------:R-:W-:-:S02]  /*85400*/  ISETP.LT.AND P2, PT, R252, R11, !P0 ;  /* 0x0000000bfc00720c */ /* 0x000fc40004741270 */
[----:B------:R-:W-:Y:S01]  /*85410*/  ISETP.LT.AND P4, PT, R14, R0, !P0 ;  /* 0x000000000e00720c */ /* 0x000fe20004781270 */
[----:B------:R1:W-:Y:S01]  /*85420*/  @P6 STG.E desc[UR60][R40.64], R25 ;  /* 0x0000001928006986 */ /* 0x0003e2000c10193c */
[----:B------:R-:W3:Y:S08]  /*85430*/  LDC R11, c[0x0][0x22c] ;  /* 0x00008b00ff0b7b82 */ /* 0x000ef00000000800 */
[----:B------:R-:W3:Y:S01]  /*85440*/  LDC R0, c[0x0][0x22c] ;  /* 0x00008b00ff007b82 */ /* 0x000ee20000000800 */
[----:B-1----:R-:W3:Y:S04]  /*85450*/  LDL.LU.64 R40, [R1+0x26b8] ;  /* 0x0026b80001287983 */ /* 0x002ee80000300a00 */
[----:B------:R-:W3:Y:S01]  /*85460*/  LDL.LU R14, [R1+0x2158] ;  /* 0x00215800010e7983 */ /* 0x000ee20000300800 */
[----:B----4-:R-:W-:-:S02]  /*85470*/  ISETP.LT.AND P3, PT, R20, R13, !P0 ;  /* 0x0000000d1400720c */ /* 0x010fc40004761270 */
[----:B------:R-:W1:Y:S01]  /*85480*/  LDC R13, c[0x0][0x22c] ;  /* 0x00008b00ff0d7b82 */ /* 0x000e620000000800 */
[----:B--2---:R2:W-:Y:S04]  /*85490*/  @P2 STG.E desc[UR60][R42.64], R30 ;  /* 0x0000001e2a002986 */ /* 0x0045e8000c10193c */
[----:B------:R4:W-:Y:S04]  /*854a0*/  @P5 STG.E desc[UR60][R44.64], R26 ;  /* 0x0000001a2c005986 */ /* 0x0009e8000c10193c */
[----:B------:R1:W-:Y:S04]  /*854b0*/  @P4 STG.E desc[UR60][R36.64], R31 ;  /* 0x0000001f24004986 */ /* 0x0003e8000c10193c */
[----:B--2---:R-:W2:Y:S04]  /*854c0*/  LDL.LU.64 R42, [R1+0x26b0] ;  /* 0x0026b000012a7983 */ /* 0x004ea80000300a00 */
[----:B----4-:R-:W4:Y:S04]  /*854d0*/  LDL.LU.64 R44, [R1+0x26a8] ;  /* 0x0026a800012c7983 */ /* 0x010f280000300a00 */
[----:B------:R-:W2:Y:S04]  /*854e0*/  LDL.LU R20, [R1+0x2154] ;  /* 0x0021540001147983 */ /* 0x000ea80000300800 */
[----:B-1----:R-:W4:Y:S04]  /*854f0*/  LDL.LU.64 R36, [R1+0x26a0] ;  /* 0x0026a00001247983 */ /* 0x002f280000300a00 */
[----:B------:R1:W-:Y:S04]  /*85500*/  @P3 STG.E desc[UR60][R32.64], R27 ;  /* 0x0000001b20003986 */ /* 0x0003e8000c10193c */
[----:B-1----:R-:W2:Y:S01]  /*85510*/  LDL.LU.64 R32, [R1+0x2698] ;  /* 0x0026980001207983 */ /* 0x002ea20000300a00 */
[----:B---3--:R-:W-:-:S02]  /*85520*/  ISETP.LT.AND P2, PT, R23, R8, !P0 ;  /* 0x000000081700720c */ /* 0x008fc40004741270 */
[----:B------:R-:W-:Y:S01]  /*85530*/  ISETP.LT.AND P4, PT, R22, R12, !P0 ;  /* 0x0000000c1600720c */ /* 0x000fe20004781270 */
[----:B------:R-:W1:Y:S01]  /*85540*/  LDC R8, c[0x0][0x22c] ;  /* 0x00008b00ff087b82 */ /* 0x000e620000000800 */
[----:B------:R-:W-:Y:S02]  /*85550*/  ISETP.LT.AND P6, PT, R15, R11, !P0 ;  /* 0x0000000b0f00720c */ /* 0x000fe400047c1270 */
[----:B------:R-:W3:Y:S01]  /*85560*/  LDL.LU R15, [R1+0x2144] ;  /* 0x00214400010f7983 */ /* 0x000ee20000300800 */
[----:B------:R-:W-:Y:S02]  /*85570*/  ISETP.LT.AND P3, PT, R14, R10, !P0 ;  /* 0x0000000a0e00720c */ /* 0x000fe40004761270 */
[----:B------:R-:W-:Y:S02]  /*85580*/  ISETP.LT.AND P5, PT, R21, R9, !P0 ;  /* 0x000000091500720c */ /* 0x000fe400047a1270 */
[----:B------:R-:W1:Y:S08]  /*85590*/  LDC R9, c[0x0][0x22c] ;  /* 0x00008b00ff097b82 */ /* 0x000e700000000800 */
[----:B------:R-:W1:Y:S08]  /*855a0*/  LDC R11, c[0x0][0x22c] ;  /* 0x00008b00ff0b7b82 */ /* 0x000e700000000800 */
[----:B------:R-:W1:Y:S08]  /*855b0*/  LDC R12, c[0x0][0x22c] ;  /* 0x00008b00ff0c7b82 */ /* 0x000e700000000800 */
[----:B------:R-:W1:Y:S01]  /*855c0*/  LDC R10, c[0x0][0x22c] ;  /* 0x00008b00ff0a7b82 */ /* 0x000e620000000800 */
[----:B----4-:R4:W-:Y:S01]  /*855d0*/  @P2 STG.E desc[UR60][R46.64], R36 ;  /* 0x000000242e002986 */ /* 0x0109e2000c10193c */
[----:B--2---:R-:W-:-:S06]  /*855e0*/  ISETP.LT.AND P2, PT, R20, R0, !P0 ;  /* 0x000000001400720c */ /* 0x004fcc0004741270 */
[----:B------:R-:W2:Y:S01]  /*855f0*/  LDC R0, c[0x0][0x22c] ;  /* 0x00008b00ff007b82 */ /* 0x000ea20000000800 */
[----:B----4-:R-:W4:Y:S04]  /*85600*/  LDL.LU.64 R46, [R1+0x2690] ;  /* 0x00269000012e7983 */ /* 0x010f280000300a00 */
[----:B------:R-:W2:Y:S04]  /*85610*/  LDL.LU R14, [R1+0x2140] ;  /* 0x00214000010e7983 */ /* 0x000ea80000300800 */
[----:B------:R-:W1:Y:S04]  /*85620*/  LDL.LU R21, [R1+0x213c] ;  /* 0x00213c0001157983 */ /* 0x000e680000300800 */
[----:B------:R-:W4:Y:S04]  /*85630*/  LDL.LU R26, [R1+0x2134] ;  /* 0x00213400011a7983 */ /* 0x000f280000300800 */
[----:B------:R-:W2:Y:S04]  /*85640*/  LDL.LU R20, [R1+0x2130] ;  /* 0x0021300001147983 */ /* 0x000ea80000300800 */
[----:B------:R3:W-:Y:S04]  /*85650*/  @P4 STG.E desc[UR60][R38.64], R32 ;  /* 0x0000002026004986 */ /* 0x0007e8000c10193c */
[----:B---3--:R-:W3:Y:S04]  /*85660*/  LDL.LU.64 R38, [R1+0x2688] ;  /* 0x0026880001267983 */ /* 0x008ee80000300a00 */
[----:B------:R-:W4:Y:S04]  /*85670*/  LDL.LU R25, [R1+0x212c] ;  /* 0x00212c0001197983 */ /* 0x000f280000300800 */
[----:B------:R-:W4:Y:S04]  /*85680*/  LDL.LU R24, [R1+0x2128] ;  /* 0x0021280001187983 */ /* 0x000f280000300800 */
[----:B------:R1:W-:Y:S04]  /*85690*/  @P5 STG.E desc[UR60][R34.64], R37 ;  /* 0x0000002522005986 */ /* 0x0003e8000c10193c */
[----:B-1----:R-:W4:Y:S01]  /*856a0*/  LDL.LU.64 R34, [R1+0x2680] ;  /* 0x0026800001227983 */ /* 0x002f220000300a00 */
[----:B------:R-:W-:-:S03]  /*856b0*/  ISETP.LT.AND P4, PT, R15, R13, !P0 ;  /* 0x0000000d0f00720c */ /* 0x000fc60004781270 */
[----:B------:R-:W4:Y:S04]  /*856c0*/  LDL.LU R23, [R1+0x2120] ;  /* 0x0021200001177983 */ /* 0x000f280000300800 */
[----:B------:R-:W-:Y:S04]  /*856d0*/  @P6 STG.E desc[UR60][R250.64], R33 ;  /* 0x00000021fa006986 */ /* 0x000fe8000c10193c */
[----:B------:R-:W4:Y:S04]  /*856e0*/  LDL.LU R22, [R1+0x2118] ;  /* 0x0021180001167983 */ /* 0x000f280000300800 */
[----:B------:R-:W4:Y:S01]  /*856f0*/  LDL.LU R15, [R1+0x2114] ;  /* 0x00211400010f7983 */ /* 0x000f220000300800 */
[----:B------:R-:W-:-:S02]  /*85700*/  ISETP.LT.AND P6, PT, R21, R9, !P0 ;  /* 0x000000091500720c */ /* 0x000fc400047c1270 */
[----:B------:R-:W1:Y:S01]  /*85710*/  LDC R9, c[0x0][0x22c] ;  /* 0x00008b00ff097b82 */ /* 0x000e620000000800 */
[----:B--2---:R-:W-:Y:S01]  /*85720*/  ISETP.LT.AND P5, PT, R20, R11, !P0 ;  /* 0x0000000b1400720c */ /* 0x004fe200047a1270 */
[----:B---3--:R2:W-:Y:S01]  /*85730*/  @P3 STG.E desc[UR60][R4.64], R38 ;  /* 0x0000002604003986 */ /* 0x0085e2000c10193c */
[----:B------:R-:W-:-:S05]  /*85740*/  ISETP.LT.AND P3, PT, R14, R8, !P0 ;  /* 0x000000080e00720c */ /* 0x000fca0004761270 */
[----:B------:R-:W3:Y:S01]  /*85750*/  LDC R8, c[0x0][0x22c] ;  /* 0x00008b00ff087b82 */ /* 0x000ee20000000800 */
[----:B------:R-:W3:Y:S04]  /*85760*/  LDL.LU R14, [R1+0x2108] ;  /* 0x00210800010e7983 */ /* 0x000ee80000300800 */
[----:B------:R-:W3:Y:S04]  /*85770*/  LDL.LU R21, [R1+0x2104] ;  /* 0x0021040001157983 */ /* 0x000ee80000300800 */
[----:B------:R-:W3:Y:S01]  /*85780*/  LDL.LU R20, [R1+0x2100] ;  /* 0x0021000001147983 */ /* 0x000ee20000300800 */
[----:B--2---:R-:W2:Y:S03]  /*85790*/  LDC R4, c[0x0][0x22c] ;  /* 0x00008b00ff047b82 */ /* 0x004ea60000000800 */
[----:B------:R-:W2:Y:S05]  /*857a0*/  LDL.LU R13, [R1+0x20fc] ;  /* 0x0020fc00010d7983 */ /* 0x000eaa0000300800 */
[----:B------:R-:W2:Y:S01]  /*857b0*/  LDC R5, c[0x0][0x22c] ;  /* 0x00008b00ff057b82 */ /* 0x000ea20000000800 */
[----:B----4-:R4:W-:Y:S01]  /*857c0*/  @P2 STG.E desc[UR60][R6.64], R34 ;  /* 0x0000002206002986 */ /* 0x0109e2000c10193c */
[----:B------:R-:W-:-:S03]  /*857d0*/  ISETP.LT.AND P2, PT, R26, R12, !P0 ;  /* 0x0000000c1a00720c */ /* 0x000fc60004741270 */
[----:B------:R-:W-:Y:S04]  /*857e0*/  @P4 STG.E desc[UR60][R16.64], R39 ;  /* 0x0000002710004986 */ /* 0x000fe8000c10193c */
[----:B------:R1:W-:Y:S01]  /*857f0*/  @P3 STG.E desc[UR60][R18.64], R35 ;  /* 0x0000002312003986 */ /* 0x0003e2000c10193c */
[----:B----4-:R-:W4:Y:S03]  /*85800*/  LDC R7, c[0x0][0x22c] ;  /* 0x00008b00ff077b82 */ /* 0x010f260000000800 */
[----:B-1----:R-:W2:Y:S05]  /*85810*/  LDL.LU R18, [R1+0x20f8] ;  /* 0x0020f80001127983 */ /* 0x002eaa0000300800 */
[----:B------:R-:W1:Y:S01]  /*85820*/  LDC R6, c[0x0][0x22c] ;  /* 0x00008b00ff067b82 */ /* 0x000e620000000800 */
[----:B------:R-:W2:Y:S04]  /*85830*/  LDL.LU R17, [R1+0x20ec] ;  /* 0x0020ec0001117983 */ /* 0x000ea80000300800 */
[----:B------:R-:W2:Y:S01]  /*85840*/  LDL.LU R12, [R1+0x20e8] ;  /* 0x0020e800010c7983 */ /* 0x000ea20000300800 */
[----:B------:R-:W-:-:S02]  /*85850*/  ISETP.LT.AND P4, PT, R25, R0, !P0 ;  /* 0x000000001900720c */ /* 0x000fc40004781270 */
[----:B------:R-:W-:Y:S01]  /*85860*/  ISETP.LT.AND P3, PT, R24, R10, !P0 ;  /* 0x0000000a1800720c */ /* 0x000fe20004761270 */
[----:B------:R-:W2:Y:S01]  /*85870*/  LDC R0, c[0x0][0x22c] ;  /* 0x00008b00ff007b82 */ /* 0x000ea20000000800 */
[----:B------:R-:W-:Y:S04]  /*85880*/  @P6 STG.E desc[UR60][R64.64], R44 ;  /* 0x0000002c40006986 */ /* 0x000fe8000c10193c */
[----:B------:R-:W-:Y:S01]  /*85890*/  @P2 STG.E desc[UR60][R66.64], R40 ;  /* 0x0000002842002986 */ /* 0x000fe2000c10193c */
[----:B---3--:R-:W-:Y:S02]  /*858a0*/  ISETP.LT.AND P2, PT, R23, R8, !P0 ;  /* 0x000000081700720c */ /* 0x008fe40004741270 */
[----:B------:R-:W3:Y:S01]  /*858b0*/  LDC R8, c[0x0][0x22c] ;  /* 0x00008b00ff087b82 */ /* 0x000ee20000000800 */
[----:B------:R-:W-:Y:S01]  /*858c0*/  @P5 STG.E desc[UR60][R68.64], R45 ;  /* 0x0000002d44005986 */ /* 0x000fe2000c10193c */
[----:B----4-:R-:W-:-:S03]  /*858d0*/  ISETP.LT.AND P6, PT, R15, R7, !P0 ;  /* 0x000000070f00720c */ /* 0x010fc600047c1270 */
[----:B------:R-:W-:Y:S03]  /*858e0*/  @P4 STG.E desc[UR60][R70.64], R41 ;  /* 0x0000002946004986 */ /* 0x000fe6000c10193c */
[----:B------:R-:W4:Y:S01]  /*858f0*/  LDC R7, c[0x0][0x22c] ;  /* 0x00008b00ff077b82 */ /* 0x000f220000000800 */
[----:B------:R-:W-:Y:S04]  /*85900*/  @P3 STG.E desc[UR60][R72.64], R46 ;  /* 0x0000002e48003986 */ /* 0x000fe8000c10193c */
[----:B------:R-:W4:Y:S01]  /*85910*/  LDL.LU R15, [R1+0x20e0] ;  /* 0x0020e000010f7983 */ /* 0x000f220000300800 */
[----:B------:R-:W-:Y:S02]  /*85920*/  ISETP.LT.AND P4, PT, R22, R9, !P0 ;  /* 0x000000091600720c */ /* 0x000fe40004781270 */
[----:B------:R-:W4:Y:S01]  /*85930*/  LDC R9, c[0x0][0x22c] ;  /* 0x00008b00ff097b82 */ /* 0x000f220000000800 */
[----:B------:R-:W-:Y:S10]  /*85940*/  @P2 STG.E desc[UR60][R74.64], R42 ;  /* 0x0000002a4a002986 */ /* 0x000ff4000c10193c */
[----:B------:R-:W-:Y:S04]  /*85950*/  @P4 STG.E desc[UR60][R76.64], R47 ;  /* 0x0000002f4c004986 */ /* 0x000fe8000c10193c */
[----:B------:R-:W-:Y:S01]  /*85960*/  @P6 STG.E desc[UR60][R78.64], R43 ;  /* 0x0000002b4e006986 */ /* 0x000fe2000c10193c */
[----:B-1----:R-:W-:-:S03]  /*85970*/  ISETP.LT.AND P3, PT, R14, R6, !P0 ;  /* 0x000000060e00720c */ /* 0x002fc60004761270 */
[----:B------:R-:W4:Y:S01]  /*85980*/  LDL.LU R14, [R1+0x20dc] ;  /* 0x0020dc00010e7983 */ /* 0x000f220000300800 */
[----:B------:R-:W1:Y:S01]  /*85990*/  LDC R6, c[0x0][0x22c] ;  /* 0x00008b00ff067b82 */ /* 0x000e620000000800 */
[----:B--2---:R-:W-:Y:S02]  /*859a0*/  ISETP.LT.AND P5, PT, R21, R4, !P0 ;  /* 0x000000041500720c */ /* 0x004fe400047a1270 */
[----:B------:R-:W2:Y:S01]  /*859b0*/  LDL.LU R11, [R1+0x20d8] ;  /* 0x0020d800010b7983 */ /* 0x000ea20000300800 */
[----:B------:R-:W-:-:S03]  /*859c0*/  ISETP.LT.AND P2, PT, R20, R0, !P0 ;  /* 0x000000001400720c */ /* 0x000fc60004741270 */
[----:B------:R-:W2:Y:S01]  /*859d0*/  LDL.LU R10, [R1+0x20d0] ;  /* 0x0020d000010a7983 */ /* 0x000ea20000300800 */
[----:B------:R-:W1:Y:S01]  /*859e0*/  LDC R4, c[0x0][0x22c] ;  /* 0x00008b00ff047b82 */ /* 0x000e620000000800 */
[----:B------:R-:W-:Y:S02]  /*859f0*/  ISETP.LT.AND P4, PT, R13, R5, !P0 ;  /* 0x000000050d00720c */ /* 0x000fe40004781270 */
[----:B------:R-:W2:Y:S04]  /*85a00*/  LDL.LU R16, [R1+0x20cc] ;  /* 0x0020cc0001107983 */ /* 0x000ea80000300800 */
[----:B------:R-:W-:Y:S01]  /*85a10*/  @P3 STG.E desc[UR60][R80.64], R52 ;  /* 0x0000003450003986 */ /* 0x000fe2000c10193c */
[----:B------:R-:W2:Y:S03]  /*85a20*/  LDC R0, c[0x0][0x22c] ;  /* 0x00008b00ff007b82 */ /* 0x000ea60000000800 */
[----:B------:R-:W2:Y:S04]  /*85a30*/  LDL.LU R13, [R1+0x20c4] ;  /* 0x0020c400010d7983 */ /* 0x000ea80000300800 */
[----:B------:R-:W-:Y:S01]  /*85a40*/  @P5 STG.E desc[UR60][R82.64], R48 ;  /* 0x0000003052005986 */ /* 0x000fe2000c10193c */
[----:B------:R-:W2:Y:S03]  /*85a50*/  LDC R5, c[0x0][0x22c] ;  /* 0x00008b00ff057b82 */ /* 0x000ea60000000800 */
[----:B------:R-:W-:Y:S01]  /*85a60*/  @P2 STG.E desc[UR60][R84.64], R53 ;  /* 0x0000003554002986 */ /* 0x000fe2000c10193c */
[----:B---3--:R-:W-:-:S03]  /*85a70*/  ISETP.LT.AND P3, PT, R18, R8, !P0 ;  /* 0x000000081200720c */ /* 0x008fc60004761270 */
[----:B------:R-:W3:Y:S01]  /*85a80*/  LDL.LU R18, [R1+0x20bc] ;  /* 0x0020bc0001127983 */ /* 0x000ee20000300800 */
[----:B------:R-:W2:Y:S01]  /*85a90*/  LDC R8, c[0x0][0x22c] ;  /* 0x00008b00ff087b82 */ /* 0x000ea20000000800 */
[----:B----4-:R-:W-:Y:S02]  /*85aa0*/  ISETP.LT.AND P6, PT, R17, R7, !P0 ;  /* 0x000000071100720c */ /* 0x010fe400047c1270 */
[----:B------:R-:W4:Y:S01]  /*85ab0*/  LDL.LU R17, [R1+0x20b8] ;  /* 0x0020b80001117983 */ /* 0x000f220000300800 */
[----:B-1----:R-:W-:-:S03]  /*85ac0*/  ISETP.LT.AND P2, PT, R12, R6, !P0 ;  /* 0x000000060c00720c */ /* 0x002fc60004741270 */
[----:B------:R-:W3:Y:S01]  /*85ad0*/  LDL.LU R12, [R1+0x20b0] ;  /* 0x0020b000010c7983 */ /* 0x000ee20000300800 */
[----:B------:R-:W1:Y:S03]  /*85ae0*/  LDC R7, c[0x0][0x22c] ;  /* 0x00008b00ff077b82 */ /* 0x000e660000000800 */
[----:B------:R-:W-:Y:S04]  /*85af0*/  @P4 STG.E desc[UR60][R86.64], R49 ;  /* 0x0000003156004986 */ /* 0x000fe8000c10193c */
[----:B------:R-:W-:Y:S01]  /*85b00*/  @P3 STG.E desc[UR60][R88.64], R54 ;  /* 0x0000003658003986 */ /* 0x000fe2000c10193c */
[----:B------:R-:W4:Y:S03]  /*85b10*/  LDC R6, c[0x0][0x22c] ;  /* 0x00008b00ff067b82 */ /* 0x000f260000000800 */
[----:B------:R-:W-:Y:S01]  /*85b20*/  @P6 STG.E desc[UR60][R90.64], R50 ;  /* 0x000000325a006986 */ /* 0x000fe2000c10193c */
[----:B------:R-:W-:-:S03]  /*85b30*/  ISETP.LT.AND P5, PT, R15, R4, !P0 ;  /* 0x000000040f00720c */ /* 0x000fc600047a1270 */
[----:B------:R-:W4:Y:S01]  /*85b40*/  LDL.LU R15, [R1+0x20ac] ;  /* 0x0020ac00010f7983 */ /* 0x000f220000300800 */
[----:B------:R-:W3:Y:S03]  /*85b50*/  LDC R4, c[0x0][0x22c] ;  /* 0x00008b00ff047b82 */ /* 0x000ee60000000800 */
[----:B------:R-:W-:Y:S06]  /*85b60*/  @P2 STG.E desc[UR60][R92.64], R55 ;  /* 0x000000375c002986 */ /* 0x000fec000c10193c */
[----:B------:R-:W-:Y:S01]  /*85b70*/  @P5 STG.E desc[UR60][R94.64], R51 ;  /* 0x000000335e005986 */ /* 0x000fe2000c10193c */
[----:B--2---:R-:W-:-:S02]  /*85b80*/  ISETP.LT.AND P4, PT, R14, R0, !P0 ;  /* 0x000000000e00720c */ /* 0x004fc40004781270 */
[----:B------:R-:W3:Y:S01]  /*85b90*/  LDC R0, c[0x0][0x22c] ;  /* 0x00008b00ff007b82 */ /* 0x000ee20000000800 */
[----:B------:R-:W-:Y:S02]  /*85ba0*/  ISETP.LT.AND P3, PT, R11, R5, !P0 ;  /* 0x000000050b00720c */ /* 0x000fe40004761270 */
[----:B------:R-:W2:Y:S01]  /*85bb0*/  LDL.LU R11, [R1+0x20a4] ;  /* 0x0020a400010b7983 */ /* 0x000ea20000300800 */
[----:B------:R-:W-:-:S03]  /*85bc0*/  ISETP.LT.AND P2, PT, R10, R8, !P0 ;  /* 0x000000080a00720c */ /* 0x000fc60004741270 */
[----:B------:R-:W2:Y:S01]  /*85bd0*/  LDL.LU R14, [R1+0x20a0] ;  /* 0x0020a000010e7983 */ /* 0x000ea20000300800 */
[----:B------:R-:W4:Y:S03]  /*85be0*/  LDC R5, c[0x0][0x22c] ;  /* 0x00008b00ff057b82 */ /* 0x000f260000000800 */
[----:B------:R-:W-:Y:S01]  /*85bf0*/  @P4 STG.E desc[UR60][R96.64], R60 ;  /* 0x0000003c60004986 */ /* 0x000fe2000c10193c */
[----:B-1----:R-:W-:-:S03]  /*85c00*/  ISETP.LT.AND P4, PT, R16, R7, !P0 ;  /* 0x000000071000720c */ /* 0x002fc60004781270 */
[----:B------:R-:W2:Y:S01]  /*85c10*/  LDL.LU R10, [R1+0x209c] ;  /* 0x00209c00010a7983 */ /* 0x000ea20000300800 */
[----:B------:R-:W2:Y:S01]  /*85c20*/  LDC R8, c[0x0][0x22c] ;  /* 0x00008b00ff087b82 */ /* 0x000ea20000000800 */
[----:B------:R-:W-:Y:S02]  /*85c30*/  ISETP.LT.AND P6, PT, R13, R9, !P0 ;  /* 0x000000090d00720c */ /* 0x000fe400047c1270 */
[----:B------:R-:W-:Y:S04]  /*85c40*/  @P3 STG.E desc[UR60][R98.64], R56 ;  /* 0x0000003862003986 */ /* 0x000fe8000c10193c */
[----:B------:R-:W2:Y:S01]  /*85c50*/  LDL.LU R16, [R1+0x2090] ;  /* 0x0020900001107983 */ /* 0x000ea20000300800 */
[----:B------:R-:W1:Y:S03]  /*85c60*/  LDC R7, c[0x0][0x22c] ;  /* 0x00008b00ff077b82 */ /* 0x000e660000000800 */
[----:B------:R-:W-:Y:S04]  /*85c70*/  @P2 STG.E desc[UR60][R100.64], R61 ;  /* 0x0000003d64002986 */ /* 0x000fe8000c10193c */
[----:B------:R-:W2:Y:S01]  /*85c80*/  LDL.LU R13, [R1+0x208c] ;  /* 0x00208c00010d7983 */ /* 0x000ea20000300800 */
[----:B------:R-:W1:Y:S01]  /*85c90*/  LDC R9, c[0x0][0x22c] ;  /* 0x00008b00ff097b82 */ /* 0x000e620000000800 */
[----:B---3--:R-:W-:-:S02]  /*85ca0*/  ISETP.LT.AND P2, PT, R12, R0, !P0 ;  /* 0x000000000c00720c */ /* 0x008fc40004741270 */
[----:B------:R-:W3:Y:S01]  /*85cb0*/  LDL.LU R12, [R1+0x2088] ;  /* 0x00208800010c7983 */ /* 0x000ee20000300800 */
[----:B------:R-:W-:-:S04]  /*85cc0*/  ISETP.LT.AND P3, PT, R18, R4, !P0 ;  /* 0x000000041200720c */ /* 0x000fc80004761270 */
[----:B------:R-:W1:Y:S01]  /*85cd0*/  LDC R0, c[0x0][0x22c] ;  /* 0x00008b00ff007b82 */ /* 0x000e620000000800 */
[----:B------:R-:W-:Y:S04]  /*85ce0*/  @P4 STG.E desc[UR60][R102.64], R57 ;  /* 0x0000003966004986 */ /* 0x000fe8000c10193c */
[----:B------:R-:W3:Y:S01]  /*85cf0*/  LDL.LU R19, [R1+0x2080] ;  /* 0x0020800001137983 */ /* 0x000ee20000300800 */
[----:B----4-:R-:W-:Y:S02]  /*85d00*/  ISETP.LT.AND P5, PT, R17, R6, !P0 ;  /* 0x000000061100720c */ /* 0x010fe400047a1270 */
[----:B------:R-:W4:Y:S01]  /*85d10*/  LDC R4, c[0x0][0x22c] ;  /* 0x00008b00ff047b82 */ /* 0x000f220000000800 */
[----:B------:R-:W-:Y:S01]  /*85d20*/  @P6 STG.E desc[UR60][R104.64], R62 ;  /* 0x0000003e68006986 */ /* 0x000fe2000c10193c */
[----:B------:R-:W-:-:S06]  /*85d30*/  ISETP.LT.AND P4, PT, R15, R5, !P0 ;  /* 0x000000050f00720c */ /* 0x000fcc0004781270 */
[----:B------:R-:W3:Y:S01]  /*85d40*/  LDC R6, c[0x0][0x22c] ;  /* 0x00008b00ff067b82 */ /* 0x000ee20000000800 */
[----:B------:R-:W3:Y:S07]  /*85d50*/  LDL.LU R15, [R1+0x207c] ;  /* 0x00207c00010f7983 */ /* 0x000eee0000300800 */
[----:B------:R-:W3:Y:S01]  /*85d60*/  LDC R5, c[0x0][0x22c] ;  /* 0x00008b00ff057b82 */ /* 0x000ee20000000800 */
[----:B------:R-:W-:Y:S04]  /*85d70*/  @P3 STG.E desc[UR60][R106.64], R58 ;  /* 0x0000003a6a003986 */ /* 0x000fe8000c10193c */
[----:B------:R-:W-:Y:S04]  /*85d80*/  @P5 STG.E desc[UR60][R108.64], R63 ;  /* 0x0000003f6c005986 */ /* 0x000fe8000c10193c */
[----:B------:R-:W-:Y:S04]  /*85d90*/  @P2 STG.E desc[UR60][R110.64], R59 ;  /* 0x0000003b6e002986 */ /* 0x000fe8000c10193c */
[----:B------:R-:W-:Y:S01]  /*85da0*/  @P4 STG.E desc[UR60][R112.64], R124 ;  /* 0x0000007c70004986 */ /* 0x000fe2000c10193c */
[----:B--2---:R-:W-:-:S03]  /*85db0*/  ISETP.LT.AND P3, PT, R11, R8, !P0 ;  /* 0x000000080b00720c */ /* 0x004fc60004761270 */
[----:B------:R-:W2:Y:S01]  /*85dc0*/  LDL.LU R11, [R1+0x2078] ;  /* 0x00207800010b7983 */ /* 0x000ea20000300800 */
[----:B------:R-:W2:Y:S01]  /*85dd0*/  LDC R8, c[0x0][0x22c] ;  /* 0x00008b00ff087b82 */ /* 0x000ea20000000800 */
[----:B-1----:R-:W-:Y:S02]  /*85de0*/  ISETP.LT.AND P6, PT, R14, R7, !P0 ;  /* 0x000000070e00720c */ /* 0x002fe400047c1270 */
[----:B------:R-:W2:Y:S04]  /*85df0*/  LDL.LU R18, [R1+0x2074] ;  /* 0x0020740001127983 */ /* 0x000ea80000300800 */
[----:B------:R-:W2:Y:S01]  /*85e00*/  LDL.LU R14, [R1+0x2068] ;  /* 0x00206800010e7983 */ /* 0x000ea20000300800 */
[----:B------:R-:W1:Y:S01]  /*85e10*/  LDC R7, c[0x0][0x22c] ;  /* 0x00008b00ff077b82 */ /* 0x000e620000000800 */
[----:B------:R-:W-:-:S02]  /*85e20*/  ISETP.LT.AND P2, PT, R10, R9, !P0 ;  /* 0x000000090a00720c */ /* 0x000fc40004741270 */
[----:B------:R-:W2:Y:S04]  /*85e30*/  LDL.LU R10, [R1+0x2060] ;  /* 0x00206000010a7983 */ /* 0x000ea80000300800 */
[----:B------:R-:W2:Y:S01]  /*85e40*/  LDL.LU R17, [R1+0x205c] ;  /* 0x00205c0001117983 */ /* 0x000ea20000300800 */
[----:B------:R-:W2:Y:S03]  /*85e50*/  LDC R9, c[0x0][0x22c] ;  /* 0x00008b00ff097b82 */ /* 0x000ea60000000800 */
[----:B------:R-:W-:Y:S01]  /*85e60*/  @P3 STG.E desc[UR60][R114.64], R120 ;  /* 0x0000007872003986 */ /* 0x000fe2000c10193c */
[----:B------:R-:W-:-:S03]  /*85e70*/  ISETP.LT.AND P4, PT, R13, R0, !P0 ;  /* 0x000000000d00720c */ /* 0x000fc60004781270 */
[----:B------:R-:W2:Y:S01]  /*85e80*/  LDL.LU R13, [R1+0x2058] ;  /* 0x00205800010d7983 */ /* 0x000ea20000300800 */
[----:B----4-:R-:W-:Y:S01]  /*85e90*/  ISETP.LT.AND P5, PT, R16, R4, !P0 ;  /* 0x000000041000720c */ /* 0x010fe200047a1270 */
[----:B------:R-:W4:Y:S08]  /*85ea0*/  LDC R0, c[0x0][0x22c] ;  /* 0x00008b00ff007b82 */ /* 0x000f300000000800 */
[----:B------:R-:W4:Y:S01]  /*85eb0*/  LDC R4, c[0x0][0x22c] ;  /* 0x00008b00ff047b82 */ /* 0x000f220000000800 */
[----:B---3--:R-:W-:-:S02]  /*85ec0*/  ISETP.LT.AND P3, PT, R12, R5, !P0 ;  /* 0x000000050c00720c */ /* 0x008fc40004761270 */
[----:B------:R-:W3:Y:S05]  /*85ed0*/  LDL.LU R12, [R1+0x2054] ;  /* 0x00205400010c7983 */ /* 0x000eea0000300800 */
[----:B------:R-:W4:Y:S01]  /*85ee0*/  LDC R5, c[0x0][0x22c] ;  /* 0x00008b00ff057b82 */ /* 0x000f220000000800 */
[----:B------:R-:W-:Y:S04]  /*85ef0*/  @P6 STG.E desc[UR60][R116.64], R125 ;  /* 0x0000007d74006986 */ /* 0x000fe8000c10193c */
[----:B------:R-:W-:Y:S01]  /*85f00*/  @P2 STG.E desc[UR60][R118.64], R121 ;  /* 0x0000007976002986 */ /* 0x000fe2000c10193c */
[----:B------:R-:W-:-:S02]  /*85f10*/  ISETP.LT.AND P2, PT, R19, R6, !P0 ;  /* 0x000000061300720c */ /* 0x000fc40004741270 */
[----:B------:R-:W4:Y:S01]  /*85f20*/  LDC R6, c[0x0][0x22c] ;  /* 0x00008b00ff067b82 */ /* 0x000f220000000800 */
[----:B------:R-:W-:Y:S04]  /*85f30*/  @P5 STG.E desc[UR60][R148.64], R126 ;  /* 0x0000007e94005986 */ /* 0x000fe8000c10193c */
[----:B------:R-:W3:Y:S01]  /*85f40*/  LDL.LU R16, [R1+0x204c] ;  /* 0x00204c0001107983 */ /* 0x000ee20000300800 */
[----:B-1----:R-:W-:-:S03]  /*85f50*/  ISETP.LT.AND P5, PT, R15, R7, !P0 ;  /* 0x000000070f00720c */ /* 0x002fc600047a1270 */
[----:B------:R-:W3:Y:S01]  /*85f60*/  LDL.LU R15, [R1+0x2048] ;  /* 0x00204800010f7983 */ /* 0x000ee20000300800 */
[----:B------:R-:W3:Y:S03]  /*85f70*/  LDC R7, c[0x0][0x22c] ;  /* 0x00008b00ff077b82 */ /* 0x000ee60000000800 */
[----:B------:R-:W-:Y:S04]  /*85f80*/  @P4 STG.E desc[UR60][R150.64], R122 ;  /* 0x0000007a96004986 */ /* 0x000fe8000c10193c */
[----:B------:R-:W-:Y:S04]  /*85f90*/  @P3 STG.E desc[UR60][R168.64], R127 ;  /* 0x0000007fa8003986 */ /* 0x000fe8000c10193c */
[----:B------:R-:W-:Y:S04]  /*85fa0*/  @P2 STG.E desc[UR60][R170.64], R123 ;  /* 0x0000007baa002986 */ /* 0x000fe8000c10193c */
[----:B------:R-:W-:Y:S01]  /*85fb0*/  @P5 STG.E desc[UR60][R172.64], R132 ;  /* 0x00000084ac005986 */ /* 0x000fe2000c10193c */
[----:B--2---:R-:W-:-:S03]  /*85fc0*/  ISETP.LT.AND P6, PT, R11, R8, !P0 ;  /* 0x000000080b00720c */ /* 0x004fc600047c1270 */
[----:B------:R-:W2:Y:S01]  /*85fd0*/  LDL.LU R11, [R1+0x2044] ;  /* 0x00204400010b7983 */ /* 0x000ea20000300800 */
[----:B------:R-:W1:Y:S01]  /*85fe0*/  LDC R8, c[0x0][0x22c] ;  /* 0x00008b00ff087b82 */ /* 0x000e620000000800 */
[----:B----4-:R-:W-:Y:S02]  /*85ff0*/  ISETP.LT.AND P3, PT, R18, R4, !P0 ;  /* 0x000000041200720c */ /* 0x010fe40004761270 */
[----:B------:R-:W-:Y:S02]  /*86000*/  ISETP.LT.AND P4, PT, R14, R9, !P0 ;  /* 0x000000090e00720c */ /* 0x000fe40004781270 */
[----:B------:R-:W4:Y:S03]  /*86010*/  LDL.LU R14, [R1+0x203c] ;  /* 0x00203c00010e7983 */ /* 0x000f260000300800 */
[----:B------:R-:W1:Y:S01]  /*86020*/  LDC R4, c[0x0][0x22c] ;  /* 0x00008b00ff047b82 */ /* 0x000e620000000800 */
[----:B------:R-:W-:Y:S01]  /*86030*/  ISETP.LT.AND P2, PT, R10, R0, !P0 ;  /* 0x000000000a00720c */ /* 0x000fe20004741270 */
[----:B------:R-:W-:Y:S04]  /*86040*/  @P6 STG.E desc[UR60][R174.64], R128 ;  /* 0x00000080ae006986 */ /* 0x000fe8000c10193c */
[----:B------:R-:W-:Y:S02]  /*86050*/  @P3 STG.E desc[UR60][R176.64], R133 ;  /* 0x00000085b0003986 */ /* 0x000fe4000c10193c */
[----:B------:R-:W2:Y:S02]  /*86060*/  LDC R0, c[0x0][0x22c] ;  /* 0x00008b00ff007b82 */ /* 0x000ea40000000800 */
[----:B------:R-:W4:Y:S04]  /*86070*/  LDL.LU R10, [R1+0x2038] ;  /* 0x00203800010a7983 */ /* 0x000f280000300800 */
[----:B------:R-:W-:Y:S01]  /*86080*/  @P4 STG.E desc[UR60][R178.64], R129 ;  /* 0x00000081b2004986 */ /* 0x000fe2000c10193c */
[----:B------:R-:W-:Y:S01]  /*86090*/  ISETP.LT.AND P5, PT, R17, R5, !P0 ;  /* 0x000000051100720c */ /* 0x000fe200047a1270 */
[----:B------:R-:W4:Y:S01]  /*860a0*/  LDC R9, c[0x0][0x22c] ;  /* 0x00008b00ff097b82 */ /* 0x000f220000000800 */
[----:B------:R-:W-:-:S02]  /*860b0*/  ISETP.LT.AND P3, PT, R13, R6, !P0 ;  /* 0x000000060d00720c */ /* 0x000fc40004761270 */
[----:B------:R-:W4:Y:S05]  /*860c0*/  LDL.LU R13, [R1+0x202c] ;  /* 0x00202c00010d7983 */ /* 0x000f2a0000300800 */
[----:B------:R-:W4:Y:S01]  /*860d0*/  LDC R5, c[0x0][0x22c] ;  /* 0x00008b00ff057b82 */ /* 0x000f220000000800 */
[----:B---3--:R-:W-:Y:S01]  /*860e0*/  ISETP.LT.AND P4, PT, R12, R7, !P0 ;  /* 0x000000070c00720c */ /* 0x008fe20004781270 */
[----:B------:R-:W-:Y:S06]  /*860f0*/  @P2 STG.E desc[UR60][R180.64], R134 ;  /* 0x00000086b4002986 */ /* 0x000fec000c10193c */
[----:B------:R-:W3:Y:S01]  /*86100*/  LDC R7, c[0x0][0x22c] ;  /* 0x00008b00ff077b82 */ /* 0x000ee20000000800 */
[----:B------:R-:W3:Y:S04]  /*86110*/  LDL.LU R12, [R1+0x2028] ;  /* 0x00202800010c7983 */ /* 0x000ee80000300800 */
[----:B------:R-:W-:Y:S03]  /*86120*/  @P5 STG.E desc[UR60][R182.64], R130 ;  /* 0x00000082b6005986 */ /* 0x000fe6000c10193c */
[----:B------:R-:W3:Y:S01]  /*86130*/  LDC R6, c[0x0][0x22c] ;  /* 0x00008b00ff067b82 */ /* 0x000ee20000000800 */
[----:B------:R-:W-:Y:S01]  /*86140*/  @P3 STG.E desc[UR60][R184.64], R135 ;  /* 0x00000087b8003986 */ /* 0x000fe2000c10193c */
[----:B-1----:R-:W-:-:S03]  /*86150*/  ISETP.LT.AND P2, PT, R16, R8, !P0 ;  /* 0x000000081000720c */ /* 0x002fc60004741270 */
[----:B------:R-:W3:Y:S03]  /*86160*/  LDL.LU R18, [R1+0x2024] ;  /* 0x0020240001127983 */ /* 0x000ee60000300800 */
[----:B------:R-:W1:Y:S01]  /*86170*/  LDC R8, c[0x0][0x22c] ;  /* 0x00008b00ff087b82 */ /* 0x000e620000000800 */
[----:B------:R-:W-:Y:S01]  /*86180*/  ISETP.LT.AND P5, PT, R15, R4, !P0 ;  /* 0x000000040f00720c */ /* 0x000fe200047a1270 */
[----:B------:R-:W-:Y:S06]  /*86190*/  @P4 STG.E desc[UR60][R186.64], R131 ;  /* 0x00000083ba004986 */ /* 0x000fec000c10193c */
[----:B------:R-:W1:Y:S01]  /*861a0*/  LDC R4, c[0x0][0x22c] ;  /* 0x00008b00ff047b82 */ /* 0x000e620000000800 */
[----:B------:R-:W3:Y:S04]  /*861b0*/  LDL.LU R17, [R1+0x2018] ;  /* 0x0020180001117983 */ /* 0x000ee80000300800 */
[----:B------:R-:W3:Y:S04]  /*861c0*/  LDL.LU R16, [R1+0x2014] ;  /* 0x0020140001107983 */ /* 0x000ee80000300800 */
[----:B------:R-:W-:Y:S04]  /*861d0*/  @P2 STG.E desc[UR60][R188.64], R152 ;  /* 0x00000098bc002986 */ /* 0x000fe8000c10193c */
[----:B------:R-:W-:Y:S01]  /*861e0*/  @P5 STG.E desc[UR60][R190.64], R136 ;  /* 0x00000088be005986 */ /* 0x000fe2000c10193c */
[----:B--2---:R-:W-:-:S03]  /*861f0*/  ISETP.LT.AND P3, PT, R11, R0, !P0 ;  /* 0x000000000b00720c */ /* 0x004fc60004761270 */
[----:B------:R-:W2:Y:S01]  /*86200*/  LDL.LU R11, [R1+0x200c] ;  /* 0x00200c00010b7983 */ /* 0x000ea20000300800 */
[----:B------:R-:W1:Y:S03]  /*86210*/  LDC R0, c[0x0][0x22c] ;  /* 0x00008b00ff007b82 */ /* 0x000e660000000800 */
[----:B------:R-:W2:Y:S01]  /*86220*/  LDL.LU R15, [R1+0x2008] ;  /* 0x00200800010f7983 */ /* 0x000ea20000300800 */
[----:B----4-:R-:W-:-:S03]  /*86230*/  ISETP.LT.AND P4, PT, R14, R5, !P0 ;  /* 0x000000050e00720c */ /* 0x010fc60004781270 */
[----:B------:R-:W4:Y:S01]  /*86240*/  LDL.LU R14, [R1+0x2000] ;  /* 0x00200000010e7983 */ /* 0x000f220000300800 */
[----:B------:R-:W4:Y:S03]  /*86250*/  LDC R5, c[0x0][0x22c] ;  /* 0x00008b00ff057b82 */ /* 0x000f260000000800 */
[----:B------:R-:W-:Y:S06]  /*86260*/  @P3 STG.E desc[UR60][R192.64], R153 ;  /* 0x00000099c0003986 */ /* 0x000fec000c10193c */
[----:B------:R-:W-:Y:S01]  /*86270*/  @P4 STG.E desc[UR60][R194.64], R137 ;  /* 0x00000089c2004986 */ /* 0x000fe2000c10193c */
[----:B---3--:R-:W-:-:S03]  /*86280*/  ISETP.LT.AND P3, PT, R13, R7, !P0 ;  /* 0x000000070d00720c */ /* 0x008fc60004761270 */
[----:B------:R-:W3:Y:S01]  /*86290*/  LDL.LU R13, [R1+0x1ffc] ;  /* 0x001ffc00010d7983 */ /* 0x000ee20000300800 */
[----:B------:R-:W-:Y:S01]  /*862a0*/  ISETP.LT.AND P2, PT, R10, R6, !P0 ;  /* 0x000000060a00720c */ /* 0x000fe20004741270 */
[----:B------:R-:W3:Y:S08]  /*862b0*/  LDC R7, c[0x0][0x22c] ;  /* 0x00008b00ff077b82 */ /* 0x000ef00000000800 */
[----:B------:R-:W2:Y:S01]  /*862c0*/  LDC R6, c[0x0][0x22c] ;  /* 0x00008b00ff067b82 */ /* 0x000ea20000000800 */
[----:B-1----:R-:W-:-:S02]  /*862d0*/  ISETP.LT.AND P4, PT, R12, R4, !P0 ;  /* 0x000000040c00720c */ /* 0x002fc40004781270 */
[----:B------:R-:W3:Y:S05]  /*862e0*/  LDL.LU R12, [R1+0x1fec] ;  /* 0x001fec00010c7983 */ /* 0x000eea0000300800 */
[----:B------:R-:W4:Y:S01]  /*862f0*/  LDC R10, c[0x0][0x22c] ;  /* 0x00008b00ff0a7b82 */ /* 0x000f220000000800 */
[----:B------:R-:W3:Y:S04]  /*86300*/  LDL.LU R27, [R1+0x1fe8] ;  /* 0x001fe800011b7983 */ /* 0x000ee80000300800 */
[----:B------:R-:W3:Y:S03]  /*86310*/  LDL.LU R26, [R1+0x1fe4] ;  /* 0x001fe400011a7983 */ /* 0x000ee60000300800 */
[----:B------:R-:W1:Y:S01]  /*86320*/  LDC R4, c[0x0][0x22c] ;  /* 0x00008b00ff047b82 */ /* 0x000e620000000800 */
[----:B------:R-:W3:Y:S04]  /*86330*/  LDL.LU R25, [R1+0x1fdc] ;  /* 0x001fdc0001197983 */ /* 0x000ee80000300800 */
[----:B------:R-:W3:Y:S04]  /*86340*/  LDL.LU R20, [R1+0xe20] ;  /* 0x000e200001147983 */ /* 0x000ee80000300800 */
[----:B------:R-:W3:Y:S01]  /*86350*/  LDL.LU R24, [R1+0x1fd8] ;  /* 0x001fd80001187983 */ /* 0x000ee20000300800 */
[----:B------:R-:W-:-:S02]  /*86360*/  ISETP.LT.AND P5, PT, R18, R8, !P0 ;  /* 0x000000081200720c */ /* 0x000fc400047a1270 */
[----:B------:R-:W-:Y:S01]  /*86370*/  ISETP.LT.AND P6, PT, R17, R0, !P0 ;  /* 0x000000001100720c */ /* 0x000fe200047c1270 */
[----:B------:R-:W3:Y:S01]  /*86380*/  LDL.LU R23, [R1+0x1fc4] ;  /* 0x001fc40001177983 */ /* 0x000ee20000300800 */
[----:B------:R-:W1:Y:S03]  /*86390*/  LDC R8, c[0x0][0x22c] ;  /* 0x00008b00ff087b82 */ /* 0x000e660000000800 */
[----:B------:R-:W3:Y:S04]  /*863a0*/  LDL.LU R22, [R1+0x1fc0] ;  /* 0x001fc00001167983 */ /* 0x000ee80000300800 */
[----:B------:R-:W-:Y:S01]  /*863b0*/  @P2 STG.E desc[UR60][R196.64], R154 ;  /* 0x0000009ac4002986 */ /* 0x000fe2000c10193c */
[----:B------:R-:W-:Y:S01]  /*863c0*/  ISETP.LT.AND P2, PT, R16, R9, !P0 ;  /* 0x000000091000720c */ /* 0x000fe20004741270 */
[----:B------:R-:W1:Y:S02]  /*863d0*/  LDC R0, c[0x0][0x22c] ;  /* 0x00008b00ff007b82 */ /* 0x000e640000000800 */
[----:B------:R-:W3:Y:S04]  /*863e0*/  LDL.LU R21, [R1+0x1fbc] ;  /* 0x001fbc0001157983 */ /* 0x000ee80000300800 */
[----:B------:R-:W3:Y:S02]  /*863f0*/  LDL.LU R19, [R1+0x1fb8] ;  /* 0x001fb80001137983 */ /* 0x000ee40000300800 */
[----:B------:R-:W1:Y:S02]  /*86400*/  LDC R9, c[0x0][0x22c] ;  /* 0x00008b00ff097b82 */ /* 0x000e640000000800 */
[----:B------:R-:W3:Y:S04]  /*86410*/  LDL.LU R18, [R1+0x1fb0] ;  /* 0x001fb00001127983 */ /* 0x000ee80000300800 */
[----:B------:R-:W-:Y:S04]  /*86420*/  @P3 STG.E desc[UR60][R198.64], R138 ;  /* 0x0000008ac6003986 */ /* 0x000fe8000c10193c */
[----:B------:R-:W-:Y:S04]  /*86430*/  @P4 STG.E desc[UR60][R200.64], R155 ;  /* 0x0000009bc8004986 */ /* 0x000fe8000c10193c */
[----:B------:R-:W3:Y:S04]  /*86440*/  LDL.LU R17, [R1+0x1fac] ;  /* 0x001fac0001117983 */ /* 0x000ee80000300800 */
[----:B------:R-:W-:Y:S04]  /*86450*/  @P5 STG.E desc[UR60][R202.64], R139 ;  /* 0x0000008bca005986 */ /* 0x000fe8000c10193c */
[----:B------:R-:W3:Y:S04]  /*86460*/  LDL.LU R16, [R1+0x1fa8] ;  /* 0x001fa80001107983 */ /* 0x000ee80000300800 */
[----:B------:R-:W-:Y:S04]  /*86470*/  @P6 STG.E desc[UR60][R204.64], R140 ;  /* 0x0000008ccc006986 */ /* 0x000fe8000c10193c */
[----:B------:R-:W-:Y:S01]  /*86480*/  @P2 STG.E desc[UR60][R206.64], R160 ;  /* 0x000000a0ce002986 */ /* 0x000fe2000c10193c */
[----:B--2---:R-:W-:-:S03]  /*86490*/  ISETP.LT.AND P4, PT, R15, R6, !P0 ;  /* 0x000000060f00720c */ /* 0x004fc60004781270 */
[----:B------:R-:W2:Y:S01]  /*864a0*/  LDL.LU R15, [R1+0x1f9c] ;  /* 0x001f9c00010f7983 */ /* 0x000ea20000300800 */
[----:B----4-:R-:W-:-:S03]  /*864b0*/  ISETP.LT.AND P5, PT, R14, R10, !P0 ;  /* 0x0000000a0e00720c */ /* 0x010fc600047a1270 */
[----:B------:R-:W4:Y:S01]  /*864c0*/  LDL.LU R14, [R1+0x1f94] ;  /* 0x001f9400010e7983 */ /* 0x000f220000300800 */
[----:B---3--:R-:W-:-:S03]  /*864d0*/  ISETP.LT.AND P6, PT, R13, R7, !P0 ;  /* 0x000000070d00720c */ /* 0x008fc600047c1270 */
[----:B------:R-:W3:Y:S01]  /*864e0*/  LDL.LU R13, [R1+0x1f90] ;  /* 0x001f9000010d7983 */ /* 0x000ee20000300800 */
[----:B-1----:R-:W-:-:S03]  /*864f0*/  ISETP.LT.AND P2, PT, R12, R4, !P0 ;  /* 0x000000040c00720c */ /* 0x002fc60004741270 */
[----:B------:R-:W3:Y:S04]  /*86500*/  LDL.LU R12, [R1+0x1f88] ;  /* 0x001f8800010c7983 */ /* 0x000ee80000300800 */
[----:B------:R-:W3:Y:S01]  /*86510*/  LDL.LU R10, [R1+0x1f84] ;  /* 0x001f8400010a7983 */ /* 0x000ee20000300800 */
[----:B------:R-:W-:Y:S02]  /*86520*/  ISETP.LT.AND P3, PT, R11, R5, !P0 ;  /* 0x000000050b00720c */ /* 0x000fe40004761270 */
[----:B------:R-:W1:Y:S01]  /*86530*/  LDC R11, c[0x0][0x22c] ;  /* 0x00008b00ff0b7b82 */ /* 0x000e620000000800 */
[----:B------:R1:W1:Y:S07]  /*86540*/  LDS.128 R4, [R20] ;  /* 0x0000000014047984 */ /* 0x00026e0000000c00 */
[----:B-1----:R-:W1:Y:S03]  /*86550*/  LDC R20, c[0x0][0x22c] ;  /* 0x00008b00ff147b82 */ /* 0x002e660000000800 */
[----:B------:R1:W-:Y:S01]  /*86560*/  @P3 STG.E desc[UR60][R208.64], R141 ;  /* 0x0000008dd0003986 */ /* 0x0003e2000c10193c */
[----:B------:R-:W-:-:S03]  /*86570*/  ISETP.LT.AND P3, PT, R27, R8, !P0 ;  /* 0x000000081b00720c */ /* 0x000fc60004761270 */
[----:B------:R1:W-:Y:S01]  /*86580*/  @P4 STG.E desc[UR60][R210.64], R161 ;  /* 0x000000a1d2004986 */ /* 0x0003e2000c10193c */
[----:B------:R-:W-:-:S03]  /*86590*/  ISETP.LT.AND P4, PT, R26, R0, !P0 ;  /* 0x000000001a00720c */ /* 0x000fc60004781270 */
[----:B------:R1:W-:Y:S01]  /*865a0*/  @P5 STG.E desc[UR60][R212.64], R142 ;  /* 0x0000008ed4005986 */ /* 0x0003e2000c10193c */
[----:B------:R-:W-:-:S03]  /*865b0*/  ISETP.LT.AND P5, PT, R25, R9, !P0 ;  /* 0x000000091900720c */ /* 0x000fc600047a1270 */
[----:B------:R1:W-:Y:S01]  /*865c0*/  @P6 STG.E desc[UR60][R214.64], R162 ;  /* 0x000000a2d6006986 */ /* 0x0003e2000c10193c */
[----:B------:R-:W-:-:S03]  /*865d0*/  ISETP.LT.AND P6, PT, R24, R11, !P0 ;  /* 0x0000000b1800720c */ /* 0x000fc600047c1270 */
[----:B------:R1:W-:Y:S04]  /*865e0*/  @P2 STG.E desc[UR60][R216.64], R143 ;  /* 0x0000008fd8002986 */ /* 0x0003e8000c10193c */
[----:B------:R2:W-:Y:S01]  /*865f0*/  @P3 STG.E desc[UR60][R218.64], R163 ;  /* 0x000000a3da003986 */ /* 0x0005e2000c10193c */
[----:B-1----:R-:W-:-:S03]  /*86600*/  ISETP.LT.AND P2, PT, R23, R20, !P0 ;  /* 0x000000141700720c */ /* 0x002fc60004741270 */
[----:B------:R1:W-:Y:S01]  /*86610*/  @P4 STG.E desc[UR60][R220.64], R156 ;  /* 0x0000009cdc004986 */ /* 0x0003e2000c10193c */
[-C--:B------:R-:W-:Y:S02]  /*86620*/  ISETP.LT.AND P3, PT, R22, R20.reuse, !P0 ;  /* 0x000000141600720c */ /* 0x080fe40004761270 */
[-C--:B------:R-:W-:Y:S01]  /*86630*/  ISETP.LT.AND P4, PT, R21, R20.reuse, !P0 ;  /* 0x000000141500720c */ /* 0x080fe20004781270 */
        /* <DEDUP_REMOVED lines=9> */
[----:B------:R1:W-:Y:S04]  /*866d0*/  @P4 STG.E desc[UR60][R232.64], R159 ;  /* 0x0000009fe8004986 */ /* 0x0003e8000c10193c */
[----:B------:R1:W-:Y:S04]  /*866e0*/  @P5 STG.E desc[UR60][R234.64], R147 ;  /* 0x00000093ea005986 */ /* 0x0003e8000c10193c */
[----:B------:R1:W-:Y:S04]  /*866f0*/  @P6 STG.E desc[UR60][R236.64], R164 ;  /* 0x000000a4ec006986 */ /* 0x0003e8000c10193c */
[----:B------:R1:W-:Y:S04]  /*86700*/  @P1 STG.E desc[UR60][R238.64], R4 ;  /* 0x00000004ee001986 */ /* 0x0003e8000c10193c */
[----:B------:R1:W-:Y:S01]  /*86710*/  @P2 STG.E desc[UR60][R240.64], R165 ;  /* 0x000000a5f0002986 */ /* 0x0003e2000c10193c */
[----:B--2---:R-:W-:-:S02]  /*86720*/  ISETP.LT.AND P3, PT, R15, R20, !P0 ;  /* 0x000000140f00720c */ /* 0x004fc40004761270 */
[----:B----4-:R-:W-:-:S11]  /*86730*/  ISETP.LT.AND P4, PT, R14, R20, !P0 ;  /* 0x000000140e00720c */ /* 0x010fd60004781270 */
[----:B------:R1:W-:Y:S01]  /*86740*/  @P3 STG.E desc[UR60][R242.64], R5 ;  /* 0x00000005f2003986 */ /* 0x0003e2000c10193c */
[----:B---3--:R-:W-:-:S03]  /*86750*/  ISETP.LT.AND P5, PT, R13, R20, !P0 ;  /* 0x000000140d00720c */ /* 0x008fc600047a1270 */
[----:B------:R1:W-:Y:S01]  /*86760*/  @P4 STG.E desc[UR60][R244.64], R166 ;  /* 0x000000a6f4004986 */ /* 0x0003e2000c10193c */
[-C--:B------:R-:W-:Y:S02]  /*86770*/  ISETP.LT.AND P6, PT, R12, R20.reuse, !P0 ;  /* 0x000000140c00720c */ /* 0x080fe400047c1270 */
[----:B------:R-:W-:-:S07]  /*86780*/  ISETP.LT.AND P0, PT, R10, R20, !P0 ;  /* 0x000000140a00720c */ /* 0x000fce0004701270 */
[----:B------:R1:W-:Y:S04]  /*86790*/  @P5 STG.E desc[UR60][R246.64], R6 ;  /* 0x00000006f6005986 */ /* 0x0003e8000c10193c */
[----:B------:R1:W-:Y:S02]  /*867a0*/  @P6 STG.E desc[UR60][R248.64], R167 ;  /* 0x000000a7f8006986 */ /* 0x0003e4000c10193c */
[----:B------:R-:W-:Y:S05]  /*867b0*/  @!P0 EXIT ;  /* 0x000000000000894d */ /* 0x000fea0003800000 */
[----:B------:R-:W-:Y:S01]  /*867c0*/  STG.E desc[UR60][R2.64], R7 ;  /* 0x0000000702007986 */ /* 0x000fe2000c10193c */
[----:B------:R-:W-:Y:S05]  /*867d0*/  EXIT ;  /* 0x000000000000794d */ /* 0x000fea0003800000 */
.L_x_2:
[----:B------:R-:W-:-:S00]  /*867e0*/  BRA `(.L_x_2) ;  /* 0xfffffffc00fc7947 */ /* 0x000fc0000383ffff */
[----:B------:R-:W-:-:S00]  /*867f0*/  NOP ;  /* 0x0000000000007918 */ /* 0x000fc00000000000 */
        /* <DEDUP_REMOVED lines=8> */
.L_x_3:


//--------------------- .nv.shared.matmul_kernel  --------------------------
	.section	.nv.shared.matmul_kernel,"aw",@nobits
	.sectionflags	@""
	.align	16
	.zero		1024


//--------------------- .nv.shared.reserved.0     --------------------------
	.section	.nv.shared.reserved.0,"aw",@nobits
	.weak		__nv_reservedSMEM_offset_0_alias
	.size		__nv_reservedSMEM_offset_0_alias, 0, 0
	.other		__nv_reservedSMEM_offset_0_alias,@"STO_CUDA_RESERVED_SHARED STV_DEFAULT"
__nv_reservedSMEM_offset_0_alias:
	.zero		0


//--------------------- .nv.constant0.matmul_kernel --------------------------
	.section	.nv.constant0.matmul_kernel,"a",@progbits
	.sectionflags	@""
	.align	4
.nv.constant0.matmul_kernel:
	.zero		608


//--------------------- SYMBOLS --------------------------

	.type		.nv.reservedSmem.offset0,@object
	.size		.nv.reservedSmem.offset0,0x4
